//
// Generated by NVIDIA NVVM Compiler
//
// Compiler Build ID: CL-36424714
// Cuda compilation tools, release 13.0, V13.0.88
// Based on NVVM 20.0.0
//

.version 9.0
.target sm_100
.address_size 64

	// .globl	_Z4swapPdiiiii
.global .align 1 .b8 _ZN34_INTERNAL_094b6fb0_4_k_cu_b9761c3c4cuda3std3__45__cpo5beginE[1];
.global .align 1 .b8 _ZN34_INTERNAL_094b6fb0_4_k_cu_b9761c3c4cuda3std3__45__cpo3endE[1];
.global .align 1 .b8 _ZN34_INTERNAL_094b6fb0_4_k_cu_b9761c3c4cuda3std3__45__cpo6cbeginE[1];
.global .align 1 .b8 _ZN34_INTERNAL_094b6fb0_4_k_cu_b9761c3c4cuda3std3__45__cpo4cendE[1];
.global .align 1 .b8 _ZN34_INTERNAL_094b6fb0_4_k_cu_b9761c3c4cuda3std3__45__cpo6rbeginE[1];
.global .align 1 .b8 _ZN34_INTERNAL_094b6fb0_4_k_cu_b9761c3c4cuda3std3__45__cpo4rendE[1];
.global .align 1 .b8 _ZN34_INTERNAL_094b6fb0_4_k_cu_b9761c3c4cuda3std3__45__cpo7crbeginE[1];
.global .align 1 .b8 _ZN34_INTERNAL_094b6fb0_4_k_cu_b9761c3c4cuda3std3__45__cpo5crendE[1];
.global .align 1 .b8 _ZN34_INTERNAL_094b6fb0_4_k_cu_b9761c3c4cuda3std3__436_GLOBAL__N__094b6fb0_4_k_cu_b9761c3c6ignoreE[1];
.global .align 1 .b8 _ZN34_INTERNAL_094b6fb0_4_k_cu_b9761c3c4cuda3std3__419piecewise_constructE[1];
.global .align 1 .b8 _ZN34_INTERNAL_094b6fb0_4_k_cu_b9761c3c4cuda3std3__48in_placeE[1];
.global .align 1 .b8 _ZN34_INTERNAL_094b6fb0_4_k_cu_b9761c3c4cuda3std3__420unreachable_sentinelE[1];
.global .align 1 .b8 _ZN34_INTERNAL_094b6fb0_4_k_cu_b9761c3c4cuda3std3__47nulloptE[1];
.global .align 1 .b8 _ZN34_INTERNAL_094b6fb0_4_k_cu_b9761c3c4cuda3std3__48unexpectE[1];
.global .align 1 .b8 _ZN34_INTERNAL_094b6fb0_4_k_cu_b9761c3c4cuda3std6ranges3__45__cpo4swapE[1];
.global .align 1 .b8 _ZN34_INTERNAL_094b6fb0_4_k_cu_b9761c3c4cuda3std6ranges3__45__cpo9iter_moveE[1];
.global .align 1 .b8 _ZN34_INTERNAL_094b6fb0_4_k_cu_b9761c3c4cuda3std6ranges3__45__cpo5beginE[1];
.global .align 1 .b8 _ZN34_INTERNAL_094b6fb0_4_k_cu_b9761c3c4cuda3std6ranges3__45__cpo3endE[1];
.global .align 1 .b8 _ZN34_INTERNAL_094b6fb0_4_k_cu_b9761c3c4cuda3std6ranges3__45__cpo6cbeginE[1];
.global .align 1 .b8 _ZN34_INTERNAL_094b6fb0_4_k_cu_b9761c3c4cuda3std6ranges3__45__cpo4cendE[1];
.global .align 1 .b8 _ZN34_INTERNAL_094b6fb0_4_k_cu_b9761c3c4cuda3std6ranges3__45__cpo7advanceE[1];
.global .align 1 .b8 _ZN34_INTERNAL_094b6fb0_4_k_cu_b9761c3c4cuda3std6ranges3__45__cpo9iter_swapE[1];
.global .align 1 .b8 _ZN34_INTERNAL_094b6fb0_4_k_cu_b9761c3c4cuda3std6ranges3__45__cpo4nextE[1];
.global .align 1 .b8 _ZN34_INTERNAL_094b6fb0_4_k_cu_b9761c3c4cuda3std6ranges3__45__cpo4prevE[1];
.global .align 1 .b8 _ZN34_INTERNAL_094b6fb0_4_k_cu_b9761c3c4cuda3std6ranges3__45__cpo4dataE[1];
.global .align 1 .b8 _ZN34_INTERNAL_094b6fb0_4_k_cu_b9761c3c4cuda3std6ranges3__45__cpo5cdataE[1];
.global .align 1 .b8 _ZN34_INTERNAL_094b6fb0_4_k_cu_b9761c3c4cuda3std6ranges3__45__cpo4sizeE[1];
.global .align 1 .b8 _ZN34_INTERNAL_094b6fb0_4_k_cu_b9761c3c4cuda3std6ranges3__45__cpo5ssizeE[1];
.global .align 1 .b8 _ZN34_INTERNAL_094b6fb0_4_k_cu_b9761c3c4cuda3std6ranges3__45__cpo8distanceE[1];
.global .align 1 .b8 _ZN34_INTERNAL_094b6fb0_4_k_cu_b9761c3c6thrust24THRUST_300001_SM_1000_NS8cuda_cub3parE[1];
.global .align 1 .b8 _ZN34_INTERNAL_094b6fb0_4_k_cu_b9761c3c6thrust24THRUST_300001_SM_1000_NS8cuda_cub10par_nosyncE[1];
.global .align 1 .b8 _ZN34_INTERNAL_094b6fb0_4_k_cu_b9761c3c6thrust24THRUST_300001_SM_1000_NS6system6detail10sequential3seqE[1];
.global .align 1 .b8 _ZN34_INTERNAL_094b6fb0_4_k_cu_b9761c3c6thrust24THRUST_300001_SM_1000_NS6system3cpp3parE[1];
.global .align 1 .b8 _ZN34_INTERNAL_094b6fb0_4_k_cu_b9761c3c6thrust24THRUST_300001_SM_1000_NS12placeholders2_1E[1];
.global .align 1 .b8 _ZN34_INTERNAL_094b6fb0_4_k_cu_b9761c3c6thrust24THRUST_300001_SM_1000_NS12placeholders2_2E[1];
.global .align 1 .b8 _ZN34_INTERNAL_094b6fb0_4_k_cu_b9761c3c6thrust24THRUST_300001_SM_1000_NS12placeholders2_3E[1];
.global .align 1 .b8 _ZN34_INTERNAL_094b6fb0_4_k_cu_b9761c3c6thrust24THRUST_300001_SM_1000_NS12placeholders2_4E[1];
.global .align 1 .b8 _ZN34_INTERNAL_094b6fb0_4_k_cu_b9761c3c6thrust24THRUST_300001_SM_1000_NS12placeholders2_5E[1];
.global .align 1 .b8 _ZN34_INTERNAL_094b6fb0_4_k_cu_b9761c3c6thrust24THRUST_300001_SM_1000_NS12placeholders2_6E[1];
.global .align 1 .b8 _ZN34_INTERNAL_094b6fb0_4_k_cu_b9761c3c6thrust24THRUST_300001_SM_1000_NS12placeholders2_7E[1];
.global .align 1 .b8 _ZN34_INTERNAL_094b6fb0_4_k_cu_b9761c3c6thrust24THRUST_300001_SM_1000_NS12placeholders2_8E[1];
.global .align 1 .b8 _ZN34_INTERNAL_094b6fb0_4_k_cu_b9761c3c6thrust24THRUST_300001_SM_1000_NS12placeholders2_9E[1];
.global .align 1 .b8 _ZN34_INTERNAL_094b6fb0_4_k_cu_b9761c3c6thrust24THRUST_300001_SM_1000_NS12placeholders3_10E[1];
.global .align 1 .b8 _ZN34_INTERNAL_094b6fb0_4_k_cu_b9761c3c6thrust24THRUST_300001_SM_1000_NS3seqE[1];
.global .align 1 .b8 _ZN34_INTERNAL_094b6fb0_4_k_cu_b9761c3c6thrust24THRUST_300001_SM_1000_NS6deviceE[1];
.extern .shared .align 16 .b8 _ZN6thrust24THRUST_300001_SM_1000_NS8cuda_cub4core6detail5shmemE[];

.visible .entry _Z4swapPdiiiii(
	.param .u64 .ptr .align 1 _Z4swapPdiiiii_param_0,
	.param .u32 _Z4swapPdiiiii_param_1,
	.param .u32 _Z4swapPdiiiii_param_2,
	.param .u32 _Z4swapPdiiiii_param_3,
	.param .u32 _Z4swapPdiiiii_param_4,
	.param .u32 _Z4swapPdiiiii_param_5
)
{
	.reg .pred 	%p<7>;
	.reg .b32 	%r<60>;
	.reg .b64 	%rd<23>;
	.reg .b64 	%fd<11>;

	ld.param.u64 	%rd2, [_Z4swapPdiiiii_param_0];
	ld.param.u32 	%r19, [_Z4swapPdiiiii_param_1];
	ld.param.u32 	%r20, [_Z4swapPdiiiii_param_2];
	ld.param.u32 	%r21, [_Z4swapPdiiiii_param_3];
	ld.param.u32 	%r22, [_Z4swapPdiiiii_param_4];
	ld.param.u32 	%r23, [_Z4swapPdiiiii_param_5];
	cvta.to.global.u64 	%rd1, %rd2;
	mov.u32 	%r24, %ntid.x;
	mov.u32 	%r25, %ctaid.x;
	mov.u32 	%r26, %tid.x;
	mad.lo.s32 	%r27, %r24, %r25, %r26;
	mov.u32 	%r28, %nctaid.x;
	mul.lo.s32 	%r1, %r24, %r28;
	add.s32 	%r58, %r27, %r23;
	setp.ge.s32 	%p1, %r58, %r19;
	@%p1 bra 	$L__BB0_6;
	add.s32 	%r29, %r58, %r1;
	max.s32 	%r30, %r19, %r29;
	setp.lt.s32 	%p2, %r29, %r19;
	selp.u32 	%r31, 1, 0, %p2;
	add.s32 	%r32, %r29, %r31;
	sub.s32 	%r33, %r30, %r32;
	div.u32 	%r34, %r33, %r1;
	add.s32 	%r3, %r34, %r31;
	and.b32  	%r35, %r3, 3;
	setp.eq.s32 	%p3, %r35, 3;
	@%p3 bra 	$L__BB0_4;
	mul.lo.s32 	%r36, %r20, %r58;
	add.s32 	%r56, %r22, %r36;
	mul.lo.s32 	%r5, %r1, %r20;
	add.s32 	%r55, %r21, %r36;
	add.s32 	%r37, %r3, 1;
	and.b32  	%r38, %r37, 3;
	neg.s32 	%r54, %r38;
$L__BB0_3:
	.pragma "nounroll";
	mul.wide.s32 	%rd3, %r55, 8;
	add.s64 	%rd4, %rd1, %rd3;
	ld.global.f64 	%fd1, [%rd4];
	mul.wide.s32 	%rd5, %r56, 8;
	add.s64 	%rd6, %rd1, %rd5;
	ld.global.f64 	%fd2, [%rd6];
	st.global.f64 	[%rd4], %fd2;
	st.global.f64 	[%rd6], %fd1;
	add.s32 	%r58, %r58, %r1;
	add.s32 	%r56, %r56, %r5;
	add.s32 	%r55, %r55, %r5;
	add.s32 	%r54, %r54, 1;
	setp.ne.s32 	%p4, %r54, 0;
	@%p4 bra 	$L__BB0_3;
$L__BB0_4:
	setp.lt.u32 	%p5, %r3, 3;
	@%p5 bra 	$L__BB0_6;
$L__BB0_5:
	mul.lo.s32 	%r39, %r58, %r20;
	add.s32 	%r40, %r39, %r21;
	mul.wide.s32 	%rd7, %r40, 8;
	add.s64 	%rd8, %rd1, %rd7;
	ld.global.f64 	%fd3, [%rd8];
	add.s32 	%r41, %r39, %r22;
	mul.wide.s32 	%rd9, %r41, 8;
	add.s64 	%rd10, %rd1, %rd9;
	ld.global.f64 	%fd4, [%rd10];
	st.global.f64 	[%rd8], %fd4;
	st.global.f64 	[%rd10], %fd3;
	add.s32 	%r42, %r58, %r1;
	mul.lo.s32 	%r43, %r42, %r20;
	add.s32 	%r44, %r43, %r21;
	mul.wide.s32 	%rd11, %r44, 8;
	add.s64 	%rd12, %rd1, %rd11;
	ld.global.f64 	%fd5, [%rd12];
	add.s32 	%r45, %r43, %r22;
	mul.wide.s32 	%rd13, %r45, 8;
	add.s64 	%rd14, %rd1, %rd13;
	ld.global.f64 	%fd6, [%rd14];
	st.global.f64 	[%rd12], %fd6;
	st.global.f64 	[%rd14], %fd5;
	add.s32 	%r46, %r42, %r1;
	mul.lo.s32 	%r47, %r46, %r20;
	add.s32 	%r48, %r47, %r21;
	mul.wide.s32 	%rd15, %r48, 8;
	add.s64 	%rd16, %rd1, %rd15;
	ld.global.f64 	%fd7, [%rd16];
	add.s32 	%r49, %r47, %r22;
	mul.wide.s32 	%rd17, %r49, 8;
	add.s64 	%rd18, %rd1, %rd17;
	ld.global.f64 	%fd8, [%rd18];
	st.global.f64 	[%rd16], %fd8;
	st.global.f64 	[%rd18], %fd7;
	add.s32 	%r50, %r46, %r1;
	mul.lo.s32 	%r51, %r50, %r20;
	add.s32 	%r52, %r51, %r21;
	mul.wide.s32 	%rd19, %r52, 8;
	add.s64 	%rd20, %rd1, %rd19;
	ld.global.f64 	%fd9, [%rd20];
	add.s32 	%r53, %r51, %r22;
	mul.wide.s32 	%rd21, %r53, 8;
	add.s64 	%rd22, %rd1, %rd21;
	ld.global.f64 	%fd10, [%rd22];
	st.global.f64 	[%rd20], %fd10;
	st.global.f64 	[%rd22], %fd9;
	add.s32 	%r58, %r50, %r1;
	setp.lt.s32 	%p6, %r58, %r19;
	@%p6 bra 	$L__BB0_5;
$L__BB0_6:
	ret;

}
	// .globl	_Z9down_passPdiiii
.visible .entry _Z9down_passPdiiii(
	.param .u64 .ptr .align 1 _Z9down_passPdiiii_param_0,
	.param .u32 _Z9down_passPdiiii_param_1,
	.param .u32 _Z9down_passPdiiii_param_2,
	.param .u32 _Z9down_passPdiiii_param_3,
	.param .u32 _Z9down_passPdiiii_param_4
)
{
	.reg .pred 	%p<10>;
	.reg .b32 	%r<56>;
	.reg .b64 	%rd<30>;
	.reg .b64 	%fd<50>;

	ld.param.u64 	%rd9, [_Z9down_passPdiiii_param_0];
	ld.param.u32 	%r19, [_Z9down_passPdiiii_param_1];
	ld.param.u32 	%r20, [_Z9down_passPdiiii_param_2];
	ld.param.u32 	%r21, [_Z9down_passPdiiii_param_3];
	cvta.to.global.u64 	%rd1, %rd9;
	mov.u32 	%r1, %ntid.x;
	mov.u32 	%r23, %ntid.y;
	mov.u32 	%r24, %ctaid.y;
	mov.u32 	%r25, %tid.y;
	mov.u32 	%r26, %nctaid.x;
	mul.lo.s32 	%r2, %r1, %r26;
	mad.lo.s32 	%r27, %r23, %r24, %r25;
	add.s32 	%r28, %r27, %r21;
	add.s32 	%r53, %r28, 1;
	setp.ge.s32 	%p1, %r53, %r19;
	@%p1 bra 	$L__BB1_10;
	ld.param.u32 	%r51, [_Z9down_passPdiiii_param_4];
	mov.u32 	%r29, %ctaid.x;
	mul.lo.s32 	%r30, %r1, %r29;
	mov.u32 	%r31, %tid.x;
	add.s32 	%r32, %r31, %r30;
	add.s32 	%r33, %r32, 1;
	add.s32 	%r4, %r33, %r51;
	mul.lo.s32 	%r5, %r21, %r20;
	add.s32 	%r34, %r5, %r51;
	mul.wide.s32 	%rd10, %r34, 8;
	add.s64 	%rd2, %rd1, %rd10;
	add.s32 	%r35, %r31, %r51;
	add.s32 	%r36, %r2, %r30;
	add.s32 	%r37, %r35, %r36;
	add.s32 	%r38, %r37, 1;
	max.s32 	%r39, %r20, %r38;
	not.b32 	%r40, %r36;
	add.s32 	%r41, %r39, %r40;
	sub.s32 	%r42, %r41, %r35;
	setp.ne.s32 	%p2, %r42, 0;
	selp.u32 	%r6, 1, 0, %p2;
	selp.s32 	%r43, -1, 0, %p2;
	add.s32 	%r7, %r42, %r43;
	mul.wide.s32 	%rd3, %r33, 8;
	add.s64 	%rd4, %rd2, %rd3;
	add.s32 	%r8, %r4, %r2;
	mul.wide.s32 	%rd5, %r2, 8;
	add.s32 	%r9, %r8, %r2;
	div.u32 	%r45, %r7, %r2;
	add.s32 	%r12, %r45, %r6;
$L__BB1_2:
	setp.ge.s32 	%p3, %r4, %r20;
	@%p3 bra 	$L__BB1_9;
	ld.param.u32 	%r52, [_Z9down_passPdiiii_param_4];
	ld.param.u64 	%rd28, [_Z9down_passPdiiii_param_0];
	mul.lo.s32 	%r11, %r53, %r20;
	add.s32 	%r44, %r11, %r52;
	cvta.to.global.u64 	%rd11, %rd28;
	mul.wide.s32 	%rd12, %r44, 8;
	add.s64 	%rd6, %rd11, %rd12;
	and.b32  	%r13, %r12, 3;
	setp.eq.s32 	%p4, %r13, 3;
	mov.u32 	%r54, %r4;
	@%p4 bra 	$L__BB1_7;
	ld.global.f64 	%fd1, [%rd6];
	ld.global.f64 	%fd2, [%rd4];
	mul.f64 	%fd3, %fd1, %fd2;
	ld.global.f64 	%fd4, [%rd2];
	div.rn.f64 	%fd5, %fd3, %fd4;
	add.s64 	%rd7, %rd6, %rd3;
	ld.global.f64 	%fd6, [%rd7];
	sub.f64 	%fd7, %fd6, %fd5;
	st.global.f64 	[%rd7], %fd7;
	setp.eq.s32 	%p5, %r13, 0;
	mov.u32 	%r54, %r8;
	@%p5 bra 	$L__BB1_7;
	ld.global.f64 	%fd8, [%rd6];
	add.s64 	%rd13, %rd4, %rd5;
	ld.global.f64 	%fd9, [%rd13];
	mul.f64 	%fd10, %fd8, %fd9;
	ld.global.f64 	%fd11, [%rd2];
	div.rn.f64 	%fd12, %fd10, %fd11;
	add.s64 	%rd8, %rd7, %rd5;
	ld.global.f64 	%fd13, [%rd8];
	sub.f64 	%fd14, %fd13, %fd12;
	st.global.f64 	[%rd8], %fd14;
	setp.eq.s32 	%p6, %r13, 1;
	mov.u32 	%r54, %r9;
	@%p6 bra 	$L__BB1_7;
	add.s32 	%r54, %r9, %r2;
	ld.global.f64 	%fd15, [%rd6];
	add.s64 	%rd15, %rd13, %rd5;
	ld.global.f64 	%fd16, [%rd15];
	mul.f64 	%fd17, %fd15, %fd16;
	ld.global.f64 	%fd18, [%rd2];
	div.rn.f64 	%fd19, %fd17, %fd18;
	add.s64 	%rd16, %rd8, %rd5;
	ld.global.f64 	%fd20, [%rd16];
	sub.f64 	%fd21, %fd20, %fd19;
	st.global.f64 	[%rd16], %fd21;
$L__BB1_7:
	setp.lt.u32 	%p7, %r12, 3;
	@%p7 bra 	$L__BB1_9;
$L__BB1_8:
	ld.param.u64 	%rd29, [_Z9down_passPdiiii_param_0];
	ld.global.f64 	%fd22, [%rd6];
	add.s32 	%r46, %r54, %r5;
	cvta.to.global.u64 	%rd17, %rd29;
	mul.wide.s32 	%rd18, %r46, 8;
	add.s64 	%rd19, %rd17, %rd18;
	ld.global.f64 	%fd23, [%rd19];
	mul.f64 	%fd24, %fd22, %fd23;
	ld.global.f64 	%fd25, [%rd2];
	div.rn.f64 	%fd26, %fd24, %fd25;
	add.s32 	%r47, %r54, %r11;
	mul.wide.s32 	%rd20, %r47, 8;
	add.s64 	%rd21, %rd17, %rd20;
	ld.global.f64 	%fd27, [%rd21];
	sub.f64 	%fd28, %fd27, %fd26;
	st.global.f64 	[%rd21], %fd28;
	ld.global.f64 	%fd29, [%rd6];
	add.s64 	%rd22, %rd19, %rd5;
	ld.global.f64 	%fd30, [%rd22];
	mul.f64 	%fd31, %fd29, %fd30;
	ld.global.f64 	%fd32, [%rd2];
	div.rn.f64 	%fd33, %fd31, %fd32;
	add.s64 	%rd23, %rd21, %rd5;
	ld.global.f64 	%fd34, [%rd23];
	sub.f64 	%fd35, %fd34, %fd33;
	st.global.f64 	[%rd23], %fd35;
	ld.global.f64 	%fd36, [%rd6];
	add.s64 	%rd24, %rd22, %rd5;
	ld.global.f64 	%fd37, [%rd24];
	mul.f64 	%fd38, %fd36, %fd37;
	ld.global.f64 	%fd39, [%rd2];
	div.rn.f64 	%fd40, %fd38, %fd39;
	add.s64 	%rd25, %rd23, %rd5;
	ld.global.f64 	%fd41, [%rd25];
	sub.f64 	%fd42, %fd41, %fd40;
	st.global.f64 	[%rd25], %fd42;
	ld.global.f64 	%fd43, [%rd6];
	add.s64 	%rd26, %rd24, %rd5;
	ld.global.f64 	%fd44, [%rd26];
	mul.f64 	%fd45, %fd43, %fd44;
	ld.global.f64 	%fd46, [%rd2];
	div.rn.f64 	%fd47, %fd45, %fd46;
	add.s64 	%rd27, %rd25, %rd5;
	ld.global.f64 	%fd48, [%rd27];
	sub.f64 	%fd49, %fd48, %fd47;
	st.global.f64 	[%rd27], %fd49;
	shl.b32 	%r48, %r2, 2;
	add.s32 	%r54, %r48, %r54;
	setp.lt.s32 	%p8, %r54, %r20;
	@%p8 bra 	$L__BB1_8;
$L__BB1_9:
	mov.u32 	%r50, %nctaid.y;
	mad.lo.s32 	%r53, %r23, %r50, %r53;
	setp.lt.s32 	%p9, %r53, %r19;
	@%p9 bra 	$L__BB1_2;
$L__BB1_10:
	ret;

}
	// .globl	_Z7up_passPdiiiii
.visible .entry _Z7up_passPdiiiii(
	.param .u64 .ptr .align 1 _Z7up_passPdiiiii_param_0,
	.param .u32 _Z7up_passPdiiiii_param_1,
	.param .u32 _Z7up_passPdiiiii_param_2,
	.param .u32 _Z7up_passPdiiiii_param_3,
	.param .u32 _Z7up_passPdiiiii_param_4,
	.param .u32 _Z7up_passPdiiiii_param_5
)
{
	.reg .pred 	%p<10>;
	.reg .b32 	%r<51>;
	.reg .b64 	%rd<27>;
	.reg .b64 	%fd<50>;

	ld.param.u64 	%rd8, [_Z7up_passPdiiiii_param_0];
	ld.param.u32 	%r19, [_Z7up_passPdiiiii_param_2];
	ld.param.u32 	%r20, [_Z7up_passPdiiiii_param_3];
	ld.param.u32 	%r21, [_Z7up_passPdiiiii_param_4];
	ld.param.u32 	%r22, [_Z7up_passPdiiiii_param_5];
	cvta.to.global.u64 	%rd1, %rd8;
	mov.u32 	%r23, %ntid.x;
	mov.u32 	%r24, %ctaid.x;
	mov.u32 	%r25, %tid.x;
	mad.lo.s32 	%r1, %r23, %r24, %r25;
	mov.u32 	%r26, %ntid.y;
	mov.u32 	%r27, %ctaid.y;
	mov.u32 	%r28, %tid.y;
	mad.lo.s32 	%r29, %r26, %r27, %r28;
	mov.u32 	%r30, %nctaid.x;
	mul.lo.s32 	%r2, %r23, %r30;
	add.s32 	%r48, %r29, %r19;
	setp.ge.s32 	%p1, %r29, %r20;
	@%p1 bra 	$L__BB2_10;
	ld.param.u32 	%r44, [_Z7up_passPdiiiii_param_1];
	mul.lo.s32 	%r4, %r21, %r44;
	add.s32 	%r31, %r4, %r22;
	mul.wide.s32 	%rd9, %r31, 8;
	add.s64 	%rd2, %rd1, %rd9;
	add.s32 	%r5, %r1, %r2;
	max.s32 	%r32, %r22, %r5;
	setp.lt.s32 	%p2, %r5, %r22;
	selp.u32 	%r6, 1, 0, %p2;
	add.s32 	%r33, %r5, %r6;
	sub.s32 	%r7, %r32, %r33;
	add.s32 	%r34, %r1, %r4;
	mul.wide.s32 	%rd10, %r34, 8;
	add.s64 	%rd3, %rd1, %rd10;
	mul.wide.s32 	%rd4, %r2, 8;
	add.s32 	%r8, %r5, %r2;
	div.u32 	%r36, %r7, %r2;
	add.s32 	%r11, %r36, %r6;
$L__BB2_2:
	setp.ge.s32 	%p3, %r1, %r22;
	@%p3 bra 	$L__BB2_9;
	ld.param.u32 	%r45, [_Z7up_passPdiiiii_param_1];
	mul.lo.s32 	%r10, %r48, %r45;
	add.s32 	%r35, %r10, %r22;
	mul.wide.s32 	%rd11, %r35, 8;
	add.s64 	%rd5, %rd1, %rd11;
	and.b32  	%r12, %r11, 3;
	setp.eq.s32 	%p4, %r12, 3;
	mov.u32 	%r49, %r1;
	@%p4 bra 	$L__BB2_7;
	ld.global.f64 	%fd1, [%rd5];
	ld.global.f64 	%fd2, [%rd3];
	mul.f64 	%fd3, %fd1, %fd2;
	ld.global.f64 	%fd4, [%rd2];
	div.rn.f64 	%fd5, %fd3, %fd4;
	add.s32 	%r37, %r1, %r10;
	mul.wide.s32 	%rd12, %r37, 8;
	add.s64 	%rd6, %rd1, %rd12;
	ld.global.f64 	%fd6, [%rd6];
	sub.f64 	%fd7, %fd6, %fd5;
	st.global.f64 	[%rd6], %fd7;
	setp.eq.s32 	%p5, %r12, 0;
	mov.u32 	%r49, %r5;
	@%p5 bra 	$L__BB2_7;
	ld.global.f64 	%fd8, [%rd5];
	add.s64 	%rd13, %rd3, %rd4;
	ld.global.f64 	%fd9, [%rd13];
	mul.f64 	%fd10, %fd8, %fd9;
	ld.global.f64 	%fd11, [%rd2];
	div.rn.f64 	%fd12, %fd10, %fd11;
	add.s64 	%rd7, %rd6, %rd4;
	ld.global.f64 	%fd13, [%rd7];
	sub.f64 	%fd14, %fd13, %fd12;
	st.global.f64 	[%rd7], %fd14;
	setp.eq.s32 	%p6, %r12, 1;
	mov.u32 	%r49, %r8;
	@%p6 bra 	$L__BB2_7;
	add.s32 	%r49, %r8, %r2;
	ld.global.f64 	%fd15, [%rd5];
	add.s64 	%rd15, %rd13, %rd4;
	ld.global.f64 	%fd16, [%rd15];
	mul.f64 	%fd17, %fd15, %fd16;
	ld.global.f64 	%fd18, [%rd2];
	div.rn.f64 	%fd19, %fd17, %fd18;
	add.s64 	%rd16, %rd7, %rd4;
	ld.global.f64 	%fd20, [%rd16];
	sub.f64 	%fd21, %fd20, %fd19;
	st.global.f64 	[%rd16], %fd21;
$L__BB2_7:
	setp.lt.u32 	%p7, %r11, 3;
	@%p7 bra 	$L__BB2_9;
$L__BB2_8:
	ld.global.f64 	%fd22, [%rd5];
	add.s32 	%r38, %r49, %r4;
	mul.wide.s32 	%rd17, %r38, 8;
	add.s64 	%rd18, %rd1, %rd17;
	ld.global.f64 	%fd23, [%rd18];
	mul.f64 	%fd24, %fd22, %fd23;
	ld.global.f64 	%fd25, [%rd2];
	div.rn.f64 	%fd26, %fd24, %fd25;
	add.s32 	%r39, %r49, %r10;
	mul.wide.s32 	%rd19, %r39, 8;
	add.s64 	%rd20, %rd1, %rd19;
	ld.global.f64 	%fd27, [%rd20];
	sub.f64 	%fd28, %fd27, %fd26;
	st.global.f64 	[%rd20], %fd28;
	ld.global.f64 	%fd29, [%rd5];
	add.s64 	%rd21, %rd18, %rd4;
	ld.global.f64 	%fd30, [%rd21];
	mul.f64 	%fd31, %fd29, %fd30;
	ld.global.f64 	%fd32, [%rd2];
	div.rn.f64 	%fd33, %fd31, %fd32;
	add.s64 	%rd22, %rd20, %rd4;
	ld.global.f64 	%fd34, [%rd22];
	sub.f64 	%fd35, %fd34, %fd33;
	st.global.f64 	[%rd22], %fd35;
	ld.global.f64 	%fd36, [%rd5];
	add.s64 	%rd23, %rd21, %rd4;
	ld.global.f64 	%fd37, [%rd23];
	mul.f64 	%fd38, %fd36, %fd37;
	ld.global.f64 	%fd39, [%rd2];
	div.rn.f64 	%fd40, %fd38, %fd39;
	add.s64 	%rd24, %rd22, %rd4;
	ld.global.f64 	%fd41, [%rd24];
	sub.f64 	%fd42, %fd41, %fd40;
	st.global.f64 	[%rd24], %fd42;
	ld.global.f64 	%fd43, [%rd5];
	add.s64 	%rd25, %rd23, %rd4;
	ld.global.f64 	%fd44, [%rd25];
	mul.f64 	%fd45, %fd43, %fd44;
	ld.global.f64 	%fd46, [%rd2];
	div.rn.f64 	%fd47, %fd45, %fd46;
	add.s64 	%rd26, %rd24, %rd4;
	ld.global.f64 	%fd48, [%rd26];
	sub.f64 	%fd49, %fd48, %fd47;
	st.global.f64 	[%rd26], %fd49;
	shl.b32 	%r40, %r2, 2;
	add.s32 	%r49, %r40, %r49;
	setp.lt.s32 	%p8, %r49, %r22;
	@%p8 bra 	$L__BB2_8;
$L__BB2_9:
	ld.param.u32 	%r47, [_Z7up_passPdiiiii_param_3];
	ld.param.u32 	%r46, [_Z7up_passPdiiiii_param_2];
	mov.u32 	%r42, %nctaid.y;
	mad.lo.s32 	%r48, %r26, %r42, %r48;
	add.s32 	%r43, %r47, %r46;
	setp.lt.s32 	%p9, %r48, %r43;
	@%p9 bra 	$L__BB2_2;
$L__BB2_10:
	ret;

}
	// .globl	_ZN6thrust24THRUST_300001_SM_1000_NS8cuda_cub4core6detail13_kernel_agentINS1_8__reduce11ReduceAgentINS0_12zip_iteratorIN4cuda3std3__45tupleIJNS0_10device_ptrIdEENS0_17counting_iteratorIlNS0_11use_defaultESF_SF_EEEEEEEPNSB_IJdlEEESJ_iNS1_9__extrema9arg_max_fIdl10comparatorEEEEJSI_SK_iSO_EEEvDpT0_
.visible .entry _ZN6thrust24THRUST_300001_SM_1000_NS8cuda_cub4core6detail13_kernel_agentINS1_8__reduce11ReduceAgentINS0_12zip_iteratorIN4cuda3std3__45tupleIJNS0_10device_ptrIdEENS0_17counting_iteratorIlNS0_11use_defaultESF_SF_EEEEEEEPNSB_IJdlEEESJ_iNS1_9__extrema9arg_max_fIdl10comparatorEEEEJSI_SK_iSO_EEEvDpT0_(
	.param .align 8 .b8 _ZN6thrust24THRUST_300001_SM_1000_NS8cuda_cub4core6detail13_kernel_agentINS1_8__reduce11ReduceAgentINS0_12zip_iteratorIN4cuda3std3__45tupleIJNS0_10device_ptrIdEENS0_17counting_iteratorIlNS0_11use_defaultESF_SF_EEEEEEEPNSB_IJdlEEESJ_iNS1_9__extrema9arg_max_fIdl10comparatorEEEEJSI_SK_iSO_EEEvDpT0__param_0[16],
	.param .u64 .ptr .align 1 _ZN6thrust24THRUST_300001_SM_1000_NS8cuda_cub4core6detail13_kernel_agentINS1_8__reduce11ReduceAgentINS0_12zip_iteratorIN4cuda3std3__45tupleIJNS0_10device_ptrIdEENS0_17counting_iteratorIlNS0_11use_defaultESF_SF_EEEEEEEPNSB_IJdlEEESJ_iNS1_9__extrema9arg_max_fIdl10comparatorEEEEJSI_SK_iSO_EEEvDpT0__param_1,
	.param .u32 _ZN6thrust24THRUST_300001_SM_1000_NS8cuda_cub4core6detail13_kernel_agentINS1_8__reduce11ReduceAgentINS0_12zip_iteratorIN4cuda3std3__45tupleIJNS0_10device_ptrIdEENS0_17counting_iteratorIlNS0_11use_defaultESF_SF_EEEEEEEPNSB_IJdlEEESJ_iNS1_9__extrema9arg_max_fIdl10comparatorEEEEJSI_SK_iSO_EEEvDpT0__param_2,
	.param .align 1 .b8 _ZN6thrust24THRUST_300001_SM_1000_NS8cuda_cub4core6detail13_kernel_agentINS1_8__reduce11ReduceAgentINS0_12zip_iteratorIN4cuda3std3__45tupleIJNS0_10device_ptrIdEENS0_17counting_iteratorIlNS0_11use_defaultESF_SF_EEEEEEEPNSB_IJdlEEESJ_iNS1_9__extrema9arg_max_fIdl10comparatorEEEEJSI_SK_iSO_EEEvDpT0__param_3[1]
)
.maxntid 256
{
	.reg .pred 	%p<213>;
	.reg .b32 	%r<400>;
	.reg .b64 	%rd<368>;
	.reg .b64 	%fd<352>;

	ld.param.u64 	%rd198, [_ZN6thrust24THRUST_300001_SM_1000_NS8cuda_cub4core6detail13_kernel_agentINS1_8__reduce11ReduceAgentINS0_12zip_iteratorIN4cuda3std3__45tupleIJNS0_10device_ptrIdEENS0_17counting_iteratorIlNS0_11use_defaultESF_SF_EEEEEEEPNSB_IJdlEEESJ_iNS1_9__extrema9arg_max_fIdl10comparatorEEEEJSI_SK_iSO_EEEvDpT0__param_0+8];
	ld.param.u64 	%rd197, [_ZN6thrust24THRUST_300001_SM_1000_NS8cuda_cub4core6detail13_kernel_agentINS1_8__reduce11ReduceAgentINS0_12zip_iteratorIN4cuda3std3__45tupleIJNS0_10device_ptrIdEENS0_17counting_iteratorIlNS0_11use_defaultESF_SF_EEEEEEEPNSB_IJdlEEESJ_iNS1_9__extrema9arg_max_fIdl10comparatorEEEEJSI_SK_iSO_EEEvDpT0__param_0];
	ld.param.u32 	%r36, [_ZN6thrust24THRUST_300001_SM_1000_NS8cuda_cub4core6detail13_kernel_agentINS1_8__reduce11ReduceAgentINS0_12zip_iteratorIN4cuda3std3__45tupleIJNS0_10device_ptrIdEENS0_17counting_iteratorIlNS0_11use_defaultESF_SF_EEEEEEEPNSB_IJdlEEESJ_iNS1_9__extrema9arg_max_fIdl10comparatorEEEEJSI_SK_iSO_EEEvDpT0__param_2];
	setp.eq.s32 	%p1, %r36, 0;
	@%p1 bra 	$L__BB3_206;
	cvta.to.global.u64 	%rd1, %rd197;
	setp.gt.s32 	%p2, %r36, 1279;
	@%p2 bra 	$L__BB3_122;
	mov.u32 	%r1, %tid.x;
	setp.ge.s32 	%p96, %r1, %r36;
	mov.f64 	%fd298, 0d0000000000000000;
	mov.b64 	%rd309, 0;
	mov.u32 	%r391, %r1;
	@%p96 bra 	$L__BB3_4;
	cvt.u64.u32 	%rd265, %r1;
	mul.wide.u32 	%rd266, %r1, 8;
	add.s64 	%rd267, %rd1, %rd266;
	add.s64 	%rd309, %rd198, %rd265;
	ld.global.f64 	%fd298, [%rd267];
	add.s32 	%r391, %r1, 256;
$L__BB3_4:
	setp.ge.s32 	%p97, %r391, %r36;
	@%p97 bra 	$L__BB3_26;
	not.b32 	%r160, %r391;
	add.s32 	%r4, %r36, %r160;
	and.b32  	%r161, %r4, 768;
	setp.eq.s32 	%p98, %r161, 768;
	@%p98 bra 	$L__BB3_11;
	cvt.u64.u32 	%rd269, %r391;
	add.s64 	%rd300, %rd198, %rd269;
	mul.wide.u32 	%rd270, %r391, 8;
	add.s64 	%rd299, %rd1, %rd270;
	shr.u32 	%r162, %r4, 8;
	add.s32 	%r163, %r162, 1;
	and.b32  	%r164, %r163, 3;
	neg.s32 	%r389, %r164;
$L__BB3_7:
	.pragma "nounroll";
	mov.u64 	%rd9, %rd309;
	mov.f64 	%fd3, %fd298;
	ld.global.f64 	%fd4, [%rd299];
	abs.f64 	%fd5, %fd3;
	abs.f64 	%fd6, %fd4;
	setp.lt.f64 	%p99, %fd5, %fd6;
	mov.u64 	%rd309, %rd300;
	mov.f64 	%fd298, %fd4;
	@%p99 bra 	$L__BB3_10;
	setp.lt.f64 	%p100, %fd6, %fd5;
	mov.u64 	%rd309, %rd9;
	mov.f64 	%fd298, %fd3;
	@%p100 bra 	$L__BB3_10;
	setp.lt.s64 	%p101, %rd9, %rd300;
	min.s64 	%rd309, %rd9, %rd300;
	selp.f64 	%fd298, %fd3, %fd4, %p101;
$L__BB3_10:
	add.s32 	%r391, %r391, 256;
	add.s64 	%rd300, %rd300, 256;
	add.s64 	%rd299, %rd299, 2048;
	add.s32 	%r389, %r389, 1;
	setp.ne.s32 	%p102, %r389, 0;
	@%p102 bra 	$L__BB3_7;
$L__BB3_11:
	setp.lt.u32 	%p103, %r4, 768;
	@%p103 bra 	$L__BB3_26;
	add.s32 	%r392, %r391, 512;
$L__BB3_13:
	mov.u32 	%r12, %r392;
	add.s32 	%r165, %r12, -512;
	cvt.s64.s32 	%rd271, %r165;
	mul.wide.s32 	%rd272, %r165, 8;
	add.s64 	%rd17, %rd1, %rd272;
	add.s64 	%rd18, %rd198, %rd271;
	ld.global.f64 	%fd12, [%rd17];
	abs.f64 	%fd13, %fd298;
	abs.f64 	%fd14, %fd12;
	setp.lt.f64 	%p104, %fd13, %fd14;
	mov.u64 	%rd306, %rd18;
	mov.f64 	%fd295, %fd12;
	@%p104 bra 	$L__BB3_16;
	setp.lt.f64 	%p105, %fd14, %fd13;
	mov.u64 	%rd306, %rd309;
	mov.f64 	%fd295, %fd298;
	@%p105 bra 	$L__BB3_16;
	setp.lt.s64 	%p106, %rd309, %rd18;
	min.s64 	%rd306, %rd309, %rd18;
	selp.f64 	%fd295, %fd298, %fd12, %p106;
$L__BB3_16:
	add.s32 	%r166, %r12, -256;
	cvt.s64.s32 	%rd273, %r166;
	add.s64 	%rd21, %rd198, %rd273;
	ld.global.f64 	%fd17, [%rd17+2048];
	abs.f64 	%fd18, %fd295;
	abs.f64 	%fd19, %fd17;
	setp.lt.f64 	%p107, %fd18, %fd19;
	mov.u64 	%rd307, %rd21;
	mov.f64 	%fd296, %fd17;
	@%p107 bra 	$L__BB3_19;
	setp.lt.f64 	%p108, %fd19, %fd18;
	mov.u64 	%rd307, %rd306;
	mov.f64 	%fd296, %fd295;
	@%p108 bra 	$L__BB3_19;
	setp.lt.s64 	%p109, %rd306, %rd21;
	min.s64 	%rd307, %rd306, %rd21;
	selp.f64 	%fd296, %fd295, %fd17, %p109;
$L__BB3_19:
	cvt.s64.s32 	%rd274, %r12;
	add.s64 	%rd24, %rd198, %rd274;
	ld.global.f64 	%fd22, [%rd17+4096];
	abs.f64 	%fd23, %fd296;
	abs.f64 	%fd24, %fd22;
	setp.lt.f64 	%p110, %fd23, %fd24;
	mov.u64 	%rd308, %rd24;
	mov.f64 	%fd297, %fd22;
	@%p110 bra 	$L__BB3_22;
	setp.lt.f64 	%p111, %fd24, %fd23;
	mov.u64 	%rd308, %rd307;
	mov.f64 	%fd297, %fd296;
	@%p111 bra 	$L__BB3_22;
	setp.lt.s64 	%p112, %rd307, %rd24;
	min.s64 	%rd308, %rd307, %rd24;
	selp.f64 	%fd297, %fd296, %fd22, %p112;
$L__BB3_22:
	add.s32 	%r167, %r12, 256;
	cvt.s64.s32 	%rd275, %r167;
	add.s64 	%rd27, %rd198, %rd275;
	ld.global.f64 	%fd27, [%rd17+6144];
	abs.f64 	%fd28, %fd297;
	abs.f64 	%fd29, %fd27;
	setp.lt.f64 	%p113, %fd28, %fd29;
	mov.u64 	%rd309, %rd27;
	mov.f64 	%fd298, %fd27;
	@%p113 bra 	$L__BB3_25;
	setp.lt.f64 	%p114, %fd29, %fd28;
	mov.u64 	%rd309, %rd308;
	mov.f64 	%fd298, %fd297;
	@%p114 bra 	$L__BB3_25;
	setp.lt.s64 	%p115, %rd308, %rd27;
	min.s64 	%rd309, %rd308, %rd27;
	selp.f64 	%fd298, %fd297, %fd27, %p115;
$L__BB3_25:
	add.s32 	%r392, %r12, 1024;
	add.s32 	%r168, %r12, 512;
	setp.lt.s32 	%p116, %r168, %r36;
	@%p116 bra 	$L__BB3_13;
$L__BB3_26:
	setp.lt.s32 	%p117, %r36, 256;
	@%p117 bra 	$L__BB3_71;
	// begin inline asm
	mov.u32 %r282, %laneid;
	// end inline asm
	mov.b64 	%rd286, %fd298;
	mov.b64 	{%r284, %r289}, %rd286;
	mov.b32 	%r300, 1;
	mov.b32 	%r301, 31;
	mov.b32 	%r302, -1;
	// begin inline asm
	shfl.sync.down.b32 %r283, %r284, %r300, %r301, %r302;
	// end inline asm
	// begin inline asm
	shfl.sync.down.b32 %r288, %r289, %r300, %r301, %r302;
	// end inline asm
	mov.b64 	%rd287, {%r283, %r288};
	mov.b64 	%fd33, %rd287;
	mov.b64 	{%r294, %r299}, %rd309;
	// begin inline asm
	shfl.sync.down.b32 %r293, %r294, %r300, %r301, %r302;
	// end inline asm
	// begin inline asm
	shfl.sync.down.b32 %r298, %r299, %r300, %r301, %r302;
	// end inline asm
	mov.b64 	%rd31, {%r293, %r298};
	setp.gt.s32 	%p169, %r282, 30;
	mov.u64 	%rd311, %rd309;
	mov.f64 	%fd300, %fd298;
	@%p169 bra 	$L__BB3_31;
	abs.f64 	%fd34, %fd298;
	abs.f64 	%fd35, %fd33;
	setp.lt.f64 	%p170, %fd34, %fd35;
	mov.u64 	%rd311, %rd31;
	mov.f64 	%fd300, %fd33;
	@%p170 bra 	$L__BB3_31;
	setp.lt.f64 	%p171, %fd35, %fd34;
	mov.u64 	%rd311, %rd309;
	mov.f64 	%fd300, %fd298;
	@%p171 bra 	$L__BB3_31;
	setp.lt.s64 	%p172, %rd309, %rd31;
	min.s64 	%rd311, %rd309, %rd31;
	selp.f64 	%fd300, %fd298, %fd33, %p172;
$L__BB3_31:
	mov.b64 	%rd288, %fd300;
	mov.b64 	{%r304, %r309}, %rd288;
	mov.b32 	%r320, 2;
	mov.b32 	%r321, 31;
	mov.b32 	%r322, -1;
	// begin inline asm
	shfl.sync.down.b32 %r303, %r304, %r320, %r321, %r322;
	// end inline asm
	// begin inline asm
	shfl.sync.down.b32 %r308, %r309, %r320, %r321, %r322;
	// end inline asm
	mov.b64 	%rd289, {%r303, %r308};
	mov.b64 	%fd38, %rd289;
	mov.b64 	{%r314, %r319}, %rd311;
	// begin inline asm
	shfl.sync.down.b32 %r313, %r314, %r320, %r321, %r322;
	// end inline asm
	// begin inline asm
	shfl.sync.down.b32 %r318, %r319, %r320, %r321, %r322;
	// end inline asm
	mov.b64 	%rd34, {%r313, %r318};
	setp.gt.s32 	%p173, %r282, 29;
	mov.u64 	%rd312, %rd311;
	mov.f64 	%fd301, %fd300;
	@%p173 bra 	$L__BB3_35;
	abs.f64 	%fd39, %fd300;
	abs.f64 	%fd40, %fd38;
	setp.lt.f64 	%p174, %fd39, %fd40;
	mov.u64 	%rd312, %rd34;
	mov.f64 	%fd301, %fd38;
	@%p174 bra 	$L__BB3_35;
	setp.lt.f64 	%p175, %fd40, %fd39;
	mov.u64 	%rd312, %rd311;
	mov.f64 	%fd301, %fd300;
	@%p175 bra 	$L__BB3_35;
	setp.lt.s64 	%p176, %rd311, %rd34;
	min.s64 	%rd312, %rd311, %rd34;
	selp.f64 	%fd301, %fd300, %fd38, %p176;
$L__BB3_35:
	mov.b64 	%rd290, %fd301;
	mov.b64 	{%r324, %r329}, %rd290;
	mov.b32 	%r340, 4;
	mov.b32 	%r341, 31;
	mov.b32 	%r342, -1;
	// begin inline asm
	shfl.sync.down.b32 %r323, %r324, %r340, %r341, %r342;
	// end inline asm
	// begin inline asm
	shfl.sync.down.b32 %r328, %r329, %r340, %r341, %r342;
	// end inline asm
	mov.b64 	%rd291, {%r323, %r328};
	mov.b64 	%fd43, %rd291;
	mov.b64 	{%r334, %r339}, %rd312;
	// begin inline asm
	shfl.sync.down.b32 %r333, %r334, %r340, %r341, %r342;
	// end inline asm
	// begin inline asm
	shfl.sync.down.b32 %r338, %r339, %r340, %r341, %r342;
	// end inline asm
	mov.b64 	%rd37, {%r333, %r338};
	setp.gt.s32 	%p177, %r282, 27;
	mov.u64 	%rd313, %rd312;
	mov.f64 	%fd302, %fd301;
	@%p177 bra 	$L__BB3_39;
	abs.f64 	%fd44, %fd301;
	abs.f64 	%fd45, %fd43;
	setp.lt.f64 	%p178, %fd44, %fd45;
	mov.u64 	%rd313, %rd37;
	mov.f64 	%fd302, %fd43;
	@%p178 bra 	$L__BB3_39;
	setp.lt.f64 	%p179, %fd45, %fd44;
	mov.u64 	%rd313, %rd312;
	mov.f64 	%fd302, %fd301;
	@%p179 bra 	$L__BB3_39;
	setp.lt.s64 	%p180, %rd312, %rd37;
	min.s64 	%rd313, %rd312, %rd37;
	selp.f64 	%fd302, %fd301, %fd43, %p180;
$L__BB3_39:
	mov.b64 	%rd292, %fd302;
	mov.b64 	{%r344, %r349}, %rd292;
	mov.b32 	%r360, 8;
	mov.b32 	%r361, 31;
	mov.b32 	%r362, -1;
	// begin inline asm
	shfl.sync.down.b32 %r343, %r344, %r360, %r361, %r362;
	// end inline asm
	// begin inline asm
	shfl.sync.down.b32 %r348, %r349, %r360, %r361, %r362;
	// end inline asm
	mov.b64 	%rd293, {%r343, %r348};
	mov.b64 	%fd48, %rd293;
	mov.b64 	{%r354, %r359}, %rd313;
	// begin inline asm
	shfl.sync.down.b32 %r353, %r354, %r360, %r361, %r362;
	// end inline asm
	// begin inline asm
	shfl.sync.down.b32 %r358, %r359, %r360, %r361, %r362;
	// end inline asm
	mov.b64 	%rd40, {%r353, %r358};
	setp.gt.s32 	%p181, %r282, 23;
	mov.u64 	%rd314, %rd313;
	mov.f64 	%fd303, %fd302;
	@%p181 bra 	$L__BB3_43;
	abs.f64 	%fd49, %fd302;
	abs.f64 	%fd50, %fd48;
	setp.lt.f64 	%p182, %fd49, %fd50;
	mov.u64 	%rd314, %rd40;
	mov.f64 	%fd303, %fd48;
	@%p182 bra 	$L__BB3_43;
	setp.lt.f64 	%p183, %fd50, %fd49;
	mov.u64 	%rd314, %rd313;
	mov.f64 	%fd303, %fd302;
	@%p183 bra 	$L__BB3_43;
	setp.lt.s64 	%p184, %rd313, %rd40;
	min.s64 	%rd314, %rd313, %rd40;
	selp.f64 	%fd303, %fd302, %fd48, %p184;
$L__BB3_43:
	mov.b64 	%rd294, %fd303;
	mov.b64 	{%r364, %r369}, %rd294;
	mov.b32 	%r380, 16;
	mov.b32 	%r381, 31;
	mov.b32 	%r382, -1;
	// begin inline asm
	shfl.sync.down.b32 %r363, %r364, %r380, %r381, %r382;
	// end inline asm
	// begin inline asm
	shfl.sync.down.b32 %r368, %r369, %r380, %r381, %r382;
	// end inline asm
	mov.b64 	%rd295, {%r363, %r368};
	mov.b64 	%fd53, %rd295;
	mov.b64 	{%r374, %r379}, %rd314;
	// begin inline asm
	shfl.sync.down.b32 %r373, %r374, %r380, %r381, %r382;
	// end inline asm
	// begin inline asm
	shfl.sync.down.b32 %r378, %r379, %r380, %r381, %r382;
	// end inline asm
	mov.b64 	%rd43, {%r373, %r378};
	setp.gt.s32 	%p185, %r282, 15;
	mov.u64 	%rd367, %rd314;
	mov.f64 	%fd351, %fd303;
	@%p185 bra 	$L__BB3_47;
	abs.f64 	%fd54, %fd303;
	abs.f64 	%fd55, %fd53;
	setp.lt.f64 	%p186, %fd54, %fd55;
	mov.u64 	%rd367, %rd43;
	mov.f64 	%fd351, %fd53;
	@%p186 bra 	$L__BB3_47;
	setp.lt.f64 	%p187, %fd55, %fd54;
	mov.u64 	%rd367, %rd314;
	mov.f64 	%fd351, %fd303;
	@%p187 bra 	$L__BB3_47;
	setp.lt.s64 	%p188, %rd314, %rd43;
	min.s64 	%rd367, %rd314, %rd43;
	selp.f64 	%fd351, %fd303, %fd53, %p188;
$L__BB3_47:
	setp.ne.s32 	%p189, %r282, 0;
	@%p189 bra 	$L__BB3_49;
	shr.u32 	%r383, %r1, 1;
	and.b32  	%r384, %r383, 496;
	mov.u32 	%r385, _ZN6thrust24THRUST_300001_SM_1000_NS8cuda_cub4core6detail5shmemE;
	add.s32 	%r386, %r385, %r384;
	st.shared.f64 	[%r386+8], %fd351;
	st.shared.u64 	[%r386+16], %rd367;
$L__BB3_49:
	bar.sync 	0;
	setp.ne.s32 	%p190, %r1, 0;
	@%p190 bra 	$L__BB3_204;
	ld.shared.f64 	%fd58, [_ZN6thrust24THRUST_300001_SM_1000_NS8cuda_cub4core6detail5shmemE+24];
	ld.shared.u64 	%rd46, [_ZN6thrust24THRUST_300001_SM_1000_NS8cuda_cub4core6detail5shmemE+32];
	abs.f64 	%fd59, %fd351;
	abs.f64 	%fd60, %fd58;
	setp.lt.f64 	%p191, %fd59, %fd60;
	mov.u64 	%rd316, %rd46;
	mov.f64 	%fd305, %fd58;
	@%p191 bra 	$L__BB3_53;
	setp.lt.f64 	%p192, %fd60, %fd59;
	mov.u64 	%rd316, %rd367;
	mov.f64 	%fd305, %fd351;
	@%p192 bra 	$L__BB3_53;
	setp.lt.s64 	%p193, %rd367, %rd46;
	min.s64 	%rd316, %rd367, %rd46;
	selp.f64 	%fd305, %fd351, %fd58, %p193;
$L__BB3_53:
	ld.shared.f64 	%fd63, [_ZN6thrust24THRUST_300001_SM_1000_NS8cuda_cub4core6detail5shmemE+40];
	ld.shared.u64 	%rd49, [_ZN6thrust24THRUST_300001_SM_1000_NS8cuda_cub4core6detail5shmemE+48];
	abs.f64 	%fd64, %fd305;
	abs.f64 	%fd65, %fd63;
	setp.lt.f64 	%p194, %fd64, %fd65;
	mov.u64 	%rd317, %rd49;
	mov.f64 	%fd306, %fd63;
	@%p194 bra 	$L__BB3_56;
	setp.lt.f64 	%p195, %fd65, %fd64;
	mov.u64 	%rd317, %rd316;
	mov.f64 	%fd306, %fd305;
	@%p195 bra 	$L__BB3_56;
	setp.lt.s64 	%p196, %rd316, %rd49;
	min.s64 	%rd317, %rd316, %rd49;
	selp.f64 	%fd306, %fd305, %fd63, %p196;
$L__BB3_56:
	ld.shared.f64 	%fd68, [_ZN6thrust24THRUST_300001_SM_1000_NS8cuda_cub4core6detail5shmemE+56];
	ld.shared.u64 	%rd52, [_ZN6thrust24THRUST_300001_SM_1000_NS8cuda_cub4core6detail5shmemE+64];
	abs.f64 	%fd69, %fd306;
	abs.f64 	%fd70, %fd68;
	setp.lt.f64 	%p197, %fd69, %fd70;
	mov.u64 	%rd318, %rd52;
	mov.f64 	%fd307, %fd68;
	@%p197 bra 	$L__BB3_59;
	setp.lt.f64 	%p198, %fd70, %fd69;
	mov.u64 	%rd318, %rd317;
	mov.f64 	%fd307, %fd306;
	@%p198 bra 	$L__BB3_59;
	setp.lt.s64 	%p199, %rd317, %rd52;
	min.s64 	%rd318, %rd317, %rd52;
	selp.f64 	%fd307, %fd306, %fd68, %p199;
$L__BB3_59:
	ld.shared.f64 	%fd73, [_ZN6thrust24THRUST_300001_SM_1000_NS8cuda_cub4core6detail5shmemE+72];
	ld.shared.u64 	%rd55, [_ZN6thrust24THRUST_300001_SM_1000_NS8cuda_cub4core6detail5shmemE+80];
	abs.f64 	%fd74, %fd307;
	abs.f64 	%fd75, %fd73;
	setp.lt.f64 	%p200, %fd74, %fd75;
	mov.u64 	%rd319, %rd55;
	mov.f64 	%fd308, %fd73;
	@%p200 bra 	$L__BB3_62;
	setp.lt.f64 	%p201, %fd75, %fd74;
	mov.u64 	%rd319, %rd318;
	mov.f64 	%fd308, %fd307;
	@%p201 bra 	$L__BB3_62;
	setp.lt.s64 	%p202, %rd318, %rd55;
	min.s64 	%rd319, %rd318, %rd55;
	selp.f64 	%fd308, %fd307, %fd73, %p202;
$L__BB3_62:
	ld.shared.f64 	%fd78, [_ZN6thrust24THRUST_300001_SM_1000_NS8cuda_cub4core6detail5shmemE+88];
	ld.shared.u64 	%rd58, [_ZN6thrust24THRUST_300001_SM_1000_NS8cuda_cub4core6detail5shmemE+96];
	abs.f64 	%fd79, %fd308;
	abs.f64 	%fd80, %fd78;
	setp.lt.f64 	%p203, %fd79, %fd80;
	mov.u64 	%rd320, %rd58;
	mov.f64 	%fd309, %fd78;
	@%p203 bra 	$L__BB3_65;
	setp.lt.f64 	%p204, %fd80, %fd79;
	mov.u64 	%rd320, %rd319;
	mov.f64 	%fd309, %fd308;
	@%p204 bra 	$L__BB3_65;
	setp.lt.s64 	%p205, %rd319, %rd58;
	min.s64 	%rd320, %rd319, %rd58;
	selp.f64 	%fd309, %fd308, %fd78, %p205;
$L__BB3_65:
	ld.shared.f64 	%fd83, [_ZN6thrust24THRUST_300001_SM_1000_NS8cuda_cub4core6detail5shmemE+104];
	ld.shared.u64 	%rd61, [_ZN6thrust24THRUST_300001_SM_1000_NS8cuda_cub4core6detail5shmemE+112];
	abs.f64 	%fd84, %fd309;
	abs.f64 	%fd85, %fd83;
	setp.lt.f64 	%p206, %fd84, %fd85;
	mov.u64 	%rd321, %rd61;
	mov.f64 	%fd310, %fd83;
	@%p206 bra 	$L__BB3_68;
	setp.lt.f64 	%p207, %fd85, %fd84;
	mov.u64 	%rd321, %rd320;
	mov.f64 	%fd310, %fd309;
	@%p207 bra 	$L__BB3_68;
	setp.lt.s64 	%p208, %rd320, %rd61;
	min.s64 	%rd321, %rd320, %rd61;
	selp.f64 	%fd310, %fd309, %fd83, %p208;
$L__BB3_68:
	ld.shared.f64 	%fd88, [_ZN6thrust24THRUST_300001_SM_1000_NS8cuda_cub4core6detail5shmemE+120];
	ld.shared.u64 	%rd64, [_ZN6thrust24THRUST_300001_SM_1000_NS8cuda_cub4core6detail5shmemE+128];
	abs.f64 	%fd89, %fd310;
	abs.f64 	%fd90, %fd88;
	setp.lt.f64 	%p209, %fd89, %fd90;
	mov.u64 	%rd367, %rd64;
	mov.f64 	%fd351, %fd88;
	@%p209 bra 	$L__BB3_204;
	setp.lt.f64 	%p210, %fd90, %fd89;
	mov.u64 	%rd367, %rd321;
	mov.f64 	%fd351, %fd310;
	@%p210 bra 	$L__BB3_204;
	setp.lt.s64 	%p211, %rd321, %rd64;
	min.s64 	%rd367, %rd321, %rd64;
	selp.f64 	%fd351, %fd310, %fd88, %p211;
	bra.uni 	$L__BB3_204;
$L__BB3_71:
	// begin inline asm
	mov.u32 %r169, %laneid;
	// end inline asm
	and.b32  	%r190, %r1, 992;
	add.s32 	%r191, %r190, 32;
	setp.gt.s32 	%p118, %r191, %r36;
	not.b32 	%r192, %r190;
	add.s32 	%r193, %r36, %r192;
	selp.b32 	%r188, %r193, 31, %p118;
	mov.b64 	%rd276, %fd298;
	mov.b64 	{%r171, %r176}, %rd276;
	mov.b32 	%r187, 1;
	mov.b32 	%r189, -1;
	// begin inline asm
	shfl.sync.down.b32 %r170, %r171, %r187, %r188, %r189;
	// end inline asm
	// begin inline asm
	shfl.sync.down.b32 %r175, %r176, %r187, %r188, %r189;
	// end inline asm
	mov.b64 	%rd277, {%r170, %r175};
	mov.b64 	%fd92, %rd277;
	mov.b64 	{%r181, %r186}, %rd309;
	// begin inline asm
	shfl.sync.down.b32 %r180, %r181, %r187, %r188, %r189;
	// end inline asm
	// begin inline asm
	shfl.sync.down.b32 %r185, %r186, %r187, %r188, %r189;
	// end inline asm
	mov.b64 	%rd66, {%r180, %r185};
	setp.ge.s32 	%p119, %r169, %r188;
	mov.u64 	%rd322, %rd309;
	mov.f64 	%fd311, %fd298;
	@%p119 bra 	$L__BB3_75;
	abs.f64 	%fd93, %fd298;
	abs.f64 	%fd94, %fd92;
	setp.lt.f64 	%p120, %fd93, %fd94;
	mov.u64 	%rd322, %rd66;
	mov.f64 	%fd311, %fd92;
	@%p120 bra 	$L__BB3_75;
	setp.lt.f64 	%p121, %fd94, %fd93;
	mov.u64 	%rd322, %rd309;
	mov.f64 	%fd311, %fd298;
	@%p121 bra 	$L__BB3_75;
	setp.lt.s64 	%p122, %rd309, %rd66;
	min.s64 	%rd322, %rd309, %rd66;
	selp.f64 	%fd311, %fd298, %fd92, %p122;
$L__BB3_75:
	mov.b64 	%rd278, %fd311;
	mov.b64 	{%r195, %r200}, %rd278;
	mov.b32 	%r211, 2;
	mov.b32 	%r213, -1;
	// begin inline asm
	shfl.sync.down.b32 %r194, %r195, %r211, %r188, %r213;
	// end inline asm
	// begin inline asm
	shfl.sync.down.b32 %r199, %r200, %r211, %r188, %r213;
	// end inline asm
	mov.b64 	%rd279, {%r194, %r199};
	mov.b64 	%fd97, %rd279;
	mov.b64 	{%r205, %r210}, %rd322;
	// begin inline asm
	shfl.sync.down.b32 %r204, %r205, %r211, %r188, %r213;
	// end inline asm
	// begin inline asm
	shfl.sync.down.b32 %r209, %r210, %r211, %r188, %r213;
	// end inline asm
	mov.b64 	%rd69, {%r204, %r209};
	add.s32 	%r214, %r169, 2;
	setp.gt.s32 	%p123, %r214, %r188;
	mov.u64 	%rd323, %rd322;
	mov.f64 	%fd312, %fd311;
	@%p123 bra 	$L__BB3_79;
	abs.f64 	%fd98, %fd311;
	abs.f64 	%fd99, %fd97;
	setp.lt.f64 	%p124, %fd98, %fd99;
	mov.u64 	%rd323, %rd69;
	mov.f64 	%fd312, %fd97;
	@%p124 bra 	$L__BB3_79;
	setp.lt.f64 	%p125, %fd99, %fd98;
	mov.u64 	%rd323, %rd322;
	mov.f64 	%fd312, %fd311;
	@%p125 bra 	$L__BB3_79;
	setp.lt.s64 	%p126, %rd322, %rd69;
	min.s64 	%rd323, %rd322, %rd69;
	selp.f64 	%fd312, %fd311, %fd97, %p126;
$L__BB3_79:
	mov.b64 	%rd280, %fd312;
	mov.b64 	{%r216, %r221}, %rd280;
	mov.b32 	%r232, 4;
	mov.b32 	%r234, -1;
	// begin inline asm
	shfl.sync.down.b32 %r215, %r216, %r232, %r188, %r234;
	// end inline asm
	// begin inline asm
	shfl.sync.down.b32 %r220, %r221, %r232, %r188, %r234;
	// end inline asm
	mov.b64 	%rd281, {%r215, %r220};
	mov.b64 	%fd102, %rd281;
	mov.b64 	{%r226, %r231}, %rd323;
	// begin inline asm
	shfl.sync.down.b32 %r225, %r226, %r232, %r188, %r234;
	// end inline asm
	// begin inline asm
	shfl.sync.down.b32 %r230, %r231, %r232, %r188, %r234;
	// end inline asm
	mov.b64 	%rd72, {%r225, %r230};
	add.s32 	%r235, %r169, 4;
	setp.gt.s32 	%p127, %r235, %r188;
	mov.u64 	%rd324, %rd323;
	mov.f64 	%fd313, %fd312;
	@%p127 bra 	$L__BB3_83;
	abs.f64 	%fd103, %fd312;
	abs.f64 	%fd104, %fd102;
	setp.lt.f64 	%p128, %fd103, %fd104;
	mov.u64 	%rd324, %rd72;
	mov.f64 	%fd313, %fd102;
	@%p128 bra 	$L__BB3_83;
	setp.lt.f64 	%p129, %fd104, %fd103;
	mov.u64 	%rd324, %rd323;
	mov.f64 	%fd313, %fd312;
	@%p129 bra 	$L__BB3_83;
	setp.lt.s64 	%p130, %rd323, %rd72;
	min.s64 	%rd324, %rd323, %rd72;
	selp.f64 	%fd313, %fd312, %fd102, %p130;
$L__BB3_83:
	mov.b64 	%rd282, %fd313;
	mov.b64 	{%r237, %r242}, %rd282;
	mov.b32 	%r253, 8;
	mov.b32 	%r255, -1;
	// begin inline asm
	shfl.sync.down.b32 %r236, %r237, %r253, %r188, %r255;
	// end inline asm
	// begin inline asm
	shfl.sync.down.b32 %r241, %r242, %r253, %r188, %r255;
	// end inline asm
	mov.b64 	%rd283, {%r236, %r241};
	mov.b64 	%fd107, %rd283;
	mov.b64 	{%r247, %r252}, %rd324;
	// begin inline asm
	shfl.sync.down.b32 %r246, %r247, %r253, %r188, %r255;
	// end inline asm
	// begin inline asm
	shfl.sync.down.b32 %r251, %r252, %r253, %r188, %r255;
	// end inline asm
	mov.b64 	%rd75, {%r246, %r251};
	add.s32 	%r256, %r169, 8;
	setp.gt.s32 	%p131, %r256, %r188;
	mov.u64 	%rd325, %rd324;
	mov.f64 	%fd314, %fd313;
	@%p131 bra 	$L__BB3_87;
	abs.f64 	%fd108, %fd313;
	abs.f64 	%fd109, %fd107;
	setp.lt.f64 	%p132, %fd108, %fd109;
	mov.u64 	%rd325, %rd75;
	mov.f64 	%fd314, %fd107;
	@%p132 bra 	$L__BB3_87;
	setp.lt.f64 	%p133, %fd109, %fd108;
	mov.u64 	%rd325, %rd324;
	mov.f64 	%fd314, %fd313;
	@%p133 bra 	$L__BB3_87;
	setp.lt.s64 	%p134, %rd324, %rd75;
	min.s64 	%rd325, %rd324, %rd75;
	selp.f64 	%fd314, %fd313, %fd107, %p134;
$L__BB3_87:
	mov.b64 	%rd284, %fd314;
	mov.b64 	{%r258, %r263}, %rd284;
	mov.b32 	%r274, 16;
	mov.b32 	%r276, -1;
	// begin inline asm
	shfl.sync.down.b32 %r257, %r258, %r274, %r188, %r276;
	// end inline asm
	// begin inline asm
	shfl.sync.down.b32 %r262, %r263, %r274, %r188, %r276;
	// end inline asm
	mov.b64 	%rd285, {%r257, %r262};
	mov.b64 	%fd112, %rd285;
	mov.b64 	{%r268, %r273}, %rd325;
	// begin inline asm
	shfl.sync.down.b32 %r267, %r268, %r274, %r188, %r276;
	// end inline asm
	// begin inline asm
	shfl.sync.down.b32 %r272, %r273, %r274, %r188, %r276;
	// end inline asm
	mov.b64 	%rd78, {%r267, %r272};
	add.s32 	%r277, %r169, 16;
	setp.gt.s32 	%p135, %r277, %r188;
	mov.u64 	%rd367, %rd325;
	mov.f64 	%fd351, %fd314;
	@%p135 bra 	$L__BB3_91;
	abs.f64 	%fd113, %fd314;
	abs.f64 	%fd114, %fd112;
	setp.lt.f64 	%p136, %fd113, %fd114;
	mov.u64 	%rd367, %rd78;
	mov.f64 	%fd351, %fd112;
	@%p136 bra 	$L__BB3_91;
	setp.lt.f64 	%p137, %fd114, %fd113;
	mov.u64 	%rd367, %rd325;
	mov.f64 	%fd351, %fd314;
	@%p137 bra 	$L__BB3_91;
	setp.lt.s64 	%p138, %rd325, %rd78;
	min.s64 	%rd367, %rd325, %rd78;
	selp.f64 	%fd351, %fd314, %fd112, %p138;
$L__BB3_91:
	setp.ne.s32 	%p139, %r169, 0;
	@%p139 bra 	$L__BB3_93;
	shr.u32 	%r278, %r1, 1;
	and.b32  	%r279, %r278, 496;
	mov.u32 	%r280, _ZN6thrust24THRUST_300001_SM_1000_NS8cuda_cub4core6detail5shmemE;
	add.s32 	%r281, %r280, %r279;
	st.shared.f64 	[%r281+8], %fd351;
	st.shared.u64 	[%r281+16], %rd367;
$L__BB3_93:
	bar.sync 	0;
	setp.ne.s32 	%p140, %r1, 0;
	@%p140 bra 	$L__BB3_204;
	setp.lt.s32 	%p141, %r36, 33;
	mov.f64 	%fd316, %fd351;
	mov.u64 	%rd327, %rd367;
	@%p141 bra 	$L__BB3_98;
	ld.shared.f64 	%fd117, [_ZN6thrust24THRUST_300001_SM_1000_NS8cuda_cub4core6detail5shmemE+24];
	ld.shared.u64 	%rd81, [_ZN6thrust24THRUST_300001_SM_1000_NS8cuda_cub4core6detail5shmemE+32];
	abs.f64 	%fd118, %fd351;
	abs.f64 	%fd119, %fd117;
	setp.lt.f64 	%p142, %fd118, %fd119;
	mov.f64 	%fd316, %fd117;
	mov.u64 	%rd327, %rd81;
	@%p142 bra 	$L__BB3_98;
	setp.lt.f64 	%p143, %fd119, %fd118;
	mov.f64 	%fd316, %fd351;
	mov.u64 	%rd327, %rd367;
	@%p143 bra 	$L__BB3_98;
	setp.lt.s64 	%p144, %rd367, %rd81;
	min.s64 	%rd327, %rd367, %rd81;
	selp.f64 	%fd316, %fd351, %fd117, %p144;
$L__BB3_98:
	setp.lt.s32 	%p145, %r36, 65;
	mov.f64 	%fd317, %fd316;
	mov.u64 	%rd328, %rd327;
	@%p145 bra 	$L__BB3_102;
	ld.shared.f64 	%fd122, [_ZN6thrust24THRUST_300001_SM_1000_NS8cuda_cub4core6detail5shmemE+40];
	ld.shared.u64 	%rd84, [_ZN6thrust24THRUST_300001_SM_1000_NS8cuda_cub4core6detail5shmemE+48];
	abs.f64 	%fd123, %fd316;
	abs.f64 	%fd124, %fd122;
	setp.lt.f64 	%p146, %fd123, %fd124;
	mov.f64 	%fd317, %fd122;
	mov.u64 	%rd328, %rd84;
	@%p146 bra 	$L__BB3_102;
	setp.lt.f64 	%p147, %fd124, %fd123;
	mov.f64 	%fd317, %fd316;
	mov.u64 	%rd328, %rd327;
	@%p147 bra 	$L__BB3_102;
	setp.lt.s64 	%p148, %rd327, %rd84;
	min.s64 	%rd328, %rd327, %rd84;
	selp.f64 	%fd317, %fd316, %fd122, %p148;
$L__BB3_102:
	setp.lt.s32 	%p149, %r36, 97;
	mov.f64 	%fd318, %fd317;
	mov.u64 	%rd329, %rd328;
	@%p149 bra 	$L__BB3_106;
	ld.shared.f64 	%fd127, [_ZN6thrust24THRUST_300001_SM_1000_NS8cuda_cub4core6detail5shmemE+56];
	ld.shared.u64 	%rd87, [_ZN6thrust24THRUST_300001_SM_1000_NS8cuda_cub4core6detail5shmemE+64];
	abs.f64 	%fd128, %fd317;
	abs.f64 	%fd129, %fd127;
	setp.lt.f64 	%p150, %fd128, %fd129;
	mov.f64 	%fd318, %fd127;
	mov.u64 	%rd329, %rd87;
	@%p150 bra 	$L__BB3_106;
	setp.lt.f64 	%p151, %fd129, %fd128;
	mov.f64 	%fd318, %fd317;
	mov.u64 	%rd329, %rd328;
	@%p151 bra 	$L__BB3_106;
	setp.lt.s64 	%p152, %rd328, %rd87;
	min.s64 	%rd329, %rd328, %rd87;
	selp.f64 	%fd318, %fd317, %fd127, %p152;
$L__BB3_106:
	setp.lt.s32 	%p153, %r36, 129;
	mov.f64 	%fd319, %fd318;
	mov.u64 	%rd330, %rd329;
	@%p153 bra 	$L__BB3_110;
	ld.shared.f64 	%fd132, [_ZN6thrust24THRUST_300001_SM_1000_NS8cuda_cub4core6detail5shmemE+72];
	ld.shared.u64 	%rd90, [_ZN6thrust24THRUST_300001_SM_1000_NS8cuda_cub4core6detail5shmemE+80];
	abs.f64 	%fd133, %fd318;
	abs.f64 	%fd134, %fd132;
	setp.lt.f64 	%p154, %fd133, %fd134;
	mov.f64 	%fd319, %fd132;
	mov.u64 	%rd330, %rd90;
	@%p154 bra 	$L__BB3_110;
	setp.lt.f64 	%p155, %fd134, %fd133;
	mov.f64 	%fd319, %fd318;
	mov.u64 	%rd330, %rd329;
	@%p155 bra 	$L__BB3_110;
	setp.lt.s64 	%p156, %rd329, %rd90;
	min.s64 	%rd330, %rd329, %rd90;
	selp.f64 	%fd319, %fd318, %fd132, %p156;
$L__BB3_110:
	setp.lt.s32 	%p157, %r36, 161;
	mov.f64 	%fd320, %fd319;
	mov.u64 	%rd331, %rd330;
	@%p157 bra 	$L__BB3_114;
	ld.shared.f64 	%fd137, [_ZN6thrust24THRUST_300001_SM_1000_NS8cuda_cub4core6detail5shmemE+88];
	ld.shared.u64 	%rd93, [_ZN6thrust24THRUST_300001_SM_1000_NS8cuda_cub4core6detail5shmemE+96];
	abs.f64 	%fd138, %fd319;
	abs.f64 	%fd139, %fd137;
	setp.lt.f64 	%p158, %fd138, %fd139;
	mov.f64 	%fd320, %fd137;
	mov.u64 	%rd331, %rd93;
	@%p158 bra 	$L__BB3_114;
	setp.lt.f64 	%p159, %fd139, %fd138;
	mov.f64 	%fd320, %fd319;
	mov.u64 	%rd331, %rd330;
	@%p159 bra 	$L__BB3_114;
	setp.lt.s64 	%p160, %rd330, %rd93;
	min.s64 	%rd331, %rd330, %rd93;
	selp.f64 	%fd320, %fd319, %fd137, %p160;
$L__BB3_114:
	setp.lt.s32 	%p161, %r36, 193;
	mov.f64 	%fd321, %fd320;
	mov.u64 	%rd332, %rd331;
	@%p161 bra 	$L__BB3_118;
	ld.shared.f64 	%fd142, [_ZN6thrust24THRUST_300001_SM_1000_NS8cuda_cub4core6detail5shmemE+104];
	ld.shared.u64 	%rd96, [_ZN6thrust24THRUST_300001_SM_1000_NS8cuda_cub4core6detail5shmemE+112];
	abs.f64 	%fd143, %fd320;
	abs.f64 	%fd144, %fd142;
	setp.lt.f64 	%p162, %fd143, %fd144;
	mov.f64 	%fd321, %fd142;
	mov.u64 	%rd332, %rd96;
	@%p162 bra 	$L__BB3_118;
	setp.lt.f64 	%p163, %fd144, %fd143;
	mov.f64 	%fd321, %fd320;
	mov.u64 	%rd332, %rd331;
	@%p163 bra 	$L__BB3_118;
	setp.lt.s64 	%p164, %rd331, %rd96;
	min.s64 	%rd332, %rd331, %rd96;
	selp.f64 	%fd321, %fd320, %fd142, %p164;
$L__BB3_118:
	setp.lt.s32 	%p165, %r36, 225;
	mov.u64 	%rd367, %rd332;
	mov.f64 	%fd351, %fd321;
	@%p165 bra 	$L__BB3_204;
	ld.shared.f64 	%fd147, [_ZN6thrust24THRUST_300001_SM_1000_NS8cuda_cub4core6detail5shmemE+120];
	ld.shared.u64 	%rd99, [_ZN6thrust24THRUST_300001_SM_1000_NS8cuda_cub4core6detail5shmemE+128];
	abs.f64 	%fd148, %fd321;
	abs.f64 	%fd149, %fd147;
	setp.lt.f64 	%p166, %fd148, %fd149;
	mov.u64 	%rd367, %rd99;
	mov.f64 	%fd351, %fd147;
	@%p166 bra 	$L__BB3_204;
	setp.lt.f64 	%p167, %fd149, %fd148;
	mov.u64 	%rd367, %rd332;
	mov.f64 	%fd351, %fd321;
	@%p167 bra 	$L__BB3_204;
	setp.lt.s64 	%p168, %rd332, %rd99;
	min.s64 	%rd367, %rd332, %rd99;
	selp.f64 	%fd351, %fd321, %fd147, %p168;
	bra.uni 	$L__BB3_204;
$L__BB3_122:
	mov.u32 	%r17, %tid.x;
	cvt.u64.u32 	%rd200, %r17;
	cvta.to.global.u64 	%rd201, %rd197;
	mul.wide.u32 	%rd202, %r17, 8;
	add.s64 	%rd203, %rd201, %rd202;
	ld.global.f64 	%fd274, [%rd203];
	add.s32 	%r37, %r17, 256;
	cvt.u64.u32 	%rd204, %r37;
	ld.global.f64 	%fd275, [%rd203+2048];
	add.s32 	%r38, %r17, 512;
	cvt.u64.u32 	%rd205, %r38;
	ld.global.f64 	%fd276, [%rd203+4096];
	add.s32 	%r39, %r17, 768;
	cvt.u64.u32 	%rd206, %r39;
	ld.global.f64 	%fd277, [%rd203+6144];
	or.b32  	%r40, %r17, 1024;
	cvt.u64.u32 	%rd101, %r40;
	add.s64 	%rd354, %rd198, %rd101;
	ld.global.f64 	%fd338, [%rd203+8192];
	abs.f64 	%fd278, %fd274;
	abs.f64 	%fd279, %fd275;
	setp.geu.f64 	%p3, %fd278, %fd279;
	selp.f64 	%fd280, %fd274, %fd275, %p3;
	selp.b64 	%rd207, %rd200, %rd204, %p3;
	abs.f64 	%fd281, %fd280;
	abs.f64 	%fd282, %fd276;
	setp.geu.f64 	%p4, %fd281, %fd282;
	selp.f64 	%fd283, %fd280, %fd276, %p4;
	selp.b64 	%rd208, %rd207, %rd205, %p4;
	abs.f64 	%fd284, %fd283;
	abs.f64 	%fd285, %fd277;
	setp.geu.f64 	%p5, %fd284, %fd285;
	selp.f64 	%fd152, %fd283, %fd277, %p5;
	selp.b64 	%rd104, %rd208, %rd206, %p5;
	abs.f64 	%fd153, %fd152;
	abs.f64 	%fd154, %fd338;
	setp.lt.f64 	%p6, %fd153, %fd154;
	@%p6 bra 	$L__BB3_124;
	setp.lt.f64 	%p7, %fd154, %fd153;
	setp.lt.u64 	%p8, %rd104, %rd101;
	or.pred  	%p9, %p7, %p8;
	selp.f64 	%fd338, %fd152, %fd338, %p9;
	add.s64 	%rd211, %rd198, %rd104;
	selp.b64 	%rd354, %rd211, %rd354, %p9;
$L__BB3_124:
	setp.lt.u32 	%p10, %r36, 2560;
	mov.b32 	%r394, 1280;
	@%p10 bra 	$L__BB3_137;
	mov.b32 	%r393, 1280;
	mov.f64 	%fd323, %fd338;
$L__BB3_126:
	cvt.u64.u32 	%rd212, %r393;
	add.s64 	%rd213, %rd200, %rd212;
	mul.wide.u32 	%rd214, %r393, 8;
	cvta.to.global.u64 	%rd215, %rd197;
	add.s64 	%rd217, %rd215, %rd202;
	add.s64 	%rd218, %rd217, %rd214;
	add.s64 	%rd335, %rd213, %rd198;
	ld.global.f64 	%fd324, [%rd218];
	ld.global.f64 	%fd325, [%rd218+2048];
	ld.global.f64 	%fd326, [%rd218+4096];
	ld.global.f64 	%fd327, [%rd218+6144];
	ld.global.f64 	%fd338, [%rd218+8192];
	abs.f64 	%fd163, %fd323;
	abs.f64 	%fd164, %fd324;
	setp.lt.f64 	%p11, %fd163, %fd164;
	@%p11 bra 	$L__BB3_128;
	setp.lt.f64 	%p12, %fd164, %fd163;
	setp.lt.s64 	%p13, %rd354, %rd335;
	or.pred  	%p14, %p12, %p13;
	selp.f64 	%fd324, %fd323, %fd324, %p14;
	selp.b64 	%rd335, %rd354, %rd335, %p14;
$L__BB3_128:
	cvt.u64.u32 	%rd219, %r393;
	add.s64 	%rd220, %rd200, %rd219;
	add.s64 	%rd221, %rd220, %rd198;
	add.s64 	%rd336, %rd221, 256;
	abs.f64 	%fd167, %fd324;
	abs.f64 	%fd168, %fd325;
	setp.lt.f64 	%p15, %fd167, %fd168;
	@%p15 bra 	$L__BB3_130;
	setp.lt.f64 	%p16, %fd168, %fd167;
	add.s64 	%rd226, %rd221, 256;
	setp.lt.s64 	%p17, %rd335, %rd226;
	or.pred  	%p18, %p16, %p17;
	selp.f64 	%fd325, %fd324, %fd325, %p18;
	selp.b64 	%rd336, %rd335, %rd226, %p18;
$L__BB3_130:
	add.s64 	%rd337, %rd221, 512;
	abs.f64 	%fd171, %fd325;
	abs.f64 	%fd172, %fd326;
	setp.lt.f64 	%p19, %fd171, %fd172;
	@%p19 bra 	$L__BB3_132;
	setp.lt.f64 	%p20, %fd172, %fd171;
	add.s64 	%rd234, %rd221, 512;
	setp.lt.s64 	%p21, %rd336, %rd234;
	or.pred  	%p22, %p20, %p21;
	selp.f64 	%fd326, %fd325, %fd326, %p22;
	selp.b64 	%rd337, %rd336, %rd234, %p22;
$L__BB3_132:
	add.s64 	%rd338, %rd221, 768;
	abs.f64 	%fd175, %fd326;
	abs.f64 	%fd176, %fd327;
	setp.lt.f64 	%p23, %fd175, %fd176;
	@%p23 bra 	$L__BB3_134;
	setp.lt.f64 	%p24, %fd176, %fd175;
	setp.lt.s64 	%p25, %rd337, %rd338;
	or.pred  	%p26, %p24, %p25;
	selp.f64 	%fd327, %fd326, %fd327, %p26;
	selp.b64 	%rd338, %rd337, %rd338, %p26;
$L__BB3_134:
	add.s64 	%rd354, %rd221, 1024;
	abs.f64 	%fd179, %fd327;
	abs.f64 	%fd180, %fd338;
	setp.lt.f64 	%p27, %fd179, %fd180;
	@%p27 bra 	$L__BB3_136;
	setp.lt.f64 	%p28, %fd180, %fd179;
	setp.lt.s64 	%p29, %rd338, %rd354;
	or.pred  	%p30, %p28, %p29;
	selp.f64 	%fd338, %fd327, %fd338, %p30;
	selp.b64 	%rd354, %rd338, %rd354, %p30;
$L__BB3_136:
	add.s32 	%r394, %r393, 1280;
	add.s32 	%r43, %r393, 2560;
	setp.le.s32 	%p31, %r43, %r36;
	mov.u32 	%r393, %r394;
	mov.f64 	%fd323, %fd338;
	@%p31 bra 	$L__BB3_126;
$L__BB3_137:
	setp.le.s32 	%p32, %r36, %r394;
	@%p32 bra 	$L__BB3_160;
	sub.s32 	%r21, %r36, %r394;
	setp.ge.s32 	%p33, %r17, %r21;
	@%p33 bra 	$L__BB3_160;
	cvta.to.global.u64 	%rd127, %rd197;
	not.b32 	%r44, %r17;
	add.s32 	%r45, %r36, %r44;
	sub.s32 	%r22, %r45, %r394;
	and.b32  	%r46, %r22, 768;
	setp.eq.s32 	%p34, %r46, 768;
	mov.u32 	%r397, %r17;
	@%p34 bra 	$L__BB3_145;
	add.s32 	%r47, %r17, %r394;
	cvt.u64.u32 	%rd242, %r47;
	add.s64 	%rd342, %rd198, %rd242;
	mul.wide.u32 	%rd243, %r47, 8;
	add.s64 	%rd341, %rd127, %rd243;
	shr.u32 	%r48, %r22, 8;
	add.s32 	%r49, %r48, 1;
	and.b32  	%r50, %r49, 3;
	neg.s32 	%r395, %r50;
	mov.u32 	%r397, %r17;
$L__BB3_141:
	.pragma "nounroll";
	mov.u64 	%rd132, %rd354;
	mov.f64 	%fd184, %fd338;
	ld.global.f64 	%fd185, [%rd341];
	abs.f64 	%fd186, %fd184;
	abs.f64 	%fd187, %fd185;
	setp.lt.f64 	%p35, %fd186, %fd187;
	mov.f64 	%fd338, %fd185;
	mov.u64 	%rd354, %rd342;
	@%p35 bra 	$L__BB3_144;
	setp.lt.f64 	%p36, %fd187, %fd186;
	mov.f64 	%fd338, %fd184;
	mov.u64 	%rd354, %rd132;
	@%p36 bra 	$L__BB3_144;
	setp.lt.s64 	%p37, %rd132, %rd342;
	selp.f64 	%fd338, %fd184, %fd185, %p37;
	min.s64 	%rd354, %rd132, %rd342;
$L__BB3_144:
	add.s32 	%r397, %r397, 256;
	add.s64 	%rd342, %rd342, 256;
	add.s64 	%rd341, %rd341, 2048;
	add.s32 	%r395, %r395, 1;
	setp.ne.s32 	%p38, %r395, 0;
	@%p38 bra 	$L__BB3_141;
$L__BB3_145:
	setp.lt.u32 	%p39, %r22, 768;
	@%p39 bra 	$L__BB3_160;
	add.s32 	%r398, %r397, %r394;
	cvt.u64.u32 	%rd244, %r398;
	add.s64 	%rd349, %rd198, %rd244;
	cvt.u64.u32 	%rd245, %r397;
	cvt.u64.u32 	%rd246, %r394;
	add.s64 	%rd247, %rd245, %rd246;
	shl.b64 	%rd248, %rd247, 3;
	add.s64 	%rd249, %rd248, %rd127;
	add.s64 	%rd348, %rd249, 6144;
	mul.wide.u32 	%rd250, %r398, 8;
	add.s64 	%rd347, %rd127, %rd250;
	add.s32 	%r399, %r397, 512;
$L__BB3_147:
	mov.u32 	%r32, %r399;
	ld.global.f64 	%fd193, [%rd347];
	abs.f64 	%fd194, %fd338;
	abs.f64 	%fd195, %fd193;
	setp.lt.f64 	%p40, %fd194, %fd195;
	mov.f64 	%fd335, %fd193;
	mov.u64 	%rd351, %rd349;
	@%p40 bra 	$L__BB3_150;
	setp.lt.f64 	%p41, %fd195, %fd194;
	mov.f64 	%fd335, %fd338;
	mov.u64 	%rd351, %rd354;
	@%p41 bra 	$L__BB3_150;
	setp.lt.s64 	%p42, %rd354, %rd349;
	selp.f64 	%fd335, %fd338, %fd193, %p42;
	min.s64 	%rd351, %rd354, %rd349;
$L__BB3_150:
	add.s32 	%r51, %r398, 256;
	cvt.u64.u32 	%rd251, %r51;
	add.s64 	%rd148, %rd198, %rd251;
	ld.global.f64 	%fd198, [%rd348+-4096];
	abs.f64 	%fd199, %fd335;
	abs.f64 	%fd200, %fd198;
	setp.lt.f64 	%p43, %fd199, %fd200;
	mov.f64 	%fd336, %fd198;
	mov.u64 	%rd352, %rd148;
	@%p43 bra 	$L__BB3_153;
	setp.lt.f64 	%p44, %fd200, %fd199;
	mov.f64 	%fd336, %fd335;
	mov.u64 	%rd352, %rd351;
	@%p44 bra 	$L__BB3_153;
	setp.lt.s64 	%p45, %rd351, %rd148;
	selp.f64 	%fd336, %fd335, %fd198, %p45;
	min.s64 	%rd352, %rd351, %rd148;
$L__BB3_153:
	add.s32 	%r52, %r398, 512;
	cvt.u64.u32 	%rd252, %r52;
	add.s64 	%rd151, %rd198, %rd252;
	ld.global.f64 	%fd203, [%rd348+-2048];
	abs.f64 	%fd204, %fd336;
	abs.f64 	%fd205, %fd203;
	setp.lt.f64 	%p46, %fd204, %fd205;
	mov.f64 	%fd337, %fd203;
	mov.u64 	%rd353, %rd151;
	@%p46 bra 	$L__BB3_156;
	setp.lt.f64 	%p47, %fd205, %fd204;
	mov.f64 	%fd337, %fd336;
	mov.u64 	%rd353, %rd352;
	@%p47 bra 	$L__BB3_156;
	setp.lt.s64 	%p48, %rd352, %rd151;
	selp.f64 	%fd337, %fd336, %fd203, %p48;
	min.s64 	%rd353, %rd352, %rd151;
$L__BB3_156:
	add.s32 	%r53, %r398, 768;
	cvt.u64.u32 	%rd253, %r53;
	add.s64 	%rd154, %rd198, %rd253;
	ld.global.f64 	%fd208, [%rd348];
	abs.f64 	%fd209, %fd337;
	abs.f64 	%fd210, %fd208;
	setp.lt.f64 	%p49, %fd209, %fd210;
	mov.f64 	%fd338, %fd208;
	mov.u64 	%rd354, %rd154;
	@%p49 bra 	$L__BB3_159;
	setp.lt.f64 	%p50, %fd210, %fd209;
	mov.f64 	%fd338, %fd337;
	mov.u64 	%rd354, %rd353;
	@%p50 bra 	$L__BB3_159;
	setp.lt.s64 	%p51, %rd353, %rd154;
	selp.f64 	%fd338, %fd337, %fd208, %p51;
	min.s64 	%rd354, %rd353, %rd154;
$L__BB3_159:
	add.s64 	%rd349, %rd349, 1024;
	add.s64 	%rd348, %rd348, 8192;
	add.s64 	%rd347, %rd347, 8192;
	add.s32 	%r399, %r32, 1024;
	add.s32 	%r54, %r32, 512;
	add.s32 	%r398, %r398, 1024;
	setp.lt.s32 	%p52, %r54, %r21;
	@%p52 bra 	$L__BB3_147;
$L__BB3_160:
	// begin inline asm
	mov.u32 %r55, %laneid;
	// end inline asm
	mov.b64 	%rd254, %fd338;
	mov.b64 	{%r57, %r62}, %rd254;
	mov.b32 	%r73, 1;
	mov.b32 	%r74, 31;
	mov.b32 	%r75, -1;
	// begin inline asm
	shfl.sync.down.b32 %r56, %r57, %r73, %r74, %r75;
	// end inline asm
	// begin inline asm
	shfl.sync.down.b32 %r61, %r62, %r73, %r74, %r75;
	// end inline asm
	mov.b64 	%rd255, {%r56, %r61};
	mov.b64 	%fd214, %rd255;
	mov.b64 	{%r67, %r72}, %rd354;
	// begin inline asm
	shfl.sync.down.b32 %r66, %r67, %r73, %r74, %r75;
	// end inline asm
	// begin inline asm
	shfl.sync.down.b32 %r71, %r72, %r73, %r74, %r75;
	// end inline asm
	mov.b64 	%rd161, {%r66, %r71};
	setp.gt.s32 	%p53, %r55, 30;
	mov.f64 	%fd340, %fd338;
	mov.u64 	%rd356, %rd354;
	@%p53 bra 	$L__BB3_164;
	abs.f64 	%fd215, %fd338;
	abs.f64 	%fd216, %fd214;
	setp.lt.f64 	%p54, %fd215, %fd216;
	mov.f64 	%fd340, %fd214;
	mov.u64 	%rd356, %rd161;
	@%p54 bra 	$L__BB3_164;
	setp.lt.f64 	%p55, %fd216, %fd215;
	mov.f64 	%fd340, %fd338;
	mov.u64 	%rd356, %rd354;
	@%p55 bra 	$L__BB3_164;
	setp.lt.s64 	%p56, %rd354, %rd161;
	selp.f64 	%fd340, %fd338, %fd214, %p56;
	min.s64 	%rd356, %rd354, %rd161;
$L__BB3_164:
	mov.b64 	%rd256, %fd340;
	mov.b64 	{%r77, %r82}, %rd256;
	mov.b32 	%r93, 2;
	mov.b32 	%r94, 31;
	mov.b32 	%r95, -1;
	// begin inline asm
	shfl.sync.down.b32 %r76, %r77, %r93, %r94, %r95;
	// end inline asm
	// begin inline asm
	shfl.sync.down.b32 %r81, %r82, %r93, %r94, %r95;
	// end inline asm
	mov.b64 	%rd257, {%r76, %r81};
	mov.b64 	%fd219, %rd257;
	mov.b64 	{%r87, %r92}, %rd356;
	// begin inline asm
	shfl.sync.down.b32 %r86, %r87, %r93, %r94, %r95;
	// end inline asm
	// begin inline asm
	shfl.sync.down.b32 %r91, %r92, %r93, %r94, %r95;
	// end inline asm
	mov.b64 	%rd164, {%r86, %r91};
	setp.gt.s32 	%p57, %r55, 29;
	mov.f64 	%fd341, %fd340;
	mov.u64 	%rd357, %rd356;
	@%p57 bra 	$L__BB3_168;
	abs.f64 	%fd220, %fd340;
	abs.f64 	%fd221, %fd219;
	setp.lt.f64 	%p58, %fd220, %fd221;
	mov.f64 	%fd341, %fd219;
	mov.u64 	%rd357, %rd164;
	@%p58 bra 	$L__BB3_168;
	setp.lt.f64 	%p59, %fd221, %fd220;
	mov.f64 	%fd341, %fd340;
	mov.u64 	%rd357, %rd356;
	@%p59 bra 	$L__BB3_168;
	setp.lt.s64 	%p60, %rd356, %rd164;
	selp.f64 	%fd341, %fd340, %fd219, %p60;
	min.s64 	%rd357, %rd356, %rd164;
$L__BB3_168:
	mov.b64 	%rd258, %fd341;
	mov.b64 	{%r97, %r102}, %rd258;
	mov.b32 	%r113, 4;
	mov.b32 	%r114, 31;
	mov.b32 	%r115, -1;
	// begin inline asm
	shfl.sync.down.b32 %r96, %r97, %r113, %r114, %r115;
	// end inline asm
	// begin inline asm
	shfl.sync.down.b32 %r101, %r102, %r113, %r114, %r115;
	// end inline asm
	mov.b64 	%rd259, {%r96, %r101};
	mov.b64 	%fd224, %rd259;
	mov.b64 	{%r107, %r112}, %rd357;
	// begin inline asm
	shfl.sync.down.b32 %r106, %r107, %r113, %r114, %r115;
	// end inline asm
	// begin inline asm
	shfl.sync.down.b32 %r111, %r112, %r113, %r114, %r115;
	// end inline asm
	mov.b64 	%rd167, {%r106, %r111};
	setp.gt.s32 	%p61, %r55, 27;
	mov.f64 	%fd342, %fd341;
	mov.u64 	%rd358, %rd357;
	@%p61 bra 	$L__BB3_172;
	abs.f64 	%fd225, %fd341;
	abs.f64 	%fd226, %fd224;
	setp.lt.f64 	%p62, %fd225, %fd226;
	mov.f64 	%fd342, %fd224;
	mov.u64 	%rd358, %rd167;
	@%p62 bra 	$L__BB3_172;
	setp.lt.f64 	%p63, %fd226, %fd225;
	mov.f64 	%fd342, %fd341;
	mov.u64 	%rd358, %rd357;
	@%p63 bra 	$L__BB3_172;
	setp.lt.s64 	%p64, %rd357, %rd167;
	selp.f64 	%fd342, %fd341, %fd224, %p64;
	min.s64 	%rd358, %rd357, %rd167;
$L__BB3_172:
	mov.b64 	%rd260, %fd342;
	mov.b64 	{%r117, %r122}, %rd260;
	mov.b32 	%r133, 8;
	mov.b32 	%r134, 31;
	mov.b32 	%r135, -1;
	// begin inline asm
	shfl.sync.down.b32 %r116, %r117, %r133, %r134, %r135;
	// end inline asm
	// begin inline asm
	shfl.sync.down.b32 %r121, %r122, %r133, %r134, %r135;
	// end inline asm
	mov.b64 	%rd261, {%r116, %r121};
	mov.b64 	%fd229, %rd261;
	mov.b64 	{%r127, %r132}, %rd358;
	// begin inline asm
	shfl.sync.down.b32 %r126, %r127, %r133, %r134, %r135;
	// end inline asm
	// begin inline asm
	shfl.sync.down.b32 %r131, %r132, %r133, %r134, %r135;
	// end inline asm
	mov.b64 	%rd170, {%r126, %r131};
	setp.gt.s32 	%p65, %r55, 23;
	mov.f64 	%fd343, %fd342;
	mov.u64 	%rd359, %rd358;
	@%p65 bra 	$L__BB3_176;
	abs.f64 	%fd230, %fd342;
	abs.f64 	%fd231, %fd229;
	setp.lt.f64 	%p66, %fd230, %fd231;
	mov.f64 	%fd343, %fd229;
	mov.u64 	%rd359, %rd170;
	@%p66 bra 	$L__BB3_176;
	setp.lt.f64 	%p67, %fd231, %fd230;
	mov.f64 	%fd343, %fd342;
	mov.u64 	%rd359, %rd358;
	@%p67 bra 	$L__BB3_176;
	setp.lt.s64 	%p68, %rd358, %rd170;
	selp.f64 	%fd343, %fd342, %fd229, %p68;
	min.s64 	%rd359, %rd358, %rd170;
$L__BB3_176:
	mov.b64 	%rd262, %fd343;
	mov.b64 	{%r137, %r142}, %rd262;
	mov.b32 	%r153, 16;
	mov.b32 	%r154, 31;
	mov.b32 	%r155, -1;
	// begin inline asm
	shfl.sync.down.b32 %r136, %r137, %r153, %r154, %r155;
	// end inline asm
	// begin inline asm
	shfl.sync.down.b32 %r141, %r142, %r153, %r154, %r155;
	// end inline asm
	mov.b64 	%rd263, {%r136, %r141};
	mov.b64 	%fd234, %rd263;
	mov.b64 	{%r147, %r152}, %rd359;
	// begin inline asm
	shfl.sync.down.b32 %r146, %r147, %r153, %r154, %r155;
	// end inline asm
	// begin inline asm
	shfl.sync.down.b32 %r151, %r152, %r153, %r154, %r155;
	// end inline asm
	mov.b64 	%rd173, {%r146, %r151};
	setp.gt.s32 	%p69, %r55, 15;
	mov.f64 	%fd351, %fd343;
	mov.u64 	%rd367, %rd359;
	@%p69 bra 	$L__BB3_180;
	abs.f64 	%fd235, %fd343;
	abs.f64 	%fd236, %fd234;
	setp.lt.f64 	%p70, %fd235, %fd236;
	mov.f64 	%fd351, %fd234;
	mov.u64 	%rd367, %rd173;
	@%p70 bra 	$L__BB3_180;
	setp.lt.f64 	%p71, %fd236, %fd235;
	mov.f64 	%fd351, %fd343;
	mov.u64 	%rd367, %rd359;
	@%p71 bra 	$L__BB3_180;
	setp.lt.s64 	%p72, %rd359, %rd173;
	selp.f64 	%fd351, %fd343, %fd234, %p72;
	min.s64 	%rd367, %rd359, %rd173;
$L__BB3_180:
	setp.ne.s32 	%p73, %r55, 0;
	@%p73 bra 	$L__BB3_182;
	shr.u32 	%r156, %r17, 1;
	and.b32  	%r157, %r156, 496;
	mov.u32 	%r158, _ZN6thrust24THRUST_300001_SM_1000_NS8cuda_cub4core6detail5shmemE;
	add.s32 	%r159, %r158, %r157;
	st.shared.f64 	[%r159+8], %fd351;
	st.shared.u64 	[%r159+16], %rd367;
$L__BB3_182:
	bar.sync 	0;
	setp.ne.s32 	%p74, %r17, 0;
	@%p74 bra 	$L__BB3_204;
	ld.shared.f64 	%fd239, [_ZN6thrust24THRUST_300001_SM_1000_NS8cuda_cub4core6detail5shmemE+24];
	ld.shared.u64 	%rd176, [_ZN6thrust24THRUST_300001_SM_1000_NS8cuda_cub4core6detail5shmemE+32];
	abs.f64 	%fd240, %fd351;
	abs.f64 	%fd241, %fd239;
	setp.lt.f64 	%p75, %fd240, %fd241;
	mov.f64 	%fd345, %fd239;
	mov.u64 	%rd361, %rd176;
	@%p75 bra 	$L__BB3_186;
	setp.lt.f64 	%p76, %fd241, %fd240;
	mov.f64 	%fd345, %fd351;
	mov.u64 	%rd361, %rd367;
	@%p76 bra 	$L__BB3_186;
	setp.lt.s64 	%p77, %rd367, %rd176;
	selp.f64 	%fd345, %fd351, %fd239, %p77;
	min.s64 	%rd361, %rd367, %rd176;
$L__BB3_186:
	ld.shared.f64 	%fd244, [_ZN6thrust24THRUST_300001_SM_1000_NS8cuda_cub4core6detail5shmemE+40];
	ld.shared.u64 	%rd179, [_ZN6thrust24THRUST_300001_SM_1000_NS8cuda_cub4core6detail5shmemE+48];
	abs.f64 	%fd245, %fd345;
	abs.f64 	%fd246, %fd244;
	setp.lt.f64 	%p78, %fd245, %fd246;
	mov.f64 	%fd346, %fd244;
	mov.u64 	%rd362, %rd179;
	@%p78 bra 	$L__BB3_189;
	setp.lt.f64 	%p79, %fd246, %fd245;
	mov.f64 	%fd346, %fd345;
	mov.u64 	%rd362, %rd361;
	@%p79 bra 	$L__BB3_189;
	setp.lt.s64 	%p80, %rd361, %rd179;
	selp.f64 	%fd346, %fd345, %fd244, %p80;
	min.s64 	%rd362, %rd361, %rd179;
$L__BB3_189:
	ld.shared.f64 	%fd249, [_ZN6thrust24THRUST_300001_SM_1000_NS8cuda_cub4core6detail5shmemE+56];
	ld.shared.u64 	%rd182, [_ZN6thrust24THRUST_300001_SM_1000_NS8cuda_cub4core6detail5shmemE+64];
	abs.f64 	%fd250, %fd346;
	abs.f64 	%fd251, %fd249;
	setp.lt.f64 	%p81, %fd250, %fd251;
	mov.f64 	%fd347, %fd249;
	mov.u64 	%rd363, %rd182;
	@%p81 bra 	$L__BB3_192;
	setp.lt.f64 	%p82, %fd251, %fd250;
	mov.f64 	%fd347, %fd346;
	mov.u64 	%rd363, %rd362;
	@%p82 bra 	$L__BB3_192;
	setp.lt.s64 	%p83, %rd362, %rd182;
	selp.f64 	%fd347, %fd346, %fd249, %p83;
	min.s64 	%rd363, %rd362, %rd182;
$L__BB3_192:
	ld.shared.f64 	%fd254, [_ZN6thrust24THRUST_300001_SM_1000_NS8cuda_cub4core6detail5shmemE+72];
	ld.shared.u64 	%rd185, [_ZN6thrust24THRUST_300001_SM_1000_NS8cuda_cub4core6detail5shmemE+80];
	abs.f64 	%fd255, %fd347;
	abs.f64 	%fd256, %fd254;
	setp.lt.f64 	%p84, %fd255, %fd256;
	mov.f64 	%fd348, %fd254;
	mov.u64 	%rd364, %rd185;
	@%p84 bra 	$L__BB3_195;
	setp.lt.f64 	%p85, %fd256, %fd255;
	mov.f64 	%fd348, %fd347;
	mov.u64 	%rd364, %rd363;
	@%p85 bra 	$L__BB3_195;
	setp.lt.s64 	%p86, %rd363, %rd185;
	selp.f64 	%fd348, %fd347, %fd254, %p86;
	min.s64 	%rd364, %rd363, %rd185;
$L__BB3_195:
	ld.shared.f64 	%fd259, [_ZN6thrust24THRUST_300001_SM_1000_NS8cuda_cub4core6detail5shmemE+88];
	ld.shared.u64 	%rd188, [_ZN6thrust24THRUST_300001_SM_1000_NS8cuda_cub4core6detail5shmemE+96];
	abs.f64 	%fd260, %fd348;
	abs.f64 	%fd261, %fd259;
	setp.lt.f64 	%p87, %fd260, %fd261;
	mov.f64 	%fd349, %fd259;
	mov.u64 	%rd365, %rd188;
	@%p87 bra 	$L__BB3_198;
	setp.lt.f64 	%p88, %fd261, %fd260;
	mov.f64 	%fd349, %fd348;
	mov.u64 	%rd365, %rd364;
	@%p88 bra 	$L__BB3_198;
	setp.lt.s64 	%p89, %rd364, %rd188;
	selp.f64 	%fd349, %fd348, %fd259, %p89;
	min.s64 	%rd365, %rd364, %rd188;
$L__BB3_198:
	ld.shared.f64 	%fd264, [_ZN6thrust24THRUST_300001_SM_1000_NS8cuda_cub4core6detail5shmemE+104];
	ld.shared.u64 	%rd191, [_ZN6thrust24THRUST_300001_SM_1000_NS8cuda_cub4core6detail5shmemE+112];
	abs.f64 	%fd265, %fd349;
	abs.f64 	%fd266, %fd264;
	setp.lt.f64 	%p90, %fd265, %fd266;
	mov.f64 	%fd350, %fd264;
	mov.u64 	%rd366, %rd191;
	@%p90 bra 	$L__BB3_201;
	setp.lt.f64 	%p91, %fd266, %fd265;
	mov.f64 	%fd350, %fd349;
	mov.u64 	%rd366, %rd365;
	@%p91 bra 	$L__BB3_201;
	setp.lt.s64 	%p92, %rd365, %rd191;
	selp.f64 	%fd350, %fd349, %fd264, %p92;
	min.s64 	%rd366, %rd365, %rd191;
$L__BB3_201:
	ld.shared.f64 	%fd269, [_ZN6thrust24THRUST_300001_SM_1000_NS8cuda_cub4core6detail5shmemE+120];
	ld.shared.u64 	%rd194, [_ZN6thrust24THRUST_300001_SM_1000_NS8cuda_cub4core6detail5shmemE+128];
	abs.f64 	%fd270, %fd350;
	abs.f64 	%fd271, %fd269;
	setp.lt.f64 	%p93, %fd270, %fd271;
	mov.u64 	%rd367, %rd194;
	mov.f64 	%fd351, %fd269;
	@%p93 bra 	$L__BB3_204;
	setp.lt.f64 	%p94, %fd271, %fd270;
	mov.u64 	%rd367, %rd366;
	mov.f64 	%fd351, %fd350;
	@%p94 bra 	$L__BB3_204;
	setp.lt.s64 	%p95, %rd366, %rd194;
	selp.f64 	%fd351, %fd350, %fd269, %p95;
	min.s64 	%rd367, %rd366, %rd194;
$L__BB3_204:
	mov.u32 	%r387, %tid.x;
	setp.ne.s32 	%p212, %r387, 0;
	@%p212 bra 	$L__BB3_206;
	ld.param.u64 	%rd297, [_ZN6thrust24THRUST_300001_SM_1000_NS8cuda_cub4core6detail13_kernel_agentINS1_8__reduce11ReduceAgentINS0_12zip_iteratorIN4cuda3std3__45tupleIJNS0_10device_ptrIdEENS0_17counting_iteratorIlNS0_11use_defaultESF_SF_EEEEEEEPNSB_IJdlEEESJ_iNS1_9__extrema9arg_max_fIdl10comparatorEEEEJSI_SK_iSO_EEEvDpT0__param_1];
	cvta.to.global.u64 	%rd296, %rd297;
	st.global.f64 	[%rd296], %fd351;
	st.global.u64 	[%rd296+8], %rd367;
$L__BB3_206:
	ret;

}
	// .globl	_ZN6thrust24THRUST_300001_SM_1000_NS8cuda_cub4core6detail13_kernel_agentINS1_8__reduce11ReduceAgentINS0_12zip_iteratorIN4cuda3std3__45tupleIJNS0_10device_ptrIdEENS0_17counting_iteratorIlNS0_11use_defaultESF_SF_EEEEEEEPNSB_IJdlEEESJ_iNS1_9__extrema9arg_max_fIdl10comparatorEEEEJSI_SK_iN3cub18CUB_300001_SM_100013GridEvenShareIiEENSR_9GridQueueIjEESO_EEEvDpT0_
.visible .entry _ZN6thrust24THRUST_300001_SM_1000_NS8cuda_cub4core6detail13_kernel_agentINS1_8__reduce11ReduceAgentINS0_12zip_iteratorIN4cuda3std3__45tupleIJNS0_10device_ptrIdEENS0_17counting_iteratorIlNS0_11use_defaultESF_SF_EEEEEEEPNSB_IJdlEEESJ_iNS1_9__extrema9arg_max_fIdl10comparatorEEEEJSI_SK_iN3cub18CUB_300001_SM_100013GridEvenShareIiEENSR_9GridQueueIjEESO_EEEvDpT0_(
	.param .align 8 .b8 _ZN6thrust24THRUST_300001_SM_1000_NS8cuda_cub4core6detail13_kernel_agentINS1_8__reduce11ReduceAgentINS0_12zip_iteratorIN4cuda3std3__45tupleIJNS0_10device_ptrIdEENS0_17counting_iteratorIlNS0_11use_defaultESF_SF_EEEEEEEPNSB_IJdlEEESJ_iNS1_9__extrema9arg_max_fIdl10comparatorEEEEJSI_SK_iN3cub18CUB_300001_SM_100013GridEvenShareIiEENSR_9GridQueueIjEESO_EEEvDpT0__param_0[16],
	.param .u64 .ptr .align 1 _ZN6thrust24THRUST_300001_SM_1000_NS8cuda_cub4core6detail13_kernel_agentINS1_8__reduce11ReduceAgentINS0_12zip_iteratorIN4cuda3std3__45tupleIJNS0_10device_ptrIdEENS0_17counting_iteratorIlNS0_11use_defaultESF_SF_EEEEEEEPNSB_IJdlEEESJ_iNS1_9__extrema9arg_max_fIdl10comparatorEEEEJSI_SK_iN3cub18CUB_300001_SM_100013GridEvenShareIiEENSR_9GridQueueIjEESO_EEEvDpT0__param_1,
	.param .u32 _ZN6thrust24THRUST_300001_SM_1000_NS8cuda_cub4core6detail13_kernel_agentINS1_8__reduce11ReduceAgentINS0_12zip_iteratorIN4cuda3std3__45tupleIJNS0_10device_ptrIdEENS0_17counting_iteratorIlNS0_11use_defaultESF_SF_EEEEEEEPNSB_IJdlEEESJ_iNS1_9__extrema9arg_max_fIdl10comparatorEEEEJSI_SK_iN3cub18CUB_300001_SM_100013GridEvenShareIiEENSR_9GridQueueIjEESO_EEEvDpT0__param_2,
	.param .align 4 .b8 _ZN6thrust24THRUST_300001_SM_1000_NS8cuda_cub4core6detail13_kernel_agentINS1_8__reduce11ReduceAgentINS0_12zip_iteratorIN4cuda3std3__45tupleIJNS0_10device_ptrIdEENS0_17counting_iteratorIlNS0_11use_defaultESF_SF_EEEEEEEPNSB_IJdlEEESJ_iNS1_9__extrema9arg_max_fIdl10comparatorEEEEJSI_SK_iN3cub18CUB_300001_SM_100013GridEvenShareIiEENSR_9GridQueueIjEESO_EEEvDpT0__param_3[40],
	.param .align 8 .b8 _ZN6thrust24THRUST_300001_SM_1000_NS8cuda_cub4core6detail13_kernel_agentINS1_8__reduce11ReduceAgentINS0_12zip_iteratorIN4cuda3std3__45tupleIJNS0_10device_ptrIdEENS0_17counting_iteratorIlNS0_11use_defaultESF_SF_EEEEEEEPNSB_IJdlEEESJ_iNS1_9__extrema9arg_max_fIdl10comparatorEEEEJSI_SK_iN3cub18CUB_300001_SM_100013GridEvenShareIiEENSR_9GridQueueIjEESO_EEEvDpT0__param_4[8],
	.param .align 1 .b8 _ZN6thrust24THRUST_300001_SM_1000_NS8cuda_cub4core6detail13_kernel_agentINS1_8__reduce11ReduceAgentINS0_12zip_iteratorIN4cuda3std3__45tupleIJNS0_10device_ptrIdEENS0_17counting_iteratorIlNS0_11use_defaultESF_SF_EEEEEEEPNSB_IJdlEEESJ_iNS1_9__extrema9arg_max_fIdl10comparatorEEEEJSI_SK_iN3cub18CUB_300001_SM_100013GridEvenShareIiEENSR_9GridQueueIjEESO_EEEvDpT0__param_5[1]
)
.maxntid 256
{
	.reg .pred 	%p<215>;
	.reg .b32 	%r<437>;
	.reg .b64 	%rd<318>;
	.reg .b64 	%fd<352>;

	ld.param.u64 	%rd3, [_ZN6thrust24THRUST_300001_SM_1000_NS8cuda_cub4core6detail13_kernel_agentINS1_8__reduce11ReduceAgentINS0_12zip_iteratorIN4cuda3std3__45tupleIJNS0_10device_ptrIdEENS0_17counting_iteratorIlNS0_11use_defaultESF_SF_EEEEEEEPNSB_IJdlEEESJ_iNS1_9__extrema9arg_max_fIdl10comparatorEEEEJSI_SK_iN3cub18CUB_300001_SM_100013GridEvenShareIiEENSR_9GridQueueIjEESO_EEEvDpT0__param_0+8];
	ld.param.u64 	%rd181, [_ZN6thrust24THRUST_300001_SM_1000_NS8cuda_cub4core6detail13_kernel_agentINS1_8__reduce11ReduceAgentINS0_12zip_iteratorIN4cuda3std3__45tupleIJNS0_10device_ptrIdEENS0_17counting_iteratorIlNS0_11use_defaultESF_SF_EEEEEEEPNSB_IJdlEEESJ_iNS1_9__extrema9arg_max_fIdl10comparatorEEEEJSI_SK_iN3cub18CUB_300001_SM_100013GridEvenShareIiEENSR_9GridQueueIjEESO_EEEvDpT0__param_0];
	ld.param.u64 	%rd182, [_ZN6thrust24THRUST_300001_SM_1000_NS8cuda_cub4core6detail13_kernel_agentINS1_8__reduce11ReduceAgentINS0_12zip_iteratorIN4cuda3std3__45tupleIJNS0_10device_ptrIdEENS0_17counting_iteratorIlNS0_11use_defaultESF_SF_EEEEEEEPNSB_IJdlEEESJ_iNS1_9__extrema9arg_max_fIdl10comparatorEEEEJSI_SK_iN3cub18CUB_300001_SM_100013GridEvenShareIiEENSR_9GridQueueIjEESO_EEEvDpT0__param_4];
	ld.param.u32 	%r66, [_ZN6thrust24THRUST_300001_SM_1000_NS8cuda_cub4core6detail13_kernel_agentINS1_8__reduce11ReduceAgentINS0_12zip_iteratorIN4cuda3std3__45tupleIJNS0_10device_ptrIdEENS0_17counting_iteratorIlNS0_11use_defaultESF_SF_EEEEEEEPNSB_IJdlEEESJ_iNS1_9__extrema9arg_max_fIdl10comparatorEEEEJSI_SK_iN3cub18CUB_300001_SM_100013GridEvenShareIiEENSR_9GridQueueIjEESO_EEEvDpT0__param_2];
	cvta.to.global.u64 	%rd1, %rd182;
	cvta.to.global.u64 	%rd2, %rd181;
	mov.u32 	%r1, %ctaid.x;
	mul.lo.s32 	%r2, %r1, 1280;
	mov.u32 	%r67, %nctaid.x;
	mul.lo.s32 	%r3, %r67, 1280;
	add.s32 	%r68, %r2, 1280;
	setp.le.s32 	%p1, %r68, %r66;
	@%p1 bra 	$L__BB4_121;
	sub.s32 	%r4, %r66, %r2;
	mov.u32 	%r5, %tid.x;
	setp.ge.s32 	%p98, %r5, %r4;
	mov.f64 	%fd298, 0d0000000000000000;
	mov.b64 	%rd264, 0;
	mov.u32 	%r420, %r5;
	@%p98 bra 	$L__BB4_3;
	add.s32 	%r190, %r2, %r5;
	cvt.s64.s32 	%rd219, %r190;
	mul.wide.s32 	%rd220, %r190, 8;
	add.s64 	%rd221, %rd2, %rd220;
	add.s64 	%rd264, %rd3, %rd219;
	ld.global.f64 	%fd298, [%rd221];
	add.s32 	%r420, %r5, 256;
$L__BB4_3:
	setp.ge.s32 	%p99, %r420, %r4;
	@%p99 bra 	$L__BB4_25;
	not.b32 	%r191, %r420;
	add.s32 	%r192, %r66, %r191;
	sub.s32 	%r8, %r192, %r2;
	and.b32  	%r193, %r8, 768;
	setp.eq.s32 	%p100, %r193, 768;
	@%p100 bra 	$L__BB4_10;
	add.s32 	%r418, %r420, %r2;
	shr.u32 	%r194, %r8, 8;
	add.s32 	%r195, %r194, 1;
	and.b32  	%r196, %r195, 3;
	neg.s32 	%r417, %r196;
$L__BB4_6:
	.pragma "nounroll";
	mov.u64 	%rd6, %rd264;
	mov.f64 	%fd3, %fd298;
	cvt.s64.s32 	%rd223, %r418;
	add.s64 	%rd7, %rd3, %rd223;
	mul.wide.s32 	%rd224, %r418, 8;
	add.s64 	%rd225, %rd2, %rd224;
	ld.global.f64 	%fd4, [%rd225];
	abs.f64 	%fd5, %fd3;
	abs.f64 	%fd6, %fd4;
	setp.lt.f64 	%p101, %fd5, %fd6;
	mov.u64 	%rd264, %rd7;
	mov.f64 	%fd298, %fd4;
	@%p101 bra 	$L__BB4_9;
	setp.lt.f64 	%p102, %fd6, %fd5;
	mov.u64 	%rd264, %rd6;
	mov.f64 	%fd298, %fd3;
	@%p102 bra 	$L__BB4_9;
	setp.lt.s64 	%p103, %rd6, %rd7;
	min.s64 	%rd264, %rd6, %rd7;
	selp.f64 	%fd298, %fd3, %fd4, %p103;
$L__BB4_9:
	add.s32 	%r420, %r420, 256;
	add.s32 	%r418, %r418, 256;
	add.s32 	%r417, %r417, 1;
	setp.ne.s32 	%p104, %r417, 0;
	@%p104 bra 	$L__BB4_6;
$L__BB4_10:
	setp.lt.u32 	%p105, %r8, 768;
	@%p105 bra 	$L__BB4_25;
	add.s32 	%r421, %r420, %r2;
	add.s32 	%r424, %r421, 256;
	add.s32 	%r423, %r421, 512;
	add.s32 	%r422, %r421, 768;
	add.s64 	%rd12, %rd2, 4096;
$L__BB4_12:
	cvt.s64.s32 	%rd226, %r424;
	add.s64 	%rd14, %rd3, %rd226;
	cvt.s64.s32 	%rd227, %r423;
	add.s64 	%rd15, %rd3, %rd227;
	cvt.s64.s32 	%rd228, %r422;
	add.s64 	%rd16, %rd3, %rd228;
	cvt.s64.s32 	%rd229, %r421;
	mul.wide.s32 	%rd230, %r421, 8;
	add.s64 	%rd17, %rd12, %rd230;
	add.s64 	%rd18, %rd3, %rd229;
	ld.global.f64 	%fd12, [%rd17+-4096];
	abs.f64 	%fd13, %fd298;
	abs.f64 	%fd14, %fd12;
	setp.lt.f64 	%p106, %fd13, %fd14;
	mov.u64 	%rd261, %rd18;
	mov.f64 	%fd295, %fd12;
	@%p106 bra 	$L__BB4_15;
	setp.lt.f64 	%p107, %fd14, %fd13;
	mov.u64 	%rd261, %rd264;
	mov.f64 	%fd295, %fd298;
	@%p107 bra 	$L__BB4_15;
	setp.lt.s64 	%p108, %rd264, %rd18;
	min.s64 	%rd261, %rd264, %rd18;
	selp.f64 	%fd295, %fd298, %fd12, %p108;
$L__BB4_15:
	ld.global.f64 	%fd17, [%rd17+-2048];
	abs.f64 	%fd18, %fd295;
	abs.f64 	%fd19, %fd17;
	setp.lt.f64 	%p109, %fd18, %fd19;
	mov.u64 	%rd262, %rd14;
	mov.f64 	%fd296, %fd17;
	@%p109 bra 	$L__BB4_18;
	setp.lt.f64 	%p110, %fd19, %fd18;
	mov.u64 	%rd262, %rd261;
	mov.f64 	%fd296, %fd295;
	@%p110 bra 	$L__BB4_18;
	setp.lt.s64 	%p111, %rd261, %rd14;
	min.s64 	%rd262, %rd261, %rd14;
	selp.f64 	%fd296, %fd295, %fd17, %p111;
$L__BB4_18:
	ld.global.f64 	%fd22, [%rd17];
	abs.f64 	%fd23, %fd296;
	abs.f64 	%fd24, %fd22;
	setp.lt.f64 	%p112, %fd23, %fd24;
	mov.u64 	%rd263, %rd15;
	mov.f64 	%fd297, %fd22;
	@%p112 bra 	$L__BB4_21;
	setp.lt.f64 	%p113, %fd24, %fd23;
	mov.u64 	%rd263, %rd262;
	mov.f64 	%fd297, %fd296;
	@%p113 bra 	$L__BB4_21;
	setp.lt.s64 	%p114, %rd262, %rd15;
	min.s64 	%rd263, %rd262, %rd15;
	selp.f64 	%fd297, %fd296, %fd22, %p114;
$L__BB4_21:
	ld.global.f64 	%fd27, [%rd17+2048];
	abs.f64 	%fd28, %fd297;
	abs.f64 	%fd29, %fd27;
	setp.lt.f64 	%p115, %fd28, %fd29;
	mov.u64 	%rd264, %rd16;
	mov.f64 	%fd298, %fd27;
	@%p115 bra 	$L__BB4_24;
	setp.lt.f64 	%p116, %fd29, %fd28;
	mov.u64 	%rd264, %rd263;
	mov.f64 	%fd298, %fd297;
	@%p116 bra 	$L__BB4_24;
	setp.lt.s64 	%p117, %rd263, %rd16;
	min.s64 	%rd264, %rd263, %rd16;
	selp.f64 	%fd298, %fd297, %fd27, %p117;
$L__BB4_24:
	add.s32 	%r420, %r420, 1024;
	add.s32 	%r424, %r424, 1024;
	add.s32 	%r423, %r423, 1024;
	add.s32 	%r422, %r422, 1024;
	add.s32 	%r421, %r421, 1024;
	setp.lt.s32 	%p118, %r420, %r4;
	@%p118 bra 	$L__BB4_12;
$L__BB4_25:
	setp.lt.s32 	%p119, %r4, 256;
	@%p119 bra 	$L__BB4_70;
	// begin inline asm
	mov.u32 %r310, %laneid;
	// end inline asm
	mov.b64 	%rd241, %fd298;
	mov.b64 	{%r312, %r317}, %rd241;
	mov.b32 	%r328, 1;
	mov.b32 	%r329, 31;
	mov.b32 	%r330, -1;
	// begin inline asm
	shfl.sync.down.b32 %r311, %r312, %r328, %r329, %r330;
	// end inline asm
	// begin inline asm
	shfl.sync.down.b32 %r316, %r317, %r328, %r329, %r330;
	// end inline asm
	mov.b64 	%rd242, {%r311, %r316};
	mov.b64 	%fd33, %rd242;
	mov.b64 	{%r322, %r327}, %rd264;
	// begin inline asm
	shfl.sync.down.b32 %r321, %r322, %r328, %r329, %r330;
	// end inline asm
	// begin inline asm
	shfl.sync.down.b32 %r326, %r327, %r328, %r329, %r330;
	// end inline asm
	mov.b64 	%rd28, {%r321, %r326};
	setp.gt.s32 	%p171, %r310, 30;
	mov.u64 	%rd266, %rd264;
	mov.f64 	%fd300, %fd298;
	@%p171 bra 	$L__BB4_30;
	abs.f64 	%fd34, %fd298;
	abs.f64 	%fd35, %fd33;
	setp.lt.f64 	%p172, %fd34, %fd35;
	mov.u64 	%rd266, %rd28;
	mov.f64 	%fd300, %fd33;
	@%p172 bra 	$L__BB4_30;
	setp.lt.f64 	%p173, %fd35, %fd34;
	mov.u64 	%rd266, %rd264;
	mov.f64 	%fd300, %fd298;
	@%p173 bra 	$L__BB4_30;
	setp.lt.s64 	%p174, %rd264, %rd28;
	min.s64 	%rd266, %rd264, %rd28;
	selp.f64 	%fd300, %fd298, %fd33, %p174;
$L__BB4_30:
	mov.b64 	%rd243, %fd300;
	mov.b64 	{%r332, %r337}, %rd243;
	mov.b32 	%r348, 2;
	mov.b32 	%r349, 31;
	mov.b32 	%r350, -1;
	// begin inline asm
	shfl.sync.down.b32 %r331, %r332, %r348, %r349, %r350;
	// end inline asm
	// begin inline asm
	shfl.sync.down.b32 %r336, %r337, %r348, %r349, %r350;
	// end inline asm
	mov.b64 	%rd244, {%r331, %r336};
	mov.b64 	%fd38, %rd244;
	mov.b64 	{%r342, %r347}, %rd266;
	// begin inline asm
	shfl.sync.down.b32 %r341, %r342, %r348, %r349, %r350;
	// end inline asm
	// begin inline asm
	shfl.sync.down.b32 %r346, %r347, %r348, %r349, %r350;
	// end inline asm
	mov.b64 	%rd31, {%r341, %r346};
	setp.gt.s32 	%p175, %r310, 29;
	mov.u64 	%rd267, %rd266;
	mov.f64 	%fd301, %fd300;
	@%p175 bra 	$L__BB4_34;
	abs.f64 	%fd39, %fd300;
	abs.f64 	%fd40, %fd38;
	setp.lt.f64 	%p176, %fd39, %fd40;
	mov.u64 	%rd267, %rd31;
	mov.f64 	%fd301, %fd38;
	@%p176 bra 	$L__BB4_34;
	setp.lt.f64 	%p177, %fd40, %fd39;
	mov.u64 	%rd267, %rd266;
	mov.f64 	%fd301, %fd300;
	@%p177 bra 	$L__BB4_34;
	setp.lt.s64 	%p178, %rd266, %rd31;
	min.s64 	%rd267, %rd266, %rd31;
	selp.f64 	%fd301, %fd300, %fd38, %p178;
$L__BB4_34:
	mov.b64 	%rd245, %fd301;
	mov.b64 	{%r352, %r357}, %rd245;
	mov.b32 	%r368, 4;
	mov.b32 	%r369, 31;
	mov.b32 	%r370, -1;
	// begin inline asm
	shfl.sync.down.b32 %r351, %r352, %r368, %r369, %r370;
	// end inline asm
	// begin inline asm
	shfl.sync.down.b32 %r356, %r357, %r368, %r369, %r370;
	// end inline asm
	mov.b64 	%rd246, {%r351, %r356};
	mov.b64 	%fd43, %rd246;
	mov.b64 	{%r362, %r367}, %rd267;
	// begin inline asm
	shfl.sync.down.b32 %r361, %r362, %r368, %r369, %r370;
	// end inline asm
	// begin inline asm
	shfl.sync.down.b32 %r366, %r367, %r368, %r369, %r370;
	// end inline asm
	mov.b64 	%rd34, {%r361, %r366};
	setp.gt.s32 	%p179, %r310, 27;
	mov.u64 	%rd268, %rd267;
	mov.f64 	%fd302, %fd301;
	@%p179 bra 	$L__BB4_38;
	abs.f64 	%fd44, %fd301;
	abs.f64 	%fd45, %fd43;
	setp.lt.f64 	%p180, %fd44, %fd45;
	mov.u64 	%rd268, %rd34;
	mov.f64 	%fd302, %fd43;
	@%p180 bra 	$L__BB4_38;
	setp.lt.f64 	%p181, %fd45, %fd44;
	mov.u64 	%rd268, %rd267;
	mov.f64 	%fd302, %fd301;
	@%p181 bra 	$L__BB4_38;
	setp.lt.s64 	%p182, %rd267, %rd34;
	min.s64 	%rd268, %rd267, %rd34;
	selp.f64 	%fd302, %fd301, %fd43, %p182;
$L__BB4_38:
	mov.b64 	%rd247, %fd302;
	mov.b64 	{%r372, %r377}, %rd247;
	mov.b32 	%r388, 8;
	mov.b32 	%r389, 31;
	mov.b32 	%r390, -1;
	// begin inline asm
	shfl.sync.down.b32 %r371, %r372, %r388, %r389, %r390;
	// end inline asm
	// begin inline asm
	shfl.sync.down.b32 %r376, %r377, %r388, %r389, %r390;
	// end inline asm
	mov.b64 	%rd248, {%r371, %r376};
	mov.b64 	%fd48, %rd248;
	mov.b64 	{%r382, %r387}, %rd268;
	// begin inline asm
	shfl.sync.down.b32 %r381, %r382, %r388, %r389, %r390;
	// end inline asm
	// begin inline asm
	shfl.sync.down.b32 %r386, %r387, %r388, %r389, %r390;
	// end inline asm
	mov.b64 	%rd37, {%r381, %r386};
	setp.gt.s32 	%p183, %r310, 23;
	mov.u64 	%rd269, %rd268;
	mov.f64 	%fd303, %fd302;
	@%p183 bra 	$L__BB4_42;
	abs.f64 	%fd49, %fd302;
	abs.f64 	%fd50, %fd48;
	setp.lt.f64 	%p184, %fd49, %fd50;
	mov.u64 	%rd269, %rd37;
	mov.f64 	%fd303, %fd48;
	@%p184 bra 	$L__BB4_42;
	setp.lt.f64 	%p185, %fd50, %fd49;
	mov.u64 	%rd269, %rd268;
	mov.f64 	%fd303, %fd302;
	@%p185 bra 	$L__BB4_42;
	setp.lt.s64 	%p186, %rd268, %rd37;
	min.s64 	%rd269, %rd268, %rd37;
	selp.f64 	%fd303, %fd302, %fd48, %p186;
$L__BB4_42:
	mov.b64 	%rd249, %fd303;
	mov.b64 	{%r392, %r397}, %rd249;
	mov.b32 	%r408, 16;
	mov.b32 	%r409, 31;
	mov.b32 	%r410, -1;
	// begin inline asm
	shfl.sync.down.b32 %r391, %r392, %r408, %r409, %r410;
	// end inline asm
	// begin inline asm
	shfl.sync.down.b32 %r396, %r397, %r408, %r409, %r410;
	// end inline asm
	mov.b64 	%rd250, {%r391, %r396};
	mov.b64 	%fd53, %rd250;
	mov.b64 	{%r402, %r407}, %rd269;
	// begin inline asm
	shfl.sync.down.b32 %r401, %r402, %r408, %r409, %r410;
	// end inline asm
	// begin inline asm
	shfl.sync.down.b32 %r406, %r407, %r408, %r409, %r410;
	// end inline asm
	mov.b64 	%rd40, {%r401, %r406};
	setp.gt.s32 	%p187, %r310, 15;
	mov.u64 	%rd317, %rd269;
	mov.f64 	%fd351, %fd303;
	@%p187 bra 	$L__BB4_46;
	abs.f64 	%fd54, %fd303;
	abs.f64 	%fd55, %fd53;
	setp.lt.f64 	%p188, %fd54, %fd55;
	mov.u64 	%rd317, %rd40;
	mov.f64 	%fd351, %fd53;
	@%p188 bra 	$L__BB4_46;
	setp.lt.f64 	%p189, %fd55, %fd54;
	mov.u64 	%rd317, %rd269;
	mov.f64 	%fd351, %fd303;
	@%p189 bra 	$L__BB4_46;
	setp.lt.s64 	%p190, %rd269, %rd40;
	min.s64 	%rd317, %rd269, %rd40;
	selp.f64 	%fd351, %fd303, %fd53, %p190;
$L__BB4_46:
	setp.ne.s32 	%p191, %r310, 0;
	@%p191 bra 	$L__BB4_48;
	shr.u32 	%r411, %r5, 1;
	and.b32  	%r412, %r411, 496;
	mov.u32 	%r413, _ZN6thrust24THRUST_300001_SM_1000_NS8cuda_cub4core6detail5shmemE;
	add.s32 	%r414, %r413, %r412;
	st.shared.f64 	[%r414+8], %fd351;
	st.shared.u64 	[%r414+16], %rd317;
$L__BB4_48:
	bar.sync 	0;
	setp.ne.s32 	%p192, %r5, 0;
	@%p192 bra 	$L__BB4_208;
	ld.shared.f64 	%fd58, [_ZN6thrust24THRUST_300001_SM_1000_NS8cuda_cub4core6detail5shmemE+24];
	ld.shared.u64 	%rd43, [_ZN6thrust24THRUST_300001_SM_1000_NS8cuda_cub4core6detail5shmemE+32];
	abs.f64 	%fd59, %fd351;
	abs.f64 	%fd60, %fd58;
	setp.lt.f64 	%p193, %fd59, %fd60;
	mov.u64 	%rd271, %rd43;
	mov.f64 	%fd305, %fd58;
	@%p193 bra 	$L__BB4_52;
	setp.lt.f64 	%p194, %fd60, %fd59;
	mov.u64 	%rd271, %rd317;
	mov.f64 	%fd305, %fd351;
	@%p194 bra 	$L__BB4_52;
	setp.lt.s64 	%p195, %rd317, %rd43;
	min.s64 	%rd271, %rd317, %rd43;
	selp.f64 	%fd305, %fd351, %fd58, %p195;
$L__BB4_52:
	ld.shared.f64 	%fd63, [_ZN6thrust24THRUST_300001_SM_1000_NS8cuda_cub4core6detail5shmemE+40];
	ld.shared.u64 	%rd46, [_ZN6thrust24THRUST_300001_SM_1000_NS8cuda_cub4core6detail5shmemE+48];
	abs.f64 	%fd64, %fd305;
	abs.f64 	%fd65, %fd63;
	setp.lt.f64 	%p196, %fd64, %fd65;
	mov.u64 	%rd272, %rd46;
	mov.f64 	%fd306, %fd63;
	@%p196 bra 	$L__BB4_55;
	setp.lt.f64 	%p197, %fd65, %fd64;
	mov.u64 	%rd272, %rd271;
	mov.f64 	%fd306, %fd305;
	@%p197 bra 	$L__BB4_55;
	setp.lt.s64 	%p198, %rd271, %rd46;
	min.s64 	%rd272, %rd271, %rd46;
	selp.f64 	%fd306, %fd305, %fd63, %p198;
$L__BB4_55:
	ld.shared.f64 	%fd68, [_ZN6thrust24THRUST_300001_SM_1000_NS8cuda_cub4core6detail5shmemE+56];
	ld.shared.u64 	%rd49, [_ZN6thrust24THRUST_300001_SM_1000_NS8cuda_cub4core6detail5shmemE+64];
	abs.f64 	%fd69, %fd306;
	abs.f64 	%fd70, %fd68;
	setp.lt.f64 	%p199, %fd69, %fd70;
	mov.u64 	%rd273, %rd49;
	mov.f64 	%fd307, %fd68;
	@%p199 bra 	$L__BB4_58;
	setp.lt.f64 	%p200, %fd70, %fd69;
	mov.u64 	%rd273, %rd272;
	mov.f64 	%fd307, %fd306;
	@%p200 bra 	$L__BB4_58;
	setp.lt.s64 	%p201, %rd272, %rd49;
	min.s64 	%rd273, %rd272, %rd49;
	selp.f64 	%fd307, %fd306, %fd68, %p201;
$L__BB4_58:
	ld.shared.f64 	%fd73, [_ZN6thrust24THRUST_300001_SM_1000_NS8cuda_cub4core6detail5shmemE+72];
	ld.shared.u64 	%rd52, [_ZN6thrust24THRUST_300001_SM_1000_NS8cuda_cub4core6detail5shmemE+80];
	abs.f64 	%fd74, %fd307;
	abs.f64 	%fd75, %fd73;
	setp.lt.f64 	%p202, %fd74, %fd75;
	mov.u64 	%rd274, %rd52;
	mov.f64 	%fd308, %fd73;
	@%p202 bra 	$L__BB4_61;
	setp.lt.f64 	%p203, %fd75, %fd74;
	mov.u64 	%rd274, %rd273;
	mov.f64 	%fd308, %fd307;
	@%p203 bra 	$L__BB4_61;
	setp.lt.s64 	%p204, %rd273, %rd52;
	min.s64 	%rd274, %rd273, %rd52;
	selp.f64 	%fd308, %fd307, %fd73, %p204;
$L__BB4_61:
	ld.shared.f64 	%fd78, [_ZN6thrust24THRUST_300001_SM_1000_NS8cuda_cub4core6detail5shmemE+88];
	ld.shared.u64 	%rd55, [_ZN6thrust24THRUST_300001_SM_1000_NS8cuda_cub4core6detail5shmemE+96];
	abs.f64 	%fd79, %fd308;
	abs.f64 	%fd80, %fd78;
	setp.lt.f64 	%p205, %fd79, %fd80;
	mov.u64 	%rd275, %rd55;
	mov.f64 	%fd309, %fd78;
	@%p205 bra 	$L__BB4_64;
	setp.lt.f64 	%p206, %fd80, %fd79;
	mov.u64 	%rd275, %rd274;
	mov.f64 	%fd309, %fd308;
	@%p206 bra 	$L__BB4_64;
	setp.lt.s64 	%p207, %rd274, %rd55;
	min.s64 	%rd275, %rd274, %rd55;
	selp.f64 	%fd309, %fd308, %fd78, %p207;
$L__BB4_64:
	ld.shared.f64 	%fd83, [_ZN6thrust24THRUST_300001_SM_1000_NS8cuda_cub4core6detail5shmemE+104];
	ld.shared.u64 	%rd58, [_ZN6thrust24THRUST_300001_SM_1000_NS8cuda_cub4core6detail5shmemE+112];
	abs.f64 	%fd84, %fd309;
	abs.f64 	%fd85, %fd83;
	setp.lt.f64 	%p208, %fd84, %fd85;
	mov.u64 	%rd276, %rd58;
	mov.f64 	%fd310, %fd83;
	@%p208 bra 	$L__BB4_67;
	setp.lt.f64 	%p209, %fd85, %fd84;
	mov.u64 	%rd276, %rd275;
	mov.f64 	%fd310, %fd309;
	@%p209 bra 	$L__BB4_67;
	setp.lt.s64 	%p210, %rd275, %rd58;
	min.s64 	%rd276, %rd275, %rd58;
	selp.f64 	%fd310, %fd309, %fd83, %p210;
$L__BB4_67:
	ld.shared.f64 	%fd88, [_ZN6thrust24THRUST_300001_SM_1000_NS8cuda_cub4core6detail5shmemE+120];
	ld.shared.u64 	%rd61, [_ZN6thrust24THRUST_300001_SM_1000_NS8cuda_cub4core6detail5shmemE+128];
	abs.f64 	%fd89, %fd310;
	abs.f64 	%fd90, %fd88;
	setp.lt.f64 	%p211, %fd89, %fd90;
	mov.u64 	%rd317, %rd61;
	mov.f64 	%fd351, %fd88;
	@%p211 bra 	$L__BB4_208;
	setp.lt.f64 	%p212, %fd90, %fd89;
	mov.u64 	%rd317, %rd276;
	mov.f64 	%fd351, %fd310;
	@%p212 bra 	$L__BB4_208;
	setp.lt.s64 	%p213, %rd276, %rd61;
	min.s64 	%rd317, %rd276, %rd61;
	selp.f64 	%fd351, %fd310, %fd88, %p213;
	bra.uni 	$L__BB4_208;
$L__BB4_70:
	// begin inline asm
	mov.u32 %r197, %laneid;
	// end inline asm
	and.b32  	%r218, %r5, 992;
	add.s32 	%r219, %r218, 32;
	setp.gt.s32 	%p120, %r219, %r4;
	not.b32 	%r220, %r218;
	add.s32 	%r221, %r4, %r220;
	selp.b32 	%r216, %r221, 31, %p120;
	mov.b64 	%rd231, %fd298;
	mov.b64 	{%r199, %r204}, %rd231;
	mov.b32 	%r215, 1;
	mov.b32 	%r217, -1;
	// begin inline asm
	shfl.sync.down.b32 %r198, %r199, %r215, %r216, %r217;
	// end inline asm
	// begin inline asm
	shfl.sync.down.b32 %r203, %r204, %r215, %r216, %r217;
	// end inline asm
	mov.b64 	%rd232, {%r198, %r203};
	mov.b64 	%fd92, %rd232;
	mov.b64 	{%r209, %r214}, %rd264;
	// begin inline asm
	shfl.sync.down.b32 %r208, %r209, %r215, %r216, %r217;
	// end inline asm
	// begin inline asm
	shfl.sync.down.b32 %r213, %r214, %r215, %r216, %r217;
	// end inline asm
	mov.b64 	%rd63, {%r208, %r213};
	setp.ge.s32 	%p121, %r197, %r216;
	mov.u64 	%rd277, %rd264;
	mov.f64 	%fd311, %fd298;
	@%p121 bra 	$L__BB4_74;
	abs.f64 	%fd93, %fd298;
	abs.f64 	%fd94, %fd92;
	setp.lt.f64 	%p122, %fd93, %fd94;
	mov.u64 	%rd277, %rd63;
	mov.f64 	%fd311, %fd92;
	@%p122 bra 	$L__BB4_74;
	setp.lt.f64 	%p123, %fd94, %fd93;
	mov.u64 	%rd277, %rd264;
	mov.f64 	%fd311, %fd298;
	@%p123 bra 	$L__BB4_74;
	setp.lt.s64 	%p124, %rd264, %rd63;
	min.s64 	%rd277, %rd264, %rd63;
	selp.f64 	%fd311, %fd298, %fd92, %p124;
$L__BB4_74:
	mov.b64 	%rd233, %fd311;
	mov.b64 	{%r223, %r228}, %rd233;
	mov.b32 	%r239, 2;
	mov.b32 	%r241, -1;
	// begin inline asm
	shfl.sync.down.b32 %r222, %r223, %r239, %r216, %r241;
	// end inline asm
	// begin inline asm
	shfl.sync.down.b32 %r227, %r228, %r239, %r216, %r241;
	// end inline asm
	mov.b64 	%rd234, {%r222, %r227};
	mov.b64 	%fd97, %rd234;
	mov.b64 	{%r233, %r238}, %rd277;
	// begin inline asm
	shfl.sync.down.b32 %r232, %r233, %r239, %r216, %r241;
	// end inline asm
	// begin inline asm
	shfl.sync.down.b32 %r237, %r238, %r239, %r216, %r241;
	// end inline asm
	mov.b64 	%rd66, {%r232, %r237};
	add.s32 	%r242, %r197, 2;
	setp.gt.s32 	%p125, %r242, %r216;
	mov.u64 	%rd278, %rd277;
	mov.f64 	%fd312, %fd311;
	@%p125 bra 	$L__BB4_78;
	abs.f64 	%fd98, %fd311;
	abs.f64 	%fd99, %fd97;
	setp.lt.f64 	%p126, %fd98, %fd99;
	mov.u64 	%rd278, %rd66;
	mov.f64 	%fd312, %fd97;
	@%p126 bra 	$L__BB4_78;
	setp.lt.f64 	%p127, %fd99, %fd98;
	mov.u64 	%rd278, %rd277;
	mov.f64 	%fd312, %fd311;
	@%p127 bra 	$L__BB4_78;
	setp.lt.s64 	%p128, %rd277, %rd66;
	min.s64 	%rd278, %rd277, %rd66;
	selp.f64 	%fd312, %fd311, %fd97, %p128;
$L__BB4_78:
	mov.b64 	%rd235, %fd312;
	mov.b64 	{%r244, %r249}, %rd235;
	mov.b32 	%r260, 4;
	mov.b32 	%r262, -1;
	// begin inline asm
	shfl.sync.down.b32 %r243, %r244, %r260, %r216, %r262;
	// end inline asm
	// begin inline asm
	shfl.sync.down.b32 %r248, %r249, %r260, %r216, %r262;
	// end inline asm
	mov.b64 	%rd236, {%r243, %r248};
	mov.b64 	%fd102, %rd236;
	mov.b64 	{%r254, %r259}, %rd278;
	// begin inline asm
	shfl.sync.down.b32 %r253, %r254, %r260, %r216, %r262;
	// end inline asm
	// begin inline asm
	shfl.sync.down.b32 %r258, %r259, %r260, %r216, %r262;
	// end inline asm
	mov.b64 	%rd69, {%r253, %r258};
	add.s32 	%r263, %r197, 4;
	setp.gt.s32 	%p129, %r263, %r216;
	mov.u64 	%rd279, %rd278;
	mov.f64 	%fd313, %fd312;
	@%p129 bra 	$L__BB4_82;
	abs.f64 	%fd103, %fd312;
	abs.f64 	%fd104, %fd102;
	setp.lt.f64 	%p130, %fd103, %fd104;
	mov.u64 	%rd279, %rd69;
	mov.f64 	%fd313, %fd102;
	@%p130 bra 	$L__BB4_82;
	setp.lt.f64 	%p131, %fd104, %fd103;
	mov.u64 	%rd279, %rd278;
	mov.f64 	%fd313, %fd312;
	@%p131 bra 	$L__BB4_82;
	setp.lt.s64 	%p132, %rd278, %rd69;
	min.s64 	%rd279, %rd278, %rd69;
	selp.f64 	%fd313, %fd312, %fd102, %p132;
$L__BB4_82:
	mov.b64 	%rd237, %fd313;
	mov.b64 	{%r265, %r270}, %rd237;
	mov.b32 	%r281, 8;
	mov.b32 	%r283, -1;
	// begin inline asm
	shfl.sync.down.b32 %r264, %r265, %r281, %r216, %r283;
	// end inline asm
	// begin inline asm
	shfl.sync.down.b32 %r269, %r270, %r281, %r216, %r283;
	// end inline asm
	mov.b64 	%rd238, {%r264, %r269};
	mov.b64 	%fd107, %rd238;
	mov.b64 	{%r275, %r280}, %rd279;
	// begin inline asm
	shfl.sync.down.b32 %r274, %r275, %r281, %r216, %r283;
	// end inline asm
	// begin inline asm
	shfl.sync.down.b32 %r279, %r280, %r281, %r216, %r283;
	// end inline asm
	mov.b64 	%rd72, {%r274, %r279};
	add.s32 	%r284, %r197, 8;
	setp.gt.s32 	%p133, %r284, %r216;
	mov.u64 	%rd280, %rd279;
	mov.f64 	%fd314, %fd313;
	@%p133 bra 	$L__BB4_86;
	abs.f64 	%fd108, %fd313;
	abs.f64 	%fd109, %fd107;
	setp.lt.f64 	%p134, %fd108, %fd109;
	mov.u64 	%rd280, %rd72;
	mov.f64 	%fd314, %fd107;
	@%p134 bra 	$L__BB4_86;
	setp.lt.f64 	%p135, %fd109, %fd108;
	mov.u64 	%rd280, %rd279;
	mov.f64 	%fd314, %fd313;
	@%p135 bra 	$L__BB4_86;
	setp.lt.s64 	%p136, %rd279, %rd72;
	min.s64 	%rd280, %rd279, %rd72;
	selp.f64 	%fd314, %fd313, %fd107, %p136;
$L__BB4_86:
	mov.b64 	%rd239, %fd314;
	mov.b64 	{%r286, %r291}, %rd239;
	mov.b32 	%r302, 16;
	mov.b32 	%r304, -1;
	// begin inline asm
	shfl.sync.down.b32 %r285, %r286, %r302, %r216, %r304;
	// end inline asm
	// begin inline asm
	shfl.sync.down.b32 %r290, %r291, %r302, %r216, %r304;
	// end inline asm
	mov.b64 	%rd240, {%r285, %r290};
	mov.b64 	%fd112, %rd240;
	mov.b64 	{%r296, %r301}, %rd280;
	// begin inline asm
	shfl.sync.down.b32 %r295, %r296, %r302, %r216, %r304;
	// end inline asm
	// begin inline asm
	shfl.sync.down.b32 %r300, %r301, %r302, %r216, %r304;
	// end inline asm
	mov.b64 	%rd75, {%r295, %r300};
	add.s32 	%r305, %r197, 16;
	setp.gt.s32 	%p137, %r305, %r216;
	mov.u64 	%rd317, %rd280;
	mov.f64 	%fd351, %fd314;
	@%p137 bra 	$L__BB4_90;
	abs.f64 	%fd113, %fd314;
	abs.f64 	%fd114, %fd112;
	setp.lt.f64 	%p138, %fd113, %fd114;
	mov.u64 	%rd317, %rd75;
	mov.f64 	%fd351, %fd112;
	@%p138 bra 	$L__BB4_90;
	setp.lt.f64 	%p139, %fd114, %fd113;
	mov.u64 	%rd317, %rd280;
	mov.f64 	%fd351, %fd314;
	@%p139 bra 	$L__BB4_90;
	setp.lt.s64 	%p140, %rd280, %rd75;
	min.s64 	%rd317, %rd280, %rd75;
	selp.f64 	%fd351, %fd314, %fd112, %p140;
$L__BB4_90:
	setp.ne.s32 	%p141, %r197, 0;
	@%p141 bra 	$L__BB4_92;
	shr.u32 	%r306, %r5, 1;
	and.b32  	%r307, %r306, 496;
	mov.u32 	%r308, _ZN6thrust24THRUST_300001_SM_1000_NS8cuda_cub4core6detail5shmemE;
	add.s32 	%r309, %r308, %r307;
	st.shared.f64 	[%r309+8], %fd351;
	st.shared.u64 	[%r309+16], %rd317;
$L__BB4_92:
	bar.sync 	0;
	setp.ne.s32 	%p142, %r5, 0;
	@%p142 bra 	$L__BB4_208;
	setp.lt.s32 	%p143, %r4, 33;
	mov.f64 	%fd316, %fd351;
	mov.u64 	%rd282, %rd317;
	@%p143 bra 	$L__BB4_97;
	ld.shared.f64 	%fd117, [_ZN6thrust24THRUST_300001_SM_1000_NS8cuda_cub4core6detail5shmemE+24];
	ld.shared.u64 	%rd78, [_ZN6thrust24THRUST_300001_SM_1000_NS8cuda_cub4core6detail5shmemE+32];
	abs.f64 	%fd118, %fd351;
	abs.f64 	%fd119, %fd117;
	setp.lt.f64 	%p144, %fd118, %fd119;
	mov.f64 	%fd316, %fd117;
	mov.u64 	%rd282, %rd78;
	@%p144 bra 	$L__BB4_97;
	setp.lt.f64 	%p145, %fd119, %fd118;
	mov.f64 	%fd316, %fd351;
	mov.u64 	%rd282, %rd317;
	@%p145 bra 	$L__BB4_97;
	setp.lt.s64 	%p146, %rd317, %rd78;
	min.s64 	%rd282, %rd317, %rd78;
	selp.f64 	%fd316, %fd351, %fd117, %p146;
$L__BB4_97:
	setp.lt.s32 	%p147, %r4, 65;
	mov.f64 	%fd317, %fd316;
	mov.u64 	%rd283, %rd282;
	@%p147 bra 	$L__BB4_101;
	ld.shared.f64 	%fd122, [_ZN6thrust24THRUST_300001_SM_1000_NS8cuda_cub4core6detail5shmemE+40];
	ld.shared.u64 	%rd81, [_ZN6thrust24THRUST_300001_SM_1000_NS8cuda_cub4core6detail5shmemE+48];
	abs.f64 	%fd123, %fd316;
	abs.f64 	%fd124, %fd122;
	setp.lt.f64 	%p148, %fd123, %fd124;
	mov.f64 	%fd317, %fd122;
	mov.u64 	%rd283, %rd81;
	@%p148 bra 	$L__BB4_101;
	setp.lt.f64 	%p149, %fd124, %fd123;
	mov.f64 	%fd317, %fd316;
	mov.u64 	%rd283, %rd282;
	@%p149 bra 	$L__BB4_101;
	setp.lt.s64 	%p150, %rd282, %rd81;
	selp.f64 	%fd317, %fd316, %fd122, %p150;
	min.s64 	%rd283, %rd282, %rd81;
$L__BB4_101:
	setp.lt.s32 	%p151, %r4, 97;
	mov.f64 	%fd318, %fd317;
	mov.u64 	%rd284, %rd283;
	@%p151 bra 	$L__BB4_105;
	ld.shared.f64 	%fd127, [_ZN6thrust24THRUST_300001_SM_1000_NS8cuda_cub4core6detail5shmemE+56];
	ld.shared.u64 	%rd84, [_ZN6thrust24THRUST_300001_SM_1000_NS8cuda_cub4core6detail5shmemE+64];
	abs.f64 	%fd128, %fd317;
	abs.f64 	%fd129, %fd127;
	setp.lt.f64 	%p152, %fd128, %fd129;
	mov.f64 	%fd318, %fd127;
	mov.u64 	%rd284, %rd84;
	@%p152 bra 	$L__BB4_105;
	setp.lt.f64 	%p153, %fd129, %fd128;
	mov.f64 	%fd318, %fd317;
	mov.u64 	%rd284, %rd283;
	@%p153 bra 	$L__BB4_105;
	setp.lt.s64 	%p154, %rd283, %rd84;
	selp.f64 	%fd318, %fd317, %fd127, %p154;
	min.s64 	%rd284, %rd283, %rd84;
$L__BB4_105:
	setp.lt.s32 	%p155, %r4, 129;
	mov.f64 	%fd319, %fd318;
	mov.u64 	%rd285, %rd284;
	@%p155 bra 	$L__BB4_109;
	ld.shared.f64 	%fd132, [_ZN6thrust24THRUST_300001_SM_1000_NS8cuda_cub4core6detail5shmemE+72];
	ld.shared.u64 	%rd87, [_ZN6thrust24THRUST_300001_SM_1000_NS8cuda_cub4core6detail5shmemE+80];
	abs.f64 	%fd133, %fd318;
	abs.f64 	%fd134, %fd132;
	setp.lt.f64 	%p156, %fd133, %fd134;
	mov.f64 	%fd319, %fd132;
	mov.u64 	%rd285, %rd87;
	@%p156 bra 	$L__BB4_109;
	setp.lt.f64 	%p157, %fd134, %fd133;
	mov.f64 	%fd319, %fd318;
	mov.u64 	%rd285, %rd284;
	@%p157 bra 	$L__BB4_109;
	setp.lt.s64 	%p158, %rd284, %rd87;
	selp.f64 	%fd319, %fd318, %fd132, %p158;
	min.s64 	%rd285, %rd284, %rd87;
$L__BB4_109:
	setp.lt.s32 	%p159, %r4, 161;
	mov.f64 	%fd320, %fd319;
	mov.u64 	%rd286, %rd285;
	@%p159 bra 	$L__BB4_113;
	ld.shared.f64 	%fd137, [_ZN6thrust24THRUST_300001_SM_1000_NS8cuda_cub4core6detail5shmemE+88];
	ld.shared.u64 	%rd90, [_ZN6thrust24THRUST_300001_SM_1000_NS8cuda_cub4core6detail5shmemE+96];
	abs.f64 	%fd138, %fd319;
	abs.f64 	%fd139, %fd137;
	setp.lt.f64 	%p160, %fd138, %fd139;
	mov.f64 	%fd320, %fd137;
	mov.u64 	%rd286, %rd90;
	@%p160 bra 	$L__BB4_113;
	setp.lt.f64 	%p161, %fd139, %fd138;
	mov.f64 	%fd320, %fd319;
	mov.u64 	%rd286, %rd285;
	@%p161 bra 	$L__BB4_113;
	setp.lt.s64 	%p162, %rd285, %rd90;
	selp.f64 	%fd320, %fd319, %fd137, %p162;
	min.s64 	%rd286, %rd285, %rd90;
$L__BB4_113:
	setp.lt.s32 	%p163, %r4, 193;
	mov.f64 	%fd321, %fd320;
	mov.u64 	%rd287, %rd286;
	@%p163 bra 	$L__BB4_117;
	ld.shared.f64 	%fd142, [_ZN6thrust24THRUST_300001_SM_1000_NS8cuda_cub4core6detail5shmemE+104];
	ld.shared.u64 	%rd93, [_ZN6thrust24THRUST_300001_SM_1000_NS8cuda_cub4core6detail5shmemE+112];
	abs.f64 	%fd143, %fd320;
	abs.f64 	%fd144, %fd142;
	setp.lt.f64 	%p164, %fd143, %fd144;
	mov.f64 	%fd321, %fd142;
	mov.u64 	%rd287, %rd93;
	@%p164 bra 	$L__BB4_117;
	setp.lt.f64 	%p165, %fd144, %fd143;
	mov.f64 	%fd321, %fd320;
	mov.u64 	%rd287, %rd286;
	@%p165 bra 	$L__BB4_117;
	setp.lt.s64 	%p166, %rd286, %rd93;
	selp.f64 	%fd321, %fd320, %fd142, %p166;
	min.s64 	%rd287, %rd286, %rd93;
$L__BB4_117:
	setp.lt.s32 	%p167, %r4, 225;
	mov.u64 	%rd317, %rd287;
	mov.f64 	%fd351, %fd321;
	@%p167 bra 	$L__BB4_208;
	ld.shared.f64 	%fd147, [_ZN6thrust24THRUST_300001_SM_1000_NS8cuda_cub4core6detail5shmemE+120];
	ld.shared.u64 	%rd96, [_ZN6thrust24THRUST_300001_SM_1000_NS8cuda_cub4core6detail5shmemE+128];
	abs.f64 	%fd148, %fd321;
	abs.f64 	%fd149, %fd147;
	setp.lt.f64 	%p168, %fd148, %fd149;
	mov.u64 	%rd317, %rd96;
	mov.f64 	%fd351, %fd147;
	@%p168 bra 	$L__BB4_208;
	setp.lt.f64 	%p169, %fd149, %fd148;
	mov.u64 	%rd317, %rd287;
	mov.f64 	%fd351, %fd321;
	@%p169 bra 	$L__BB4_208;
	setp.lt.s64 	%p170, %rd287, %rd96;
	selp.f64 	%fd351, %fd321, %fd147, %p170;
	min.s64 	%rd317, %rd287, %rd96;
	bra.uni 	$L__BB4_208;
$L__BB4_121:
	mov.u32 	%r35, %tid.x;
	cvt.s64.s32 	%rd183, %r2;
	add.s64 	%rd98, %rd3, %rd183;
	cvt.u64.u32 	%rd99, %r35;
	add.s64 	%rd184, %rd99, %rd183;
	shl.b64 	%rd185, %rd184, 3;
	add.s64 	%rd186, %rd2, %rd185;
	ld.global.f64 	%fd274, [%rd186];
	add.s32 	%r69, %r35, 256;
	cvt.u64.u32 	%rd187, %r69;
	ld.global.f64 	%fd275, [%rd186+2048];
	add.s32 	%r70, %r35, 512;
	cvt.u64.u32 	%rd188, %r70;
	ld.global.f64 	%fd276, [%rd186+4096];
	add.s32 	%r71, %r35, 768;
	cvt.u64.u32 	%rd189, %r71;
	ld.global.f64 	%fd277, [%rd186+6144];
	or.b32  	%r72, %r35, 1024;
	cvt.u64.u32 	%rd100, %r72;
	add.s64 	%rd305, %rd98, %rd100;
	ld.global.f64 	%fd339, [%rd186+8192];
	abs.f64 	%fd278, %fd274;
	abs.f64 	%fd279, %fd275;
	setp.geu.f64 	%p2, %fd278, %fd279;
	selp.f64 	%fd280, %fd274, %fd275, %p2;
	selp.b64 	%rd190, %rd99, %rd187, %p2;
	abs.f64 	%fd281, %fd280;
	abs.f64 	%fd282, %fd276;
	setp.geu.f64 	%p3, %fd281, %fd282;
	selp.f64 	%fd283, %fd280, %fd276, %p3;
	selp.b64 	%rd191, %rd190, %rd188, %p3;
	abs.f64 	%fd284, %fd283;
	abs.f64 	%fd285, %fd277;
	setp.geu.f64 	%p4, %fd284, %fd285;
	selp.f64 	%fd152, %fd283, %fd277, %p4;
	selp.b64 	%rd102, %rd191, %rd189, %p4;
	abs.f64 	%fd153, %fd152;
	abs.f64 	%fd154, %fd339;
	setp.lt.f64 	%p5, %fd153, %fd154;
	@%p5 bra 	$L__BB4_123;
	setp.lt.f64 	%p6, %fd154, %fd153;
	setp.lt.u64 	%p7, %rd102, %rd100;
	or.pred  	%p8, %p6, %p7;
	selp.f64 	%fd339, %fd152, %fd339, %p8;
	add.s64 	%rd194, %rd98, %rd102;
	selp.b64 	%rd305, %rd194, %rd305, %p8;
$L__BB4_123:
	setp.le.s32 	%p9, %r66, %r3;
	@%p9 bra 	$L__BB4_164;
	setp.ne.s32 	%p10, %r35, 0;
	@%p10 bra 	$L__BB4_126;
	atom.global.add.u32 	%r73, [%rd1+4], 1280;
	add.s32 	%r74, %r73, %r3;
	st.shared.u32 	[_ZN6thrust24THRUST_300001_SM_1000_NS8cuda_cub4core6detail5shmemE+152], %r74;
$L__BB4_126:
	bar.sync 	0;
	ld.shared.u32 	%r427, [_ZN6thrust24THRUST_300001_SM_1000_NS8cuda_cub4core6detail5shmemE+152];
	add.s32 	%r75, %r427, 1280;
	setp.gt.s32 	%p11, %r75, %r66;
	@%p11 bra 	$L__BB4_141;
	mov.f64 	%fd323, %fd339;
	mov.u64 	%rd289, %rd305;
$L__BB4_128:
	cvt.s64.s32 	%rd195, %r427;
	add.s64 	%rd196, %rd99, %rd195;
	shl.b64 	%rd197, %rd196, 3;
	add.s64 	%rd198, %rd2, %rd197;
	add.s64 	%rd290, %rd196, %rd3;
	ld.global.f64 	%fd324, [%rd198];
	add.s64 	%rd291, %rd290, 256;
	ld.global.f64 	%fd325, [%rd198+2048];
	add.s64 	%rd292, %rd290, 512;
	ld.global.f64 	%fd326, [%rd198+4096];
	add.s64 	%rd293, %rd290, 768;
	ld.global.f64 	%fd327, [%rd198+6144];
	add.s64 	%rd305, %rd290, 1024;
	ld.global.f64 	%fd339, [%rd198+8192];
	abs.f64 	%fd163, %fd323;
	abs.f64 	%fd164, %fd324;
	setp.lt.f64 	%p12, %fd163, %fd164;
	@%p12 bra 	$L__BB4_130;
	setp.lt.f64 	%p13, %fd164, %fd163;
	setp.lt.s64 	%p14, %rd289, %rd290;
	or.pred  	%p15, %p13, %p14;
	selp.f64 	%fd324, %fd323, %fd324, %p15;
	selp.b64 	%rd290, %rd289, %rd290, %p15;
$L__BB4_130:
	abs.f64 	%fd167, %fd324;
	abs.f64 	%fd168, %fd325;
	setp.lt.f64 	%p16, %fd167, %fd168;
	@%p16 bra 	$L__BB4_132;
	setp.lt.f64 	%p17, %fd168, %fd167;
	setp.lt.s64 	%p18, %rd290, %rd291;
	or.pred  	%p19, %p17, %p18;
	selp.f64 	%fd325, %fd324, %fd325, %p19;
	selp.b64 	%rd291, %rd290, %rd291, %p19;
$L__BB4_132:
	abs.f64 	%fd171, %fd325;
	abs.f64 	%fd172, %fd326;
	setp.lt.f64 	%p20, %fd171, %fd172;
	@%p20 bra 	$L__BB4_134;
	setp.lt.f64 	%p21, %fd172, %fd171;
	setp.lt.s64 	%p22, %rd291, %rd292;
	or.pred  	%p23, %p21, %p22;
	selp.f64 	%fd326, %fd325, %fd326, %p23;
	selp.b64 	%rd292, %rd291, %rd292, %p23;
$L__BB4_134:
	abs.f64 	%fd175, %fd326;
	abs.f64 	%fd176, %fd327;
	setp.lt.f64 	%p24, %fd175, %fd176;
	@%p24 bra 	$L__BB4_136;
	setp.lt.f64 	%p25, %fd176, %fd175;
	setp.lt.s64 	%p26, %rd292, %rd293;
	or.pred  	%p27, %p25, %p26;
	selp.f64 	%fd327, %fd326, %fd327, %p27;
	selp.b64 	%rd293, %rd292, %rd293, %p27;
$L__BB4_136:
	abs.f64 	%fd179, %fd327;
	abs.f64 	%fd180, %fd339;
	setp.lt.f64 	%p28, %fd179, %fd180;
	@%p28 bra 	$L__BB4_138;
	setp.lt.f64 	%p29, %fd180, %fd179;
	setp.lt.s64 	%p30, %rd293, %rd305;
	or.pred  	%p31, %p29, %p30;
	selp.f64 	%fd339, %fd327, %fd339, %p31;
	selp.b64 	%rd305, %rd293, %rd305, %p31;
$L__BB4_138:
	setp.ne.s32 	%p32, %r35, 0;
	bar.sync 	0;
	@%p32 bra 	$L__BB4_140;
	atom.global.add.u32 	%r76, [%rd1+4], 1280;
	add.s32 	%r77, %r76, %r3;
	st.shared.u32 	[_ZN6thrust24THRUST_300001_SM_1000_NS8cuda_cub4core6detail5shmemE+152], %r77;
$L__BB4_140:
	bar.sync 	0;
	ld.shared.u32 	%r427, [_ZN6thrust24THRUST_300001_SM_1000_NS8cuda_cub4core6detail5shmemE+152];
	add.s32 	%r78, %r427, 1280;
	setp.le.s32 	%p33, %r78, %r66;
	mov.f64 	%fd323, %fd339;
	mov.u64 	%rd289, %rd305;
	@%p33 bra 	$L__BB4_128;
$L__BB4_141:
	setp.le.s32 	%p34, %r66, %r427;
	@%p34 bra 	$L__BB4_164;
	sub.s32 	%r40, %r66, %r427;
	setp.ge.s32 	%p35, %r35, %r40;
	@%p35 bra 	$L__BB4_164;
	not.b32 	%r79, %r35;
	add.s32 	%r80, %r66, %r79;
	sub.s32 	%r41, %r80, %r427;
	and.b32  	%r81, %r41, 768;
	setp.eq.s32 	%p36, %r81, 768;
	mov.u32 	%r431, %r35;
	@%p36 bra 	$L__BB4_149;
	add.s32 	%r429, %r35, %r427;
	shr.u32 	%r82, %r41, 8;
	add.s32 	%r83, %r82, 1;
	and.b32  	%r84, %r83, 3;
	neg.s32 	%r428, %r84;
	mov.u32 	%r431, %r35;
$L__BB4_145:
	.pragma "nounroll";
	mov.u64 	%rd122, %rd305;
	mov.f64 	%fd184, %fd339;
	cvt.s64.s32 	%rd200, %r429;
	add.s64 	%rd123, %rd3, %rd200;
	mul.wide.s32 	%rd201, %r429, 8;
	add.s64 	%rd202, %rd2, %rd201;
	ld.global.f64 	%fd185, [%rd202];
	abs.f64 	%fd186, %fd184;
	abs.f64 	%fd187, %fd185;
	setp.lt.f64 	%p37, %fd186, %fd187;
	mov.f64 	%fd339, %fd185;
	mov.u64 	%rd305, %rd123;
	@%p37 bra 	$L__BB4_148;
	setp.lt.f64 	%p38, %fd187, %fd186;
	mov.f64 	%fd339, %fd184;
	mov.u64 	%rd305, %rd122;
	@%p38 bra 	$L__BB4_148;
	setp.lt.s64 	%p39, %rd122, %rd123;
	selp.f64 	%fd339, %fd184, %fd185, %p39;
	min.s64 	%rd305, %rd122, %rd123;
$L__BB4_148:
	add.s32 	%r431, %r431, 256;
	add.s32 	%r429, %r429, 256;
	add.s32 	%r428, %r428, 1;
	setp.ne.s32 	%p40, %r428, 0;
	@%p40 bra 	$L__BB4_145;
$L__BB4_149:
	setp.lt.u32 	%p41, %r41, 768;
	@%p41 bra 	$L__BB4_164;
	add.s32 	%r432, %r431, %r427;
	add.s32 	%r435, %r432, 256;
	add.s32 	%r434, %r432, 512;
	add.s32 	%r433, %r432, 768;
	add.s64 	%rd128, %rd2, 4096;
$L__BB4_151:
	cvt.s64.s32 	%rd203, %r435;
	add.s64 	%rd130, %rd3, %rd203;
	cvt.s64.s32 	%rd204, %r434;
	add.s64 	%rd131, %rd3, %rd204;
	cvt.s64.s32 	%rd205, %r433;
	add.s64 	%rd132, %rd3, %rd205;
	cvt.s64.s32 	%rd206, %r432;
	mul.wide.s32 	%rd207, %r432, 8;
	add.s64 	%rd133, %rd128, %rd207;
	add.s64 	%rd134, %rd3, %rd206;
	ld.global.f64 	%fd193, [%rd133+-4096];
	abs.f64 	%fd194, %fd339;
	abs.f64 	%fd195, %fd193;
	setp.lt.f64 	%p42, %fd194, %fd195;
	mov.f64 	%fd335, %fd193;
	mov.u64 	%rd301, %rd134;
	@%p42 bra 	$L__BB4_154;
	setp.lt.f64 	%p43, %fd195, %fd194;
	mov.f64 	%fd335, %fd339;
	mov.u64 	%rd301, %rd305;
	@%p43 bra 	$L__BB4_154;
	setp.lt.s64 	%p44, %rd305, %rd134;
	selp.f64 	%fd335, %fd339, %fd193, %p44;
	min.s64 	%rd301, %rd305, %rd134;
$L__BB4_154:
	ld.global.f64 	%fd198, [%rd133+-2048];
	abs.f64 	%fd199, %fd335;
	abs.f64 	%fd200, %fd198;
	setp.lt.f64 	%p45, %fd199, %fd200;
	mov.f64 	%fd336, %fd198;
	mov.u64 	%rd302, %rd130;
	@%p45 bra 	$L__BB4_157;
	setp.lt.f64 	%p46, %fd200, %fd199;
	mov.f64 	%fd336, %fd335;
	mov.u64 	%rd302, %rd301;
	@%p46 bra 	$L__BB4_157;
	setp.lt.s64 	%p47, %rd301, %rd130;
	selp.f64 	%fd336, %fd335, %fd198, %p47;
	min.s64 	%rd302, %rd301, %rd130;
$L__BB4_157:
	ld.global.f64 	%fd203, [%rd133];
	abs.f64 	%fd204, %fd336;
	abs.f64 	%fd205, %fd203;
	setp.lt.f64 	%p48, %fd204, %fd205;
	mov.f64 	%fd337, %fd203;
	mov.u64 	%rd303, %rd131;
	@%p48 bra 	$L__BB4_160;
	setp.lt.f64 	%p49, %fd205, %fd204;
	mov.f64 	%fd337, %fd336;
	mov.u64 	%rd303, %rd302;
	@%p49 bra 	$L__BB4_160;
	setp.lt.s64 	%p50, %rd302, %rd131;
	selp.f64 	%fd337, %fd336, %fd203, %p50;
	min.s64 	%rd303, %rd302, %rd131;
$L__BB4_160:
	ld.global.f64 	%fd208, [%rd133+2048];
	abs.f64 	%fd209, %fd337;
	abs.f64 	%fd210, %fd208;
	setp.lt.f64 	%p51, %fd209, %fd210;
	mov.f64 	%fd339, %fd208;
	mov.u64 	%rd305, %rd132;
	@%p51 bra 	$L__BB4_163;
	setp.lt.f64 	%p52, %fd210, %fd209;
	mov.f64 	%fd339, %fd337;
	mov.u64 	%rd305, %rd303;
	@%p52 bra 	$L__BB4_163;
	setp.lt.s64 	%p53, %rd303, %rd132;
	selp.f64 	%fd339, %fd337, %fd208, %p53;
	min.s64 	%rd305, %rd303, %rd132;
$L__BB4_163:
	add.s32 	%r431, %r431, 1024;
	add.s32 	%r435, %r435, 1024;
	add.s32 	%r434, %r434, 1024;
	add.s32 	%r433, %r433, 1024;
	add.s32 	%r432, %r432, 1024;
	setp.lt.s32 	%p54, %r431, %r40;
	@%p54 bra 	$L__BB4_151;
$L__BB4_164:
	// begin inline asm
	mov.u32 %r85, %laneid;
	// end inline asm
	mov.b64 	%rd208, %fd339;
	mov.b64 	{%r87, %r92}, %rd208;
	mov.b32 	%r103, 1;
	mov.b32 	%r104, 31;
	mov.b32 	%r105, -1;
	// begin inline asm
	shfl.sync.down.b32 %r86, %r87, %r103, %r104, %r105;
	// end inline asm
	// begin inline asm
	shfl.sync.down.b32 %r91, %r92, %r103, %r104, %r105;
	// end inline asm
	mov.b64 	%rd209, {%r86, %r91};
	mov.b64 	%fd214, %rd209;
	mov.b64 	{%r97, %r102}, %rd305;
	// begin inline asm
	shfl.sync.down.b32 %r96, %r97, %r103, %r104, %r105;
	// end inline asm
	// begin inline asm
	shfl.sync.down.b32 %r101, %r102, %r103, %r104, %r105;
	// end inline asm
	mov.b64 	%rd144, {%r96, %r101};
	setp.gt.s32 	%p55, %r85, 30;
	mov.f64 	%fd340, %fd339;
	mov.u64 	%rd306, %rd305;
	@%p55 bra 	$L__BB4_168;
	abs.f64 	%fd215, %fd339;
	abs.f64 	%fd216, %fd214;
	setp.lt.f64 	%p56, %fd215, %fd216;
	mov.f64 	%fd340, %fd214;
	mov.u64 	%rd306, %rd144;
	@%p56 bra 	$L__BB4_168;
	setp.lt.f64 	%p57, %fd216, %fd215;
	mov.f64 	%fd340, %fd339;
	mov.u64 	%rd306, %rd305;
	@%p57 bra 	$L__BB4_168;
	setp.lt.s64 	%p58, %rd305, %rd144;
	selp.f64 	%fd340, %fd339, %fd214, %p58;
	min.s64 	%rd306, %rd305, %rd144;
$L__BB4_168:
	mov.b64 	%rd210, %fd340;
	mov.b64 	{%r107, %r112}, %rd210;
	mov.b32 	%r123, 2;
	mov.b32 	%r124, 31;
	mov.b32 	%r125, -1;
	// begin inline asm
	shfl.sync.down.b32 %r106, %r107, %r123, %r124, %r125;
	// end inline asm
	// begin inline asm
	shfl.sync.down.b32 %r111, %r112, %r123, %r124, %r125;
	// end inline asm
	mov.b64 	%rd211, {%r106, %r111};
	mov.b64 	%fd219, %rd211;
	mov.b64 	{%r117, %r122}, %rd306;
	// begin inline asm
	shfl.sync.down.b32 %r116, %r117, %r123, %r124, %r125;
	// end inline asm
	// begin inline asm
	shfl.sync.down.b32 %r121, %r122, %r123, %r124, %r125;
	// end inline asm
	mov.b64 	%rd147, {%r116, %r121};
	setp.gt.s32 	%p59, %r85, 29;
	mov.f64 	%fd341, %fd340;
	mov.u64 	%rd307, %rd306;
	@%p59 bra 	$L__BB4_172;
	abs.f64 	%fd220, %fd340;
	abs.f64 	%fd221, %fd219;
	setp.lt.f64 	%p60, %fd220, %fd221;
	mov.f64 	%fd341, %fd219;
	mov.u64 	%rd307, %rd147;
	@%p60 bra 	$L__BB4_172;
	setp.lt.f64 	%p61, %fd221, %fd220;
	mov.f64 	%fd341, %fd340;
	mov.u64 	%rd307, %rd306;
	@%p61 bra 	$L__BB4_172;
	setp.lt.s64 	%p62, %rd306, %rd147;
	selp.f64 	%fd341, %fd340, %fd219, %p62;
	min.s64 	%rd307, %rd306, %rd147;
$L__BB4_172:
	mov.b64 	%rd212, %fd341;
	mov.b64 	{%r127, %r132}, %rd212;
	mov.b32 	%r143, 4;
	mov.b32 	%r144, 31;
	mov.b32 	%r145, -1;
	// begin inline asm
	shfl.sync.down.b32 %r126, %r127, %r143, %r144, %r145;
	// end inline asm
	// begin inline asm
	shfl.sync.down.b32 %r131, %r132, %r143, %r144, %r145;
	// end inline asm
	mov.b64 	%rd213, {%r126, %r131};
	mov.b64 	%fd224, %rd213;
	mov.b64 	{%r137, %r142}, %rd307;
	// begin inline asm
	shfl.sync.down.b32 %r136, %r137, %r143, %r144, %r145;
	// end inline asm
	// begin inline asm
	shfl.sync.down.b32 %r141, %r142, %r143, %r144, %r145;
	// end inline asm
	mov.b64 	%rd150, {%r136, %r141};
	setp.gt.s32 	%p63, %r85, 27;
	mov.f64 	%fd342, %fd341;
	mov.u64 	%rd308, %rd307;
	@%p63 bra 	$L__BB4_176;
	abs.f64 	%fd225, %fd341;
	abs.f64 	%fd226, %fd224;
	setp.lt.f64 	%p64, %fd225, %fd226;
	mov.f64 	%fd342, %fd224;
	mov.u64 	%rd308, %rd150;
	@%p64 bra 	$L__BB4_176;
	setp.lt.f64 	%p65, %fd226, %fd225;
	mov.f64 	%fd342, %fd341;
	mov.u64 	%rd308, %rd307;
	@%p65 bra 	$L__BB4_176;
	setp.lt.s64 	%p66, %rd307, %rd150;
	selp.f64 	%fd342, %fd341, %fd224, %p66;
	min.s64 	%rd308, %rd307, %rd150;
$L__BB4_176:
	mov.b64 	%rd214, %fd342;
	mov.b64 	{%r147, %r152}, %rd214;
	mov.b32 	%r163, 8;
	mov.b32 	%r164, 31;
	mov.b32 	%r165, -1;
	// begin inline asm
	shfl.sync.down.b32 %r146, %r147, %r163, %r164, %r165;
	// end inline asm
	// begin inline asm
	shfl.sync.down.b32 %r151, %r152, %r163, %r164, %r165;
	// end inline asm
	mov.b64 	%rd215, {%r146, %r151};
	mov.b64 	%fd229, %rd215;
	mov.b64 	{%r157, %r162}, %rd308;
	// begin inline asm
	shfl.sync.down.b32 %r156, %r157, %r163, %r164, %r165;
	// end inline asm
	// begin inline asm
	shfl.sync.down.b32 %r161, %r162, %r163, %r164, %r165;
	// end inline asm
	mov.b64 	%rd153, {%r156, %r161};
	setp.gt.s32 	%p67, %r85, 23;
	mov.f64 	%fd343, %fd342;
	mov.u64 	%rd309, %rd308;
	@%p67 bra 	$L__BB4_180;
	abs.f64 	%fd230, %fd342;
	abs.f64 	%fd231, %fd229;
	setp.lt.f64 	%p68, %fd230, %fd231;
	mov.f64 	%fd343, %fd229;
	mov.u64 	%rd309, %rd153;
	@%p68 bra 	$L__BB4_180;
	setp.lt.f64 	%p69, %fd231, %fd230;
	mov.f64 	%fd343, %fd342;
	mov.u64 	%rd309, %rd308;
	@%p69 bra 	$L__BB4_180;
	setp.lt.s64 	%p70, %rd308, %rd153;
	selp.f64 	%fd343, %fd342, %fd229, %p70;
	min.s64 	%rd309, %rd308, %rd153;
$L__BB4_180:
	mov.b64 	%rd216, %fd343;
	mov.b64 	{%r167, %r172}, %rd216;
	mov.b32 	%r183, 16;
	mov.b32 	%r184, 31;
	mov.b32 	%r185, -1;
	// begin inline asm
	shfl.sync.down.b32 %r166, %r167, %r183, %r184, %r185;
	// end inline asm
	// begin inline asm
	shfl.sync.down.b32 %r171, %r172, %r183, %r184, %r185;
	// end inline asm
	mov.b64 	%rd217, {%r166, %r171};
	mov.b64 	%fd234, %rd217;
	mov.b64 	{%r177, %r182}, %rd309;
	// begin inline asm
	shfl.sync.down.b32 %r176, %r177, %r183, %r184, %r185;
	// end inline asm
	// begin inline asm
	shfl.sync.down.b32 %r181, %r182, %r183, %r184, %r185;
	// end inline asm
	mov.b64 	%rd156, {%r176, %r181};
	setp.gt.s32 	%p71, %r85, 15;
	mov.f64 	%fd351, %fd343;
	mov.u64 	%rd317, %rd309;
	@%p71 bra 	$L__BB4_184;
	abs.f64 	%fd235, %fd343;
	abs.f64 	%fd236, %fd234;
	setp.lt.f64 	%p72, %fd235, %fd236;
	mov.f64 	%fd351, %fd234;
	mov.u64 	%rd317, %rd156;
	@%p72 bra 	$L__BB4_184;
	setp.lt.f64 	%p73, %fd236, %fd235;
	mov.f64 	%fd351, %fd343;
	mov.u64 	%rd317, %rd309;
	@%p73 bra 	$L__BB4_184;
	setp.lt.s64 	%p74, %rd309, %rd156;
	selp.f64 	%fd351, %fd343, %fd234, %p74;
	min.s64 	%rd317, %rd309, %rd156;
$L__BB4_184:
	setp.ne.s32 	%p75, %r85, 0;
	@%p75 bra 	$L__BB4_186;
	shr.u32 	%r186, %r35, 1;
	and.b32  	%r187, %r186, 496;
	mov.u32 	%r188, _ZN6thrust24THRUST_300001_SM_1000_NS8cuda_cub4core6detail5shmemE;
	add.s32 	%r189, %r188, %r187;
	st.shared.f64 	[%r189+8], %fd351;
	st.shared.u64 	[%r189+16], %rd317;
$L__BB4_186:
	bar.sync 	0;
	setp.ne.s32 	%p76, %r35, 0;
	@%p76 bra 	$L__BB4_208;
	ld.shared.f64 	%fd239, [_ZN6thrust24THRUST_300001_SM_1000_NS8cuda_cub4core6detail5shmemE+24];
	ld.shared.u64 	%rd159, [_ZN6thrust24THRUST_300001_SM_1000_NS8cuda_cub4core6detail5shmemE+32];
	abs.f64 	%fd240, %fd351;
	abs.f64 	%fd241, %fd239;
	setp.lt.f64 	%p77, %fd240, %fd241;
	mov.f64 	%fd345, %fd239;
	mov.u64 	%rd311, %rd159;
	@%p77 bra 	$L__BB4_190;
	setp.lt.f64 	%p78, %fd241, %fd240;
	mov.f64 	%fd345, %fd351;
	mov.u64 	%rd311, %rd317;
	@%p78 bra 	$L__BB4_190;
	setp.lt.s64 	%p79, %rd317, %rd159;
	selp.f64 	%fd345, %fd351, %fd239, %p79;
	min.s64 	%rd311, %rd317, %rd159;
$L__BB4_190:
	ld.shared.f64 	%fd244, [_ZN6thrust24THRUST_300001_SM_1000_NS8cuda_cub4core6detail5shmemE+40];
	ld.shared.u64 	%rd162, [_ZN6thrust24THRUST_300001_SM_1000_NS8cuda_cub4core6detail5shmemE+48];
	abs.f64 	%fd245, %fd345;
	abs.f64 	%fd246, %fd244;
	setp.lt.f64 	%p80, %fd245, %fd246;
	mov.f64 	%fd346, %fd244;
	mov.u64 	%rd312, %rd162;
	@%p80 bra 	$L__BB4_193;
	setp.lt.f64 	%p81, %fd246, %fd245;
	mov.f64 	%fd346, %fd345;
	mov.u64 	%rd312, %rd311;
	@%p81 bra 	$L__BB4_193;
	setp.lt.s64 	%p82, %rd311, %rd162;
	selp.f64 	%fd346, %fd345, %fd244, %p82;
	min.s64 	%rd312, %rd311, %rd162;
$L__BB4_193:
	ld.shared.f64 	%fd249, [_ZN6thrust24THRUST_300001_SM_1000_NS8cuda_cub4core6detail5shmemE+56];
	ld.shared.u64 	%rd165, [_ZN6thrust24THRUST_300001_SM_1000_NS8cuda_cub4core6detail5shmemE+64];
	abs.f64 	%fd250, %fd346;
	abs.f64 	%fd251, %fd249;
	setp.lt.f64 	%p83, %fd250, %fd251;
	mov.f64 	%fd347, %fd249;
	mov.u64 	%rd313, %rd165;
	@%p83 bra 	$L__BB4_196;
	setp.lt.f64 	%p84, %fd251, %fd250;
	mov.f64 	%fd347, %fd346;
	mov.u64 	%rd313, %rd312;
	@%p84 bra 	$L__BB4_196;
	setp.lt.s64 	%p85, %rd312, %rd165;
	selp.f64 	%fd347, %fd346, %fd249, %p85;
	min.s64 	%rd313, %rd312, %rd165;
$L__BB4_196:
	ld.shared.f64 	%fd254, [_ZN6thrust24THRUST_300001_SM_1000_NS8cuda_cub4core6detail5shmemE+72];
	ld.shared.u64 	%rd168, [_ZN6thrust24THRUST_300001_SM_1000_NS8cuda_cub4core6detail5shmemE+80];
	abs.f64 	%fd255, %fd347;
	abs.f64 	%fd256, %fd254;
	setp.lt.f64 	%p86, %fd255, %fd256;
	mov.f64 	%fd348, %fd254;
	mov.u64 	%rd314, %rd168;
	@%p86 bra 	$L__BB4_199;
	setp.lt.f64 	%p87, %fd256, %fd255;
	mov.f64 	%fd348, %fd347;
	mov.u64 	%rd314, %rd313;
	@%p87 bra 	$L__BB4_199;
	setp.lt.s64 	%p88, %rd313, %rd168;
	selp.f64 	%fd348, %fd347, %fd254, %p88;
	min.s64 	%rd314, %rd313, %rd168;
$L__BB4_199:
	ld.shared.f64 	%fd259, [_ZN6thrust24THRUST_300001_SM_1000_NS8cuda_cub4core6detail5shmemE+88];
	ld.shared.u64 	%rd171, [_ZN6thrust24THRUST_300001_SM_1000_NS8cuda_cub4core6detail5shmemE+96];
	abs.f64 	%fd260, %fd348;
	abs.f64 	%fd261, %fd259;
	setp.lt.f64 	%p89, %fd260, %fd261;
	mov.f64 	%fd349, %fd259;
	mov.u64 	%rd315, %rd171;
	@%p89 bra 	$L__BB4_202;
	setp.lt.f64 	%p90, %fd261, %fd260;
	mov.f64 	%fd349, %fd348;
	mov.u64 	%rd315, %rd314;
	@%p90 bra 	$L__BB4_202;
	setp.lt.s64 	%p91, %rd314, %rd171;
	selp.f64 	%fd349, %fd348, %fd259, %p91;
	min.s64 	%rd315, %rd314, %rd171;
$L__BB4_202:
	ld.shared.f64 	%fd264, [_ZN6thrust24THRUST_300001_SM_1000_NS8cuda_cub4core6detail5shmemE+104];
	ld.shared.u64 	%rd174, [_ZN6thrust24THRUST_300001_SM_1000_NS8cuda_cub4core6detail5shmemE+112];
	abs.f64 	%fd265, %fd349;
	abs.f64 	%fd266, %fd264;
	setp.lt.f64 	%p92, %fd265, %fd266;
	mov.f64 	%fd350, %fd264;
	mov.u64 	%rd316, %rd174;
	@%p92 bra 	$L__BB4_205;
	setp.lt.f64 	%p93, %fd266, %fd265;
	mov.f64 	%fd350, %fd349;
	mov.u64 	%rd316, %rd315;
	@%p93 bra 	$L__BB4_205;
	setp.lt.s64 	%p94, %rd315, %rd174;
	selp.f64 	%fd350, %fd349, %fd264, %p94;
	min.s64 	%rd316, %rd315, %rd174;
$L__BB4_205:
	ld.shared.f64 	%fd269, [_ZN6thrust24THRUST_300001_SM_1000_NS8cuda_cub4core6detail5shmemE+120];
	ld.shared.u64 	%rd177, [_ZN6thrust24THRUST_300001_SM_1000_NS8cuda_cub4core6detail5shmemE+128];
	abs.f64 	%fd270, %fd350;
	abs.f64 	%fd271, %fd269;
	setp.lt.f64 	%p95, %fd270, %fd271;
	mov.u64 	%rd317, %rd177;
	mov.f64 	%fd351, %fd269;
	@%p95 bra 	$L__BB4_208;
	setp.lt.f64 	%p96, %fd271, %fd270;
	mov.u64 	%rd317, %rd316;
	mov.f64 	%fd351, %fd350;
	@%p96 bra 	$L__BB4_208;
	setp.lt.s64 	%p97, %rd316, %rd177;
	selp.f64 	%fd351, %fd350, %fd269, %p97;
	min.s64 	%rd317, %rd316, %rd177;
$L__BB4_208:
	mov.u32 	%r415, %tid.x;
	setp.ne.s32 	%p214, %r415, 0;
	@%p214 bra 	$L__BB4_210;
	ld.param.u64 	%rd254, [_ZN6thrust24THRUST_300001_SM_1000_NS8cuda_cub4core6detail13_kernel_agentINS1_8__reduce11ReduceAgentINS0_12zip_iteratorIN4cuda3std3__45tupleIJNS0_10device_ptrIdEENS0_17counting_iteratorIlNS0_11use_defaultESF_SF_EEEEEEEPNSB_IJdlEEESJ_iNS1_9__extrema9arg_max_fIdl10comparatorEEEEJSI_SK_iN3cub18CUB_300001_SM_100013GridEvenShareIiEENSR_9GridQueueIjEESO_EEEvDpT0__param_1];
	cvta.to.global.u64 	%rd251, %rd254;
	mul.wide.u32 	%rd252, %r1, 16;
	add.s64 	%rd253, %rd251, %rd252;
	st.global.f64 	[%rd253], %fd351;
	st.global.u64 	[%rd253+8], %rd317;
$L__BB4_210:
	ret;

}
	// .globl	_ZN6thrust24THRUST_300001_SM_1000_NS8cuda_cub4core6detail13_kernel_agentINS1_8__reduce10DrainAgentIiEEJN3cub18CUB_300001_SM_10009GridQueueIjEEiEEEvDpT0_
.visible .entry _ZN6thrust24THRUST_300001_SM_1000_NS8cuda_cub4core6detail13_kernel_agentINS1_8__reduce10DrainAgentIiEEJN3cub18CUB_300001_SM_10009GridQueueIjEEiEEEvDpT0_(
	.param .align 8 .b8 _ZN6thrust24THRUST_300001_SM_1000_NS8cuda_cub4core6detail13_kernel_agentINS1_8__reduce10DrainAgentIiEEJN3cub18CUB_300001_SM_10009GridQueueIjEEiEEEvDpT0__param_0[8],
	.param .u32 _ZN6thrust24THRUST_300001_SM_1000_NS8cuda_cub4core6detail13_kernel_agentINS1_8__reduce10DrainAgentIiEEJN3cub18CUB_300001_SM_10009GridQueueIjEEiEEEvDpT0__param_1
)
.maxntid 1
{
	.reg .b32 	%r<3>;
	.reg .b64 	%rd<3>;

	ld.param.u64 	%rd1, [_ZN6thrust24THRUST_300001_SM_1000_NS8cuda_cub4core6detail13_kernel_agentINS1_8__reduce10DrainAgentIiEEJN3cub18CUB_300001_SM_10009GridQueueIjEEiEEEvDpT0__param_0];
	ld.param.u32 	%r1, [_ZN6thrust24THRUST_300001_SM_1000_NS8cuda_cub4core6detail13_kernel_agentINS1_8__reduce10DrainAgentIiEEJN3cub18CUB_300001_SM_10009GridQueueIjEEiEEEvDpT0__param_1];
	cvta.to.global.u64 	%rd2, %rd1;
	st.global.u32 	[%rd2], %r1;
	mov.b32 	%r2, 0;
	st.global.u32 	[%rd2+4], %r2;
	ret;

}
	// .globl	_ZN6thrust24THRUST_300001_SM_1000_NS8cuda_cub4core6detail13_kernel_agentINS1_8__reduce11ReduceAgentIPN4cuda3std3__45tupleIJdlEEESC_SB_iNS1_9__extrema9arg_max_fIdl10comparatorEEEEJSC_SC_iSG_EEEvDpT0_
.visible .entry _ZN6thrust24THRUST_300001_SM_1000_NS8cuda_cub4core6detail13_kernel_agentINS1_8__reduce11ReduceAgentIPN4cuda3std3__45tupleIJdlEEESC_SB_iNS1_9__extrema9arg_max_fIdl10comparatorEEEEJSC_SC_iSG_EEEvDpT0_(
	.param .u64 .ptr .align 1 _ZN6thrust24THRUST_300001_SM_1000_NS8cuda_cub4core6detail13_kernel_agentINS1_8__reduce11ReduceAgentIPN4cuda3std3__45tupleIJdlEEESC_SB_iNS1_9__extrema9arg_max_fIdl10comparatorEEEEJSC_SC_iSG_EEEvDpT0__param_0,
	.param .u64 .ptr .align 1 _ZN6thrust24THRUST_300001_SM_1000_NS8cuda_cub4core6detail13_kernel_agentINS1_8__reduce11ReduceAgentIPN4cuda3std3__45tupleIJdlEEESC_SB_iNS1_9__extrema9arg_max_fIdl10comparatorEEEEJSC_SC_iSG_EEEvDpT0__param_1,
	.param .u32 _ZN6thrust24THRUST_300001_SM_1000_NS8cuda_cub4core6detail13_kernel_agentINS1_8__reduce11ReduceAgentIPN4cuda3std3__45tupleIJdlEEESC_SB_iNS1_9__extrema9arg_max_fIdl10comparatorEEEEJSC_SC_iSG_EEEvDpT0__param_2,
	.param .align 1 .b8 _ZN6thrust24THRUST_300001_SM_1000_NS8cuda_cub4core6detail13_kernel_agentINS1_8__reduce11ReduceAgentIPN4cuda3std3__45tupleIJdlEEESC_SB_iNS1_9__extrema9arg_max_fIdl10comparatorEEEEJSC_SC_iSG_EEEvDpT0__param_3[1]
)
.maxntid 256
{
	.reg .pred 	%p<222>;
	.reg .b32 	%r<390>;
	.reg .b64 	%rd<395>;
	.reg .b64 	%fd<358>;

	ld.param.u32 	%r37, [_ZN6thrust24THRUST_300001_SM_1000_NS8cuda_cub4core6detail13_kernel_agentINS1_8__reduce11ReduceAgentIPN4cuda3std3__45tupleIJdlEEESC_SB_iNS1_9__extrema9arg_max_fIdl10comparatorEEEEJSC_SC_iSG_EEEvDpT0__param_2];
	setp.eq.s32 	%p1, %r37, 0;
	@%p1 bra 	$L__BB6_211;
	setp.gt.s32 	%p2, %r37, 1279;
	@%p2 bra 	$L__BB6_121;
	mov.u32 	%r1, %tid.x;
	setp.ge.s32 	%p105, %r1, %r37;
	mov.f64 	%fd301, 0d0000000000000000;
	mov.b64 	%rd337, 0;
	mov.u32 	%r380, %r1;
	@%p105 bra 	$L__BB6_4;
	ld.param.u64 	%rd323, [_ZN6thrust24THRUST_300001_SM_1000_NS8cuda_cub4core6detail13_kernel_agentINS1_8__reduce11ReduceAgentIPN4cuda3std3__45tupleIJdlEEESC_SB_iNS1_9__extrema9arg_max_fIdl10comparatorEEEEJSC_SC_iSG_EEEvDpT0__param_0];
	mul.wide.u32 	%rd273, %r1, 16;
	add.s64 	%rd270, %rd323, %rd273;
	// begin inline asm
	ld.global.nc.u64 %rd269, [%rd270];
	// end inline asm
	add.s64 	%rd272, %rd270, 8;
	// begin inline asm
	ld.global.nc.u64 %rd337, [%rd272];
	// end inline asm
	mov.b64 	%fd301, %rd269;
	add.s32 	%r380, %r1, 256;
$L__BB6_4:
	setp.ge.s32 	%p106, %r380, %r37;
	@%p106 bra 	$L__BB6_25;
	not.b32 	%r153, %r380;
	add.s32 	%r4, %r37, %r153;
	and.b32  	%r154, %r4, 768;
	setp.eq.s32 	%p107, %r154, 768;
	@%p107 bra 	$L__BB6_11;
	ld.param.u64 	%rd324, [_ZN6thrust24THRUST_300001_SM_1000_NS8cuda_cub4core6detail13_kernel_agentINS1_8__reduce11ReduceAgentIPN4cuda3std3__45tupleIJdlEEESC_SB_iNS1_9__extrema9arg_max_fIdl10comparatorEEEEJSC_SC_iSG_EEEvDpT0__param_0];
	mul.wide.u32 	%rd275, %r380, 16;
	add.s64 	%rd328, %rd324, %rd275;
	shr.u32 	%r155, %r4, 8;
	add.s32 	%r156, %r155, 1;
	and.b32  	%r157, %r156, 3;
	neg.s32 	%r378, %r157;
$L__BB6_7:
	.pragma "nounroll";
	mov.u64 	%rd5, %rd337;
	mov.f64 	%fd3, %fd301;
	// begin inline asm
	ld.global.nc.u64 %rd276, [%rd328];
	// end inline asm
	add.s64 	%rd279, %rd328, 8;
	// begin inline asm
	ld.global.nc.u64 %rd278, [%rd279];
	// end inline asm
	mov.b64 	%fd4, %rd276;
	abs.f64 	%fd5, %fd3;
	abs.f64 	%fd6, %fd4;
	setp.lt.f64 	%p108, %fd5, %fd6;
	mov.u64 	%rd337, %rd278;
	mov.f64 	%fd301, %fd4;
	@%p108 bra 	$L__BB6_10;
	setp.lt.f64 	%p109, %fd6, %fd5;
	mov.u64 	%rd337, %rd5;
	mov.f64 	%fd301, %fd3;
	@%p109 bra 	$L__BB6_10;
	setp.lt.s64 	%p110, %rd5, %rd278;
	min.s64 	%rd337, %rd5, %rd278;
	selp.f64 	%fd301, %fd3, %fd4, %p110;
$L__BB6_10:
	add.s32 	%r380, %r380, 256;
	add.s64 	%rd328, %rd328, 4096;
	add.s32 	%r378, %r378, 1;
	setp.ne.s32 	%p111, %r378, 0;
	@%p111 bra 	$L__BB6_7;
$L__BB6_11:
	setp.lt.u32 	%p112, %r4, 768;
	@%p112 bra 	$L__BB6_25;
$L__BB6_12:
	ld.param.u64 	%rd325, [_ZN6thrust24THRUST_300001_SM_1000_NS8cuda_cub4core6detail13_kernel_agentINS1_8__reduce11ReduceAgentIPN4cuda3std3__45tupleIJdlEEESC_SB_iNS1_9__extrema9arg_max_fIdl10comparatorEEEEJSC_SC_iSG_EEEvDpT0__param_0];
	mul.wide.s32 	%rd284, %r380, 16;
	add.s64 	%rd281, %rd325, %rd284;
	// begin inline asm
	ld.global.nc.u64 %rd280, [%rd281];
	// end inline asm
	add.s64 	%rd283, %rd281, 8;
	// begin inline asm
	ld.global.nc.u64 %rd282, [%rd283];
	// end inline asm
	mov.b64 	%fd12, %rd280;
	abs.f64 	%fd13, %fd301;
	abs.f64 	%fd14, %fd12;
	setp.lt.f64 	%p113, %fd13, %fd14;
	mov.u64 	%rd334, %rd282;
	mov.f64 	%fd298, %fd12;
	@%p113 bra 	$L__BB6_15;
	setp.lt.f64 	%p114, %fd14, %fd13;
	mov.u64 	%rd334, %rd337;
	mov.f64 	%fd298, %fd301;
	@%p114 bra 	$L__BB6_15;
	setp.lt.s64 	%p115, %rd337, %rd282;
	min.s64 	%rd334, %rd337, %rd282;
	selp.f64 	%fd298, %fd301, %fd12, %p115;
$L__BB6_15:
	add.s64 	%rd286, %rd281, 4096;
	// begin inline asm
	ld.global.nc.u64 %rd285, [%rd286];
	// end inline asm
	add.s64 	%rd288, %rd281, 4104;
	// begin inline asm
	ld.global.nc.u64 %rd287, [%rd288];
	// end inline asm
	mov.b64 	%fd17, %rd285;
	abs.f64 	%fd18, %fd298;
	abs.f64 	%fd19, %fd17;
	setp.lt.f64 	%p116, %fd18, %fd19;
	mov.u64 	%rd335, %rd287;
	mov.f64 	%fd299, %fd17;
	@%p116 bra 	$L__BB6_18;
	setp.lt.f64 	%p117, %fd19, %fd18;
	mov.u64 	%rd335, %rd334;
	mov.f64 	%fd299, %fd298;
	@%p117 bra 	$L__BB6_18;
	setp.lt.s64 	%p118, %rd334, %rd287;
	min.s64 	%rd335, %rd334, %rd287;
	selp.f64 	%fd299, %fd298, %fd17, %p118;
$L__BB6_18:
	add.s64 	%rd290, %rd281, 8192;
	// begin inline asm
	ld.global.nc.u64 %rd289, [%rd290];
	// end inline asm
	add.s64 	%rd292, %rd281, 8200;
	// begin inline asm
	ld.global.nc.u64 %rd291, [%rd292];
	// end inline asm
	mov.b64 	%fd22, %rd289;
	abs.f64 	%fd23, %fd299;
	abs.f64 	%fd24, %fd22;
	setp.lt.f64 	%p119, %fd23, %fd24;
	mov.u64 	%rd336, %rd291;
	mov.f64 	%fd300, %fd22;
	@%p119 bra 	$L__BB6_21;
	setp.lt.f64 	%p120, %fd24, %fd23;
	mov.u64 	%rd336, %rd335;
	mov.f64 	%fd300, %fd299;
	@%p120 bra 	$L__BB6_21;
	setp.lt.s64 	%p121, %rd335, %rd291;
	min.s64 	%rd336, %rd335, %rd291;
	selp.f64 	%fd300, %fd299, %fd22, %p121;
$L__BB6_21:
	add.s64 	%rd294, %rd281, 12288;
	// begin inline asm
	ld.global.nc.u64 %rd293, [%rd294];
	// end inline asm
	add.s64 	%rd296, %rd281, 12296;
	// begin inline asm
	ld.global.nc.u64 %rd295, [%rd296];
	// end inline asm
	mov.b64 	%fd27, %rd293;
	abs.f64 	%fd28, %fd300;
	abs.f64 	%fd29, %fd27;
	setp.lt.f64 	%p122, %fd28, %fd29;
	mov.u64 	%rd337, %rd295;
	mov.f64 	%fd301, %fd27;
	@%p122 bra 	$L__BB6_24;
	setp.lt.f64 	%p123, %fd29, %fd28;
	mov.u64 	%rd337, %rd336;
	mov.f64 	%fd301, %fd300;
	@%p123 bra 	$L__BB6_24;
	setp.lt.s64 	%p124, %rd336, %rd295;
	min.s64 	%rd337, %rd336, %rd295;
	selp.f64 	%fd301, %fd300, %fd27, %p124;
$L__BB6_24:
	add.s32 	%r380, %r380, 1024;
	setp.lt.s32 	%p125, %r380, %r37;
	@%p125 bra 	$L__BB6_12;
$L__BB6_25:
	setp.lt.s32 	%p126, %r37, 256;
	@%p126 bra 	$L__BB6_70;
	// begin inline asm
	mov.u32 %r271, %laneid;
	// end inline asm
	mov.b64 	%rd307, %fd301;
	mov.b64 	{%r273, %r278}, %rd307;
	mov.b32 	%r289, 1;
	mov.b32 	%r290, 31;
	mov.b32 	%r291, -1;
	// begin inline asm
	shfl.sync.down.b32 %r272, %r273, %r289, %r290, %r291;
	// end inline asm
	// begin inline asm
	shfl.sync.down.b32 %r277, %r278, %r289, %r290, %r291;
	// end inline asm
	mov.b64 	%rd308, {%r272, %r277};
	mov.b64 	%fd33, %rd308;
	mov.b64 	{%r283, %r288}, %rd337;
	// begin inline asm
	shfl.sync.down.b32 %r282, %r283, %r289, %r290, %r291;
	// end inline asm
	// begin inline asm
	shfl.sync.down.b32 %r287, %r288, %r289, %r290, %r291;
	// end inline asm
	mov.b64 	%rd27, {%r282, %r287};
	setp.gt.s32 	%p178, %r271, 30;
	mov.u64 	%rd339, %rd337;
	mov.f64 	%fd303, %fd301;
	@%p178 bra 	$L__BB6_30;
	abs.f64 	%fd34, %fd301;
	abs.f64 	%fd35, %fd33;
	setp.lt.f64 	%p179, %fd34, %fd35;
	mov.u64 	%rd339, %rd27;
	mov.f64 	%fd303, %fd33;
	@%p179 bra 	$L__BB6_30;
	setp.lt.f64 	%p180, %fd35, %fd34;
	mov.u64 	%rd339, %rd337;
	mov.f64 	%fd303, %fd301;
	@%p180 bra 	$L__BB6_30;
	setp.lt.s64 	%p181, %rd337, %rd27;
	min.s64 	%rd339, %rd337, %rd27;
	selp.f64 	%fd303, %fd301, %fd33, %p181;
$L__BB6_30:
	mov.b64 	%rd309, %fd303;
	mov.b64 	{%r293, %r298}, %rd309;
	mov.b32 	%r309, 2;
	mov.b32 	%r310, 31;
	mov.b32 	%r311, -1;
	// begin inline asm
	shfl.sync.down.b32 %r292, %r293, %r309, %r310, %r311;
	// end inline asm
	// begin inline asm
	shfl.sync.down.b32 %r297, %r298, %r309, %r310, %r311;
	// end inline asm
	mov.b64 	%rd310, {%r292, %r297};
	mov.b64 	%fd38, %rd310;
	mov.b64 	{%r303, %r308}, %rd339;
	// begin inline asm
	shfl.sync.down.b32 %r302, %r303, %r309, %r310, %r311;
	// end inline asm
	// begin inline asm
	shfl.sync.down.b32 %r307, %r308, %r309, %r310, %r311;
	// end inline asm
	mov.b64 	%rd30, {%r302, %r307};
	setp.gt.s32 	%p182, %r271, 29;
	mov.u64 	%rd340, %rd339;
	mov.f64 	%fd304, %fd303;
	@%p182 bra 	$L__BB6_34;
	abs.f64 	%fd39, %fd303;
	abs.f64 	%fd40, %fd38;
	setp.lt.f64 	%p183, %fd39, %fd40;
	mov.u64 	%rd340, %rd30;
	mov.f64 	%fd304, %fd38;
	@%p183 bra 	$L__BB6_34;
	setp.lt.f64 	%p184, %fd40, %fd39;
	mov.u64 	%rd340, %rd339;
	mov.f64 	%fd304, %fd303;
	@%p184 bra 	$L__BB6_34;
	setp.lt.s64 	%p185, %rd339, %rd30;
	min.s64 	%rd340, %rd339, %rd30;
	selp.f64 	%fd304, %fd303, %fd38, %p185;
$L__BB6_34:
	mov.b64 	%rd311, %fd304;
	mov.b64 	{%r313, %r318}, %rd311;
	mov.b32 	%r329, 4;
	mov.b32 	%r330, 31;
	mov.b32 	%r331, -1;
	// begin inline asm
	shfl.sync.down.b32 %r312, %r313, %r329, %r330, %r331;
	// end inline asm
	// begin inline asm
	shfl.sync.down.b32 %r317, %r318, %r329, %r330, %r331;
	// end inline asm
	mov.b64 	%rd312, {%r312, %r317};
	mov.b64 	%fd43, %rd312;
	mov.b64 	{%r323, %r328}, %rd340;
	// begin inline asm
	shfl.sync.down.b32 %r322, %r323, %r329, %r330, %r331;
	// end inline asm
	// begin inline asm
	shfl.sync.down.b32 %r327, %r328, %r329, %r330, %r331;
	// end inline asm
	mov.b64 	%rd33, {%r322, %r327};
	setp.gt.s32 	%p186, %r271, 27;
	mov.u64 	%rd341, %rd340;
	mov.f64 	%fd305, %fd304;
	@%p186 bra 	$L__BB6_38;
	abs.f64 	%fd44, %fd304;
	abs.f64 	%fd45, %fd43;
	setp.lt.f64 	%p187, %fd44, %fd45;
	mov.u64 	%rd341, %rd33;
	mov.f64 	%fd305, %fd43;
	@%p187 bra 	$L__BB6_38;
	setp.lt.f64 	%p188, %fd45, %fd44;
	mov.u64 	%rd341, %rd340;
	mov.f64 	%fd305, %fd304;
	@%p188 bra 	$L__BB6_38;
	setp.lt.s64 	%p189, %rd340, %rd33;
	min.s64 	%rd341, %rd340, %rd33;
	selp.f64 	%fd305, %fd304, %fd43, %p189;
$L__BB6_38:
	mov.b64 	%rd313, %fd305;
	mov.b64 	{%r333, %r338}, %rd313;
	mov.b32 	%r349, 8;
	mov.b32 	%r350, 31;
	mov.b32 	%r351, -1;
	// begin inline asm
	shfl.sync.down.b32 %r332, %r333, %r349, %r350, %r351;
	// end inline asm
	// begin inline asm
	shfl.sync.down.b32 %r337, %r338, %r349, %r350, %r351;
	// end inline asm
	mov.b64 	%rd314, {%r332, %r337};
	mov.b64 	%fd48, %rd314;
	mov.b64 	{%r343, %r348}, %rd341;
	// begin inline asm
	shfl.sync.down.b32 %r342, %r343, %r349, %r350, %r351;
	// end inline asm
	// begin inline asm
	shfl.sync.down.b32 %r347, %r348, %r349, %r350, %r351;
	// end inline asm
	mov.b64 	%rd36, {%r342, %r347};
	setp.gt.s32 	%p190, %r271, 23;
	mov.u64 	%rd342, %rd341;
	mov.f64 	%fd306, %fd305;
	@%p190 bra 	$L__BB6_42;
	abs.f64 	%fd49, %fd305;
	abs.f64 	%fd50, %fd48;
	setp.lt.f64 	%p191, %fd49, %fd50;
	mov.u64 	%rd342, %rd36;
	mov.f64 	%fd306, %fd48;
	@%p191 bra 	$L__BB6_42;
	setp.lt.f64 	%p192, %fd50, %fd49;
	mov.u64 	%rd342, %rd341;
	mov.f64 	%fd306, %fd305;
	@%p192 bra 	$L__BB6_42;
	setp.lt.s64 	%p193, %rd341, %rd36;
	min.s64 	%rd342, %rd341, %rd36;
	selp.f64 	%fd306, %fd305, %fd48, %p193;
$L__BB6_42:
	mov.b64 	%rd315, %fd306;
	mov.b64 	{%r353, %r358}, %rd315;
	mov.b32 	%r369, 16;
	mov.b32 	%r370, 31;
	mov.b32 	%r371, -1;
	// begin inline asm
	shfl.sync.down.b32 %r352, %r353, %r369, %r370, %r371;
	// end inline asm
	// begin inline asm
	shfl.sync.down.b32 %r357, %r358, %r369, %r370, %r371;
	// end inline asm
	mov.b64 	%rd316, {%r352, %r357};
	mov.b64 	%fd53, %rd316;
	mov.b64 	{%r363, %r368}, %rd342;
	// begin inline asm
	shfl.sync.down.b32 %r362, %r363, %r369, %r370, %r371;
	// end inline asm
	// begin inline asm
	shfl.sync.down.b32 %r367, %r368, %r369, %r370, %r371;
	// end inline asm
	mov.b64 	%rd39, {%r362, %r367};
	setp.gt.s32 	%p194, %r271, 15;
	mov.u64 	%rd394, %rd342;
	mov.f64 	%fd357, %fd306;
	@%p194 bra 	$L__BB6_46;
	abs.f64 	%fd54, %fd306;
	abs.f64 	%fd55, %fd53;
	setp.lt.f64 	%p195, %fd54, %fd55;
	mov.u64 	%rd394, %rd39;
	mov.f64 	%fd357, %fd53;
	@%p195 bra 	$L__BB6_46;
	setp.lt.f64 	%p196, %fd55, %fd54;
	mov.u64 	%rd394, %rd342;
	mov.f64 	%fd357, %fd306;
	@%p196 bra 	$L__BB6_46;
	setp.lt.s64 	%p197, %rd342, %rd39;
	min.s64 	%rd394, %rd342, %rd39;
	selp.f64 	%fd357, %fd306, %fd53, %p197;
$L__BB6_46:
	setp.ne.s32 	%p198, %r271, 0;
	@%p198 bra 	$L__BB6_48;
	shr.u32 	%r372, %r1, 1;
	and.b32  	%r373, %r372, 496;
	mov.u32 	%r374, _ZN6thrust24THRUST_300001_SM_1000_NS8cuda_cub4core6detail5shmemE;
	add.s32 	%r375, %r374, %r373;
	st.shared.f64 	[%r375+8], %fd357;
	st.shared.u64 	[%r375+16], %rd394;
$L__BB6_48:
	bar.sync 	0;
	setp.ne.s32 	%p199, %r1, 0;
	@%p199 bra 	$L__BB6_209;
	ld.shared.f64 	%fd58, [_ZN6thrust24THRUST_300001_SM_1000_NS8cuda_cub4core6detail5shmemE+24];
	ld.shared.u64 	%rd42, [_ZN6thrust24THRUST_300001_SM_1000_NS8cuda_cub4core6detail5shmemE+32];
	abs.f64 	%fd59, %fd357;
	abs.f64 	%fd60, %fd58;
	setp.lt.f64 	%p200, %fd59, %fd60;
	mov.u64 	%rd344, %rd42;
	mov.f64 	%fd308, %fd58;
	@%p200 bra 	$L__BB6_52;
	setp.lt.f64 	%p201, %fd60, %fd59;
	mov.u64 	%rd344, %rd394;
	mov.f64 	%fd308, %fd357;
	@%p201 bra 	$L__BB6_52;
	setp.lt.s64 	%p202, %rd394, %rd42;
	min.s64 	%rd344, %rd394, %rd42;
	selp.f64 	%fd308, %fd357, %fd58, %p202;
$L__BB6_52:
	ld.shared.f64 	%fd63, [_ZN6thrust24THRUST_300001_SM_1000_NS8cuda_cub4core6detail5shmemE+40];
	ld.shared.u64 	%rd45, [_ZN6thrust24THRUST_300001_SM_1000_NS8cuda_cub4core6detail5shmemE+48];
	abs.f64 	%fd64, %fd308;
	abs.f64 	%fd65, %fd63;
	setp.lt.f64 	%p203, %fd64, %fd65;
	mov.u64 	%rd345, %rd45;
	mov.f64 	%fd309, %fd63;
	@%p203 bra 	$L__BB6_55;
	setp.lt.f64 	%p204, %fd65, %fd64;
	mov.u64 	%rd345, %rd344;
	mov.f64 	%fd309, %fd308;
	@%p204 bra 	$L__BB6_55;
	setp.lt.s64 	%p205, %rd344, %rd45;
	min.s64 	%rd345, %rd344, %rd45;
	selp.f64 	%fd309, %fd308, %fd63, %p205;
$L__BB6_55:
	ld.shared.f64 	%fd68, [_ZN6thrust24THRUST_300001_SM_1000_NS8cuda_cub4core6detail5shmemE+56];
	ld.shared.u64 	%rd48, [_ZN6thrust24THRUST_300001_SM_1000_NS8cuda_cub4core6detail5shmemE+64];
	abs.f64 	%fd69, %fd309;
	abs.f64 	%fd70, %fd68;
	setp.lt.f64 	%p206, %fd69, %fd70;
	mov.u64 	%rd346, %rd48;
	mov.f64 	%fd310, %fd68;
	@%p206 bra 	$L__BB6_58;
	setp.lt.f64 	%p207, %fd70, %fd69;
	mov.u64 	%rd346, %rd345;
	mov.f64 	%fd310, %fd309;
	@%p207 bra 	$L__BB6_58;
	setp.lt.s64 	%p208, %rd345, %rd48;
	min.s64 	%rd346, %rd345, %rd48;
	selp.f64 	%fd310, %fd309, %fd68, %p208;
$L__BB6_58:
	ld.shared.f64 	%fd73, [_ZN6thrust24THRUST_300001_SM_1000_NS8cuda_cub4core6detail5shmemE+72];
	ld.shared.u64 	%rd51, [_ZN6thrust24THRUST_300001_SM_1000_NS8cuda_cub4core6detail5shmemE+80];
	abs.f64 	%fd74, %fd310;
	abs.f64 	%fd75, %fd73;
	setp.lt.f64 	%p209, %fd74, %fd75;
	mov.u64 	%rd347, %rd51;
	mov.f64 	%fd311, %fd73;
	@%p209 bra 	$L__BB6_61;
	setp.lt.f64 	%p210, %fd75, %fd74;
	mov.u64 	%rd347, %rd346;
	mov.f64 	%fd311, %fd310;
	@%p210 bra 	$L__BB6_61;
	setp.lt.s64 	%p211, %rd346, %rd51;
	min.s64 	%rd347, %rd346, %rd51;
	selp.f64 	%fd311, %fd310, %fd73, %p211;
$L__BB6_61:
	ld.shared.f64 	%fd78, [_ZN6thrust24THRUST_300001_SM_1000_NS8cuda_cub4core6detail5shmemE+88];
	ld.shared.u64 	%rd54, [_ZN6thrust24THRUST_300001_SM_1000_NS8cuda_cub4core6detail5shmemE+96];
	abs.f64 	%fd79, %fd311;
	abs.f64 	%fd80, %fd78;
	setp.lt.f64 	%p212, %fd79, %fd80;
	mov.u64 	%rd348, %rd54;
	mov.f64 	%fd312, %fd78;
	@%p212 bra 	$L__BB6_64;
	setp.lt.f64 	%p213, %fd80, %fd79;
	mov.u64 	%rd348, %rd347;
	mov.f64 	%fd312, %fd311;
	@%p213 bra 	$L__BB6_64;
	setp.lt.s64 	%p214, %rd347, %rd54;
	min.s64 	%rd348, %rd347, %rd54;
	selp.f64 	%fd312, %fd311, %fd78, %p214;
$L__BB6_64:
	ld.shared.f64 	%fd83, [_ZN6thrust24THRUST_300001_SM_1000_NS8cuda_cub4core6detail5shmemE+104];
	ld.shared.u64 	%rd57, [_ZN6thrust24THRUST_300001_SM_1000_NS8cuda_cub4core6detail5shmemE+112];
	abs.f64 	%fd84, %fd312;
	abs.f64 	%fd85, %fd83;
	setp.lt.f64 	%p215, %fd84, %fd85;
	mov.u64 	%rd349, %rd57;
	mov.f64 	%fd313, %fd83;
	@%p215 bra 	$L__BB6_67;
	setp.lt.f64 	%p216, %fd85, %fd84;
	mov.u64 	%rd349, %rd348;
	mov.f64 	%fd313, %fd312;
	@%p216 bra 	$L__BB6_67;
	setp.lt.s64 	%p217, %rd348, %rd57;
	min.s64 	%rd349, %rd348, %rd57;
	selp.f64 	%fd313, %fd312, %fd83, %p217;
$L__BB6_67:
	ld.shared.f64 	%fd88, [_ZN6thrust24THRUST_300001_SM_1000_NS8cuda_cub4core6detail5shmemE+120];
	ld.shared.u64 	%rd60, [_ZN6thrust24THRUST_300001_SM_1000_NS8cuda_cub4core6detail5shmemE+128];
	abs.f64 	%fd89, %fd313;
	abs.f64 	%fd90, %fd88;
	setp.lt.f64 	%p218, %fd89, %fd90;
	mov.u64 	%rd394, %rd60;
	mov.f64 	%fd357, %fd88;
	@%p218 bra 	$L__BB6_209;
	setp.lt.f64 	%p219, %fd90, %fd89;
	mov.u64 	%rd394, %rd349;
	mov.f64 	%fd357, %fd313;
	@%p219 bra 	$L__BB6_209;
	setp.lt.s64 	%p220, %rd349, %rd60;
	min.s64 	%rd394, %rd349, %rd60;
	selp.f64 	%fd357, %fd313, %fd88, %p220;
	bra.uni 	$L__BB6_209;
$L__BB6_70:
	// begin inline asm
	mov.u32 %r158, %laneid;
	// end inline asm
	and.b32  	%r179, %r1, 992;
	add.s32 	%r180, %r179, 32;
	setp.gt.s32 	%p127, %r180, %r37;
	not.b32 	%r181, %r179;
	add.s32 	%r182, %r37, %r181;
	selp.b32 	%r177, %r182, 31, %p127;
	mov.b64 	%rd297, %fd301;
	mov.b64 	{%r160, %r165}, %rd297;
	mov.b32 	%r176, 1;
	mov.b32 	%r178, -1;
	// begin inline asm
	shfl.sync.down.b32 %r159, %r160, %r176, %r177, %r178;
	// end inline asm
	// begin inline asm
	shfl.sync.down.b32 %r164, %r165, %r176, %r177, %r178;
	// end inline asm
	mov.b64 	%rd298, {%r159, %r164};
	mov.b64 	%fd92, %rd298;
	mov.b64 	{%r170, %r175}, %rd337;
	// begin inline asm
	shfl.sync.down.b32 %r169, %r170, %r176, %r177, %r178;
	// end inline asm
	// begin inline asm
	shfl.sync.down.b32 %r174, %r175, %r176, %r177, %r178;
	// end inline asm
	mov.b64 	%rd62, {%r169, %r174};
	setp.ge.s32 	%p128, %r158, %r177;
	mov.u64 	%rd350, %rd337;
	mov.f64 	%fd314, %fd301;
	@%p128 bra 	$L__BB6_74;
	abs.f64 	%fd93, %fd301;
	abs.f64 	%fd94, %fd92;
	setp.lt.f64 	%p129, %fd93, %fd94;
	mov.u64 	%rd350, %rd62;
	mov.f64 	%fd314, %fd92;
	@%p129 bra 	$L__BB6_74;
	setp.lt.f64 	%p130, %fd94, %fd93;
	mov.u64 	%rd350, %rd337;
	mov.f64 	%fd314, %fd301;
	@%p130 bra 	$L__BB6_74;
	setp.lt.s64 	%p131, %rd337, %rd62;
	min.s64 	%rd350, %rd337, %rd62;
	selp.f64 	%fd314, %fd301, %fd92, %p131;
$L__BB6_74:
	mov.b64 	%rd299, %fd314;
	mov.b64 	{%r184, %r189}, %rd299;
	mov.b32 	%r200, 2;
	mov.b32 	%r202, -1;
	// begin inline asm
	shfl.sync.down.b32 %r183, %r184, %r200, %r177, %r202;
	// end inline asm
	// begin inline asm
	shfl.sync.down.b32 %r188, %r189, %r200, %r177, %r202;
	// end inline asm
	mov.b64 	%rd300, {%r183, %r188};
	mov.b64 	%fd97, %rd300;
	mov.b64 	{%r194, %r199}, %rd350;
	// begin inline asm
	shfl.sync.down.b32 %r193, %r194, %r200, %r177, %r202;
	// end inline asm
	// begin inline asm
	shfl.sync.down.b32 %r198, %r199, %r200, %r177, %r202;
	// end inline asm
	mov.b64 	%rd65, {%r193, %r198};
	add.s32 	%r203, %r158, 2;
	setp.gt.s32 	%p132, %r203, %r177;
	mov.u64 	%rd351, %rd350;
	mov.f64 	%fd315, %fd314;
	@%p132 bra 	$L__BB6_78;
	abs.f64 	%fd98, %fd314;
	abs.f64 	%fd99, %fd97;
	setp.lt.f64 	%p133, %fd98, %fd99;
	mov.u64 	%rd351, %rd65;
	mov.f64 	%fd315, %fd97;
	@%p133 bra 	$L__BB6_78;
	setp.lt.f64 	%p134, %fd99, %fd98;
	mov.u64 	%rd351, %rd350;
	mov.f64 	%fd315, %fd314;
	@%p134 bra 	$L__BB6_78;
	setp.lt.s64 	%p135, %rd350, %rd65;
	min.s64 	%rd351, %rd350, %rd65;
	selp.f64 	%fd315, %fd314, %fd97, %p135;
$L__BB6_78:
	mov.b64 	%rd301, %fd315;
	mov.b64 	{%r205, %r210}, %rd301;
	mov.b32 	%r221, 4;
	mov.b32 	%r223, -1;
	// begin inline asm
	shfl.sync.down.b32 %r204, %r205, %r221, %r177, %r223;
	// end inline asm
	// begin inline asm
	shfl.sync.down.b32 %r209, %r210, %r221, %r177, %r223;
	// end inline asm
	mov.b64 	%rd302, {%r204, %r209};
	mov.b64 	%fd102, %rd302;
	mov.b64 	{%r215, %r220}, %rd351;
	// begin inline asm
	shfl.sync.down.b32 %r214, %r215, %r221, %r177, %r223;
	// end inline asm
	// begin inline asm
	shfl.sync.down.b32 %r219, %r220, %r221, %r177, %r223;
	// end inline asm
	mov.b64 	%rd68, {%r214, %r219};
	add.s32 	%r224, %r158, 4;
	setp.gt.s32 	%p136, %r224, %r177;
	mov.u64 	%rd352, %rd351;
	mov.f64 	%fd316, %fd315;
	@%p136 bra 	$L__BB6_82;
	abs.f64 	%fd103, %fd315;
	abs.f64 	%fd104, %fd102;
	setp.lt.f64 	%p137, %fd103, %fd104;
	mov.u64 	%rd352, %rd68;
	mov.f64 	%fd316, %fd102;
	@%p137 bra 	$L__BB6_82;
	setp.lt.f64 	%p138, %fd104, %fd103;
	mov.u64 	%rd352, %rd351;
	mov.f64 	%fd316, %fd315;
	@%p138 bra 	$L__BB6_82;
	setp.lt.s64 	%p139, %rd351, %rd68;
	min.s64 	%rd352, %rd351, %rd68;
	selp.f64 	%fd316, %fd315, %fd102, %p139;
$L__BB6_82:
	mov.b64 	%rd303, %fd316;
	mov.b64 	{%r226, %r231}, %rd303;
	mov.b32 	%r242, 8;
	mov.b32 	%r244, -1;
	// begin inline asm
	shfl.sync.down.b32 %r225, %r226, %r242, %r177, %r244;
	// end inline asm
	// begin inline asm
	shfl.sync.down.b32 %r230, %r231, %r242, %r177, %r244;
	// end inline asm
	mov.b64 	%rd304, {%r225, %r230};
	mov.b64 	%fd107, %rd304;
	mov.b64 	{%r236, %r241}, %rd352;
	// begin inline asm
	shfl.sync.down.b32 %r235, %r236, %r242, %r177, %r244;
	// end inline asm
	// begin inline asm
	shfl.sync.down.b32 %r240, %r241, %r242, %r177, %r244;
	// end inline asm
	mov.b64 	%rd71, {%r235, %r240};
	add.s32 	%r245, %r158, 8;
	setp.gt.s32 	%p140, %r245, %r177;
	mov.u64 	%rd353, %rd352;
	mov.f64 	%fd317, %fd316;
	@%p140 bra 	$L__BB6_86;
	abs.f64 	%fd108, %fd316;
	abs.f64 	%fd109, %fd107;
	setp.lt.f64 	%p141, %fd108, %fd109;
	mov.u64 	%rd353, %rd71;
	mov.f64 	%fd317, %fd107;
	@%p141 bra 	$L__BB6_86;
	setp.lt.f64 	%p142, %fd109, %fd108;
	mov.u64 	%rd353, %rd352;
	mov.f64 	%fd317, %fd316;
	@%p142 bra 	$L__BB6_86;
	setp.lt.s64 	%p143, %rd352, %rd71;
	min.s64 	%rd353, %rd352, %rd71;
	selp.f64 	%fd317, %fd316, %fd107, %p143;
$L__BB6_86:
	mov.b64 	%rd305, %fd317;
	mov.b64 	{%r247, %r252}, %rd305;
	mov.b32 	%r263, 16;
	mov.b32 	%r265, -1;
	// begin inline asm
	shfl.sync.down.b32 %r246, %r247, %r263, %r177, %r265;
	// end inline asm
	// begin inline asm
	shfl.sync.down.b32 %r251, %r252, %r263, %r177, %r265;
	// end inline asm
	mov.b64 	%rd306, {%r246, %r251};
	mov.b64 	%fd112, %rd306;
	mov.b64 	{%r257, %r262}, %rd353;
	// begin inline asm
	shfl.sync.down.b32 %r256, %r257, %r263, %r177, %r265;
	// end inline asm
	// begin inline asm
	shfl.sync.down.b32 %r261, %r262, %r263, %r177, %r265;
	// end inline asm
	mov.b64 	%rd74, {%r256, %r261};
	add.s32 	%r266, %r158, 16;
	setp.gt.s32 	%p144, %r266, %r177;
	mov.u64 	%rd394, %rd353;
	mov.f64 	%fd357, %fd317;
	@%p144 bra 	$L__BB6_90;
	abs.f64 	%fd113, %fd317;
	abs.f64 	%fd114, %fd112;
	setp.lt.f64 	%p145, %fd113, %fd114;
	mov.u64 	%rd394, %rd74;
	mov.f64 	%fd357, %fd112;
	@%p145 bra 	$L__BB6_90;
	setp.lt.f64 	%p146, %fd114, %fd113;
	mov.u64 	%rd394, %rd353;
	mov.f64 	%fd357, %fd317;
	@%p146 bra 	$L__BB6_90;
	setp.lt.s64 	%p147, %rd353, %rd74;
	min.s64 	%rd394, %rd353, %rd74;
	selp.f64 	%fd357, %fd317, %fd112, %p147;
$L__BB6_90:
	setp.ne.s32 	%p148, %r158, 0;
	@%p148 bra 	$L__BB6_92;
	shr.u32 	%r267, %r1, 1;
	and.b32  	%r268, %r267, 496;
	mov.u32 	%r269, _ZN6thrust24THRUST_300001_SM_1000_NS8cuda_cub4core6detail5shmemE;
	add.s32 	%r270, %r269, %r268;
	st.shared.f64 	[%r270+8], %fd357;
	st.shared.u64 	[%r270+16], %rd394;
$L__BB6_92:
	bar.sync 	0;
	setp.ne.s32 	%p149, %r1, 0;
	@%p149 bra 	$L__BB6_209;
	setp.lt.s32 	%p150, %r37, 33;
	mov.f64 	%fd319, %fd357;
	mov.u64 	%rd355, %rd394;
	@%p150 bra 	$L__BB6_97;
	ld.shared.f64 	%fd117, [_ZN6thrust24THRUST_300001_SM_1000_NS8cuda_cub4core6detail5shmemE+24];
	ld.shared.u64 	%rd77, [_ZN6thrust24THRUST_300001_SM_1000_NS8cuda_cub4core6detail5shmemE+32];
	abs.f64 	%fd118, %fd357;
	abs.f64 	%fd119, %fd117;
	setp.lt.f64 	%p151, %fd118, %fd119;
	mov.f64 	%fd319, %fd117;
	mov.u64 	%rd355, %rd77;
	@%p151 bra 	$L__BB6_97;
	setp.lt.f64 	%p152, %fd119, %fd118;
	mov.f64 	%fd319, %fd357;
	mov.u64 	%rd355, %rd394;
	@%p152 bra 	$L__BB6_97;
	setp.lt.s64 	%p153, %rd394, %rd77;
	min.s64 	%rd355, %rd394, %rd77;
	selp.f64 	%fd319, %fd357, %fd117, %p153;
$L__BB6_97:
	setp.lt.s32 	%p154, %r37, 65;
	mov.f64 	%fd320, %fd319;
	mov.u64 	%rd356, %rd355;
	@%p154 bra 	$L__BB6_101;
	ld.shared.f64 	%fd122, [_ZN6thrust24THRUST_300001_SM_1000_NS8cuda_cub4core6detail5shmemE+40];
	ld.shared.u64 	%rd80, [_ZN6thrust24THRUST_300001_SM_1000_NS8cuda_cub4core6detail5shmemE+48];
	abs.f64 	%fd123, %fd319;
	abs.f64 	%fd124, %fd122;
	setp.lt.f64 	%p155, %fd123, %fd124;
	mov.f64 	%fd320, %fd122;
	mov.u64 	%rd356, %rd80;
	@%p155 bra 	$L__BB6_101;
	setp.lt.f64 	%p156, %fd124, %fd123;
	mov.f64 	%fd320, %fd319;
	mov.u64 	%rd356, %rd355;
	@%p156 bra 	$L__BB6_101;
	setp.lt.s64 	%p157, %rd355, %rd80;
	min.s64 	%rd356, %rd355, %rd80;
	selp.f64 	%fd320, %fd319, %fd122, %p157;
$L__BB6_101:
	setp.lt.s32 	%p158, %r37, 97;
	mov.f64 	%fd321, %fd320;
	mov.u64 	%rd357, %rd356;
	@%p158 bra 	$L__BB6_105;
	ld.shared.f64 	%fd127, [_ZN6thrust24THRUST_300001_SM_1000_NS8cuda_cub4core6detail5shmemE+56];
	ld.shared.u64 	%rd83, [_ZN6thrust24THRUST_300001_SM_1000_NS8cuda_cub4core6detail5shmemE+64];
	abs.f64 	%fd128, %fd320;
	abs.f64 	%fd129, %fd127;
	setp.lt.f64 	%p159, %fd128, %fd129;
	mov.f64 	%fd321, %fd127;
	mov.u64 	%rd357, %rd83;
	@%p159 bra 	$L__BB6_105;
	setp.lt.f64 	%p160, %fd129, %fd128;
	mov.f64 	%fd321, %fd320;
	mov.u64 	%rd357, %rd356;
	@%p160 bra 	$L__BB6_105;
	setp.lt.s64 	%p161, %rd356, %rd83;
	min.s64 	%rd357, %rd356, %rd83;
	selp.f64 	%fd321, %fd320, %fd127, %p161;
$L__BB6_105:
	setp.lt.s32 	%p162, %r37, 129;
	mov.f64 	%fd322, %fd321;
	mov.u64 	%rd358, %rd357;
	@%p162 bra 	$L__BB6_109;
	ld.shared.f64 	%fd132, [_ZN6thrust24THRUST_300001_SM_1000_NS8cuda_cub4core6detail5shmemE+72];
	ld.shared.u64 	%rd86, [_ZN6thrust24THRUST_300001_SM_1000_NS8cuda_cub4core6detail5shmemE+80];
	abs.f64 	%fd133, %fd321;
	abs.f64 	%fd134, %fd132;
	setp.lt.f64 	%p163, %fd133, %fd134;
	mov.f64 	%fd322, %fd132;
	mov.u64 	%rd358, %rd86;
	@%p163 bra 	$L__BB6_109;
	setp.lt.f64 	%p164, %fd134, %fd133;
	mov.f64 	%fd322, %fd321;
	mov.u64 	%rd358, %rd357;
	@%p164 bra 	$L__BB6_109;
	setp.lt.s64 	%p165, %rd357, %rd86;
	min.s64 	%rd358, %rd357, %rd86;
	selp.f64 	%fd322, %fd321, %fd132, %p165;
$L__BB6_109:
	setp.lt.s32 	%p166, %r37, 161;
	mov.f64 	%fd323, %fd322;
	mov.u64 	%rd359, %rd358;
	@%p166 bra 	$L__BB6_113;
	ld.shared.f64 	%fd137, [_ZN6thrust24THRUST_300001_SM_1000_NS8cuda_cub4core6detail5shmemE+88];
	ld.shared.u64 	%rd89, [_ZN6thrust24THRUST_300001_SM_1000_NS8cuda_cub4core6detail5shmemE+96];
	abs.f64 	%fd138, %fd322;
	abs.f64 	%fd139, %fd137;
	setp.lt.f64 	%p167, %fd138, %fd139;
	mov.f64 	%fd323, %fd137;
	mov.u64 	%rd359, %rd89;
	@%p167 bra 	$L__BB6_113;
	setp.lt.f64 	%p168, %fd139, %fd138;
	mov.f64 	%fd323, %fd322;
	mov.u64 	%rd359, %rd358;
	@%p168 bra 	$L__BB6_113;
	setp.lt.s64 	%p169, %rd358, %rd89;
	min.s64 	%rd359, %rd358, %rd89;
	selp.f64 	%fd323, %fd322, %fd137, %p169;
$L__BB6_113:
	setp.lt.s32 	%p170, %r37, 193;
	mov.f64 	%fd324, %fd323;
	mov.u64 	%rd360, %rd359;
	@%p170 bra 	$L__BB6_117;
	ld.shared.f64 	%fd142, [_ZN6thrust24THRUST_300001_SM_1000_NS8cuda_cub4core6detail5shmemE+104];
	ld.shared.u64 	%rd92, [_ZN6thrust24THRUST_300001_SM_1000_NS8cuda_cub4core6detail5shmemE+112];
	abs.f64 	%fd143, %fd323;
	abs.f64 	%fd144, %fd142;
	setp.lt.f64 	%p171, %fd143, %fd144;
	mov.f64 	%fd324, %fd142;
	mov.u64 	%rd360, %rd92;
	@%p171 bra 	$L__BB6_117;
	setp.lt.f64 	%p172, %fd144, %fd143;
	mov.f64 	%fd324, %fd323;
	mov.u64 	%rd360, %rd359;
	@%p172 bra 	$L__BB6_117;
	setp.lt.s64 	%p173, %rd359, %rd92;
	min.s64 	%rd360, %rd359, %rd92;
	selp.f64 	%fd324, %fd323, %fd142, %p173;
$L__BB6_117:
	setp.lt.s32 	%p174, %r37, 225;
	mov.u64 	%rd394, %rd360;
	mov.f64 	%fd357, %fd324;
	@%p174 bra 	$L__BB6_209;
	ld.shared.f64 	%fd147, [_ZN6thrust24THRUST_300001_SM_1000_NS8cuda_cub4core6detail5shmemE+120];
	ld.shared.u64 	%rd95, [_ZN6thrust24THRUST_300001_SM_1000_NS8cuda_cub4core6detail5shmemE+128];
	abs.f64 	%fd148, %fd324;
	abs.f64 	%fd149, %fd147;
	setp.lt.f64 	%p175, %fd148, %fd149;
	mov.u64 	%rd394, %rd95;
	mov.f64 	%fd357, %fd147;
	@%p175 bra 	$L__BB6_209;
	setp.lt.f64 	%p176, %fd149, %fd148;
	mov.u64 	%rd394, %rd360;
	mov.f64 	%fd357, %fd324;
	@%p176 bra 	$L__BB6_209;
	setp.lt.s64 	%p177, %rd360, %rd95;
	min.s64 	%rd394, %rd360, %rd95;
	selp.f64 	%fd357, %fd324, %fd147, %p177;
	bra.uni 	$L__BB6_209;
$L__BB6_121:
	ld.param.u64 	%rd318, [_ZN6thrust24THRUST_300001_SM_1000_NS8cuda_cub4core6detail13_kernel_agentINS1_8__reduce11ReduceAgentIPN4cuda3std3__45tupleIJdlEEESC_SB_iNS1_9__extrema9arg_max_fIdl10comparatorEEEEJSC_SC_iSG_EEEvDpT0__param_0];
	mov.u32 	%r16, %tid.x;
	mul.wide.u32 	%rd208, %r16, 16;
	add.s64 	%rd189, %rd318, %rd208;
	// begin inline asm
	ld.global.nc.u64 %rd188, [%rd189];
	// end inline asm
	add.s64 	%rd191, %rd189, 8;
	// begin inline asm
	ld.global.nc.u64 %rd190, [%rd191];
	// end inline asm
	mov.b64 	%fd151, %rd188;
	add.s64 	%rd193, %rd189, 4096;
	// begin inline asm
	ld.global.nc.u64 %rd192, [%rd193];
	// end inline asm
	add.s64 	%rd195, %rd189, 4104;
	// begin inline asm
	ld.global.nc.u64 %rd361, [%rd195];
	// end inline asm
	mov.b64 	%fd325, %rd192;
	add.s64 	%rd197, %rd189, 8192;
	// begin inline asm
	ld.global.nc.u64 %rd196, [%rd197];
	// end inline asm
	add.s64 	%rd199, %rd189, 8200;
	// begin inline asm
	ld.global.nc.u64 %rd362, [%rd199];
	// end inline asm
	mov.b64 	%fd326, %rd196;
	add.s64 	%rd201, %rd189, 12288;
	// begin inline asm
	ld.global.nc.u64 %rd200, [%rd201];
	// end inline asm
	add.s64 	%rd203, %rd189, 12296;
	// begin inline asm
	ld.global.nc.u64 %rd363, [%rd203];
	// end inline asm
	mov.b64 	%fd327, %rd200;
	add.s64 	%rd205, %rd189, 16384;
	// begin inline asm
	ld.global.nc.u64 %rd204, [%rd205];
	// end inline asm
	add.s64 	%rd207, %rd189, 16392;
	// begin inline asm
	ld.global.nc.u64 %rd381, [%rd207];
	// end inline asm
	mov.b64 	%fd344, %rd204;
	abs.f64 	%fd156, %fd151;
	abs.f64 	%fd157, %fd325;
	setp.lt.f64 	%p3, %fd156, %fd157;
	@%p3 bra 	$L__BB6_123;
	setp.lt.f64 	%p4, %fd157, %fd156;
	setp.lt.s64 	%p5, %rd190, %rd361;
	or.pred  	%p6, %p4, %p5;
	selp.b64 	%rd361, %rd190, %rd361, %p6;
	selp.f64 	%fd325, %fd151, %fd325, %p6;
$L__BB6_123:
	abs.f64 	%fd160, %fd325;
	abs.f64 	%fd161, %fd326;
	setp.lt.f64 	%p7, %fd160, %fd161;
	@%p7 bra 	$L__BB6_125;
	setp.lt.f64 	%p8, %fd161, %fd160;
	setp.lt.s64 	%p9, %rd361, %rd362;
	or.pred  	%p10, %p8, %p9;
	selp.b64 	%rd362, %rd361, %rd362, %p10;
	selp.f64 	%fd326, %fd325, %fd326, %p10;
$L__BB6_125:
	abs.f64 	%fd164, %fd326;
	abs.f64 	%fd165, %fd327;
	setp.lt.f64 	%p11, %fd164, %fd165;
	@%p11 bra 	$L__BB6_127;
	setp.lt.f64 	%p12, %fd165, %fd164;
	setp.lt.s64 	%p13, %rd362, %rd363;
	or.pred  	%p14, %p12, %p13;
	selp.b64 	%rd363, %rd362, %rd363, %p14;
	selp.f64 	%fd327, %fd326, %fd327, %p14;
$L__BB6_127:
	abs.f64 	%fd168, %fd327;
	abs.f64 	%fd169, %fd344;
	setp.lt.f64 	%p15, %fd168, %fd169;
	@%p15 bra 	$L__BB6_129;
	setp.lt.f64 	%p16, %fd169, %fd168;
	setp.lt.s64 	%p17, %rd363, %rd381;
	or.pred  	%p18, %p16, %p17;
	selp.b64 	%rd381, %rd363, %rd381, %p18;
	selp.f64 	%fd344, %fd327, %fd344, %p18;
$L__BB6_129:
	setp.lt.u32 	%p19, %r37, 2560;
	mov.b32 	%r383, 1280;
	@%p19 bra 	$L__BB6_142;
	mov.b32 	%r382, 1280;
	mov.f64 	%fd329, %fd344;
	mov.u64 	%rd365, %rd381;
$L__BB6_131:
	ld.param.u64 	%rd319, [_ZN6thrust24THRUST_300001_SM_1000_NS8cuda_cub4core6detail13_kernel_agentINS1_8__reduce11ReduceAgentIPN4cuda3std3__45tupleIJdlEEESC_SB_iNS1_9__extrema9arg_max_fIdl10comparatorEEEEJSC_SC_iSG_EEEvDpT0__param_0];
	add.s32 	%r40, %r382, %r16;
	mul.wide.u32 	%rd229, %r40, 16;
	add.s64 	%rd210, %rd319, %rd229;
	// begin inline asm
	ld.global.nc.u64 %rd209, [%rd210];
	// end inline asm
	add.s64 	%rd212, %rd210, 8;
	// begin inline asm
	ld.global.nc.u64 %rd366, [%rd212];
	// end inline asm
	mov.b64 	%fd330, %rd209;
	add.s64 	%rd214, %rd210, 4096;
	// begin inline asm
	ld.global.nc.u64 %rd213, [%rd214];
	// end inline asm
	add.s64 	%rd216, %rd210, 4104;
	// begin inline asm
	ld.global.nc.u64 %rd367, [%rd216];
	// end inline asm
	mov.b64 	%fd331, %rd213;
	add.s64 	%rd218, %rd210, 8192;
	// begin inline asm
	ld.global.nc.u64 %rd217, [%rd218];
	// end inline asm
	add.s64 	%rd220, %rd210, 8200;
	// begin inline asm
	ld.global.nc.u64 %rd368, [%rd220];
	// end inline asm
	mov.b64 	%fd332, %rd217;
	add.s64 	%rd222, %rd210, 12288;
	// begin inline asm
	ld.global.nc.u64 %rd221, [%rd222];
	// end inline asm
	add.s64 	%rd224, %rd210, 12296;
	// begin inline asm
	ld.global.nc.u64 %rd369, [%rd224];
	// end inline asm
	mov.b64 	%fd333, %rd221;
	add.s64 	%rd226, %rd210, 16384;
	// begin inline asm
	ld.global.nc.u64 %rd225, [%rd226];
	// end inline asm
	add.s64 	%rd228, %rd210, 16392;
	// begin inline asm
	ld.global.nc.u64 %rd381, [%rd228];
	// end inline asm
	mov.b64 	%fd344, %rd225;
	abs.f64 	%fd178, %fd329;
	abs.f64 	%fd179, %fd330;
	setp.lt.f64 	%p20, %fd178, %fd179;
	@%p20 bra 	$L__BB6_133;
	setp.lt.f64 	%p21, %fd179, %fd178;
	setp.lt.s64 	%p22, %rd365, %rd366;
	or.pred  	%p23, %p21, %p22;
	selp.b64 	%rd366, %rd365, %rd366, %p23;
	selp.f64 	%fd330, %fd329, %fd330, %p23;
$L__BB6_133:
	abs.f64 	%fd182, %fd330;
	abs.f64 	%fd183, %fd331;
	setp.lt.f64 	%p24, %fd182, %fd183;
	@%p24 bra 	$L__BB6_135;
	setp.lt.f64 	%p25, %fd183, %fd182;
	setp.lt.s64 	%p26, %rd366, %rd367;
	or.pred  	%p27, %p25, %p26;
	selp.b64 	%rd367, %rd366, %rd367, %p27;
	selp.f64 	%fd331, %fd330, %fd331, %p27;
$L__BB6_135:
	abs.f64 	%fd186, %fd331;
	abs.f64 	%fd187, %fd332;
	setp.lt.f64 	%p28, %fd186, %fd187;
	@%p28 bra 	$L__BB6_137;
	setp.lt.f64 	%p29, %fd187, %fd186;
	setp.lt.s64 	%p30, %rd367, %rd368;
	or.pred  	%p31, %p29, %p30;
	selp.b64 	%rd368, %rd367, %rd368, %p31;
	selp.f64 	%fd332, %fd331, %fd332, %p31;
$L__BB6_137:
	abs.f64 	%fd190, %fd332;
	abs.f64 	%fd191, %fd333;
	setp.lt.f64 	%p32, %fd190, %fd191;
	@%p32 bra 	$L__BB6_139;
	setp.lt.f64 	%p33, %fd191, %fd190;
	setp.lt.s64 	%p34, %rd368, %rd369;
	or.pred  	%p35, %p33, %p34;
	selp.b64 	%rd369, %rd368, %rd369, %p35;
	selp.f64 	%fd333, %fd332, %fd333, %p35;
$L__BB6_139:
	abs.f64 	%fd194, %fd333;
	abs.f64 	%fd195, %fd344;
	setp.lt.f64 	%p36, %fd194, %fd195;
	@%p36 bra 	$L__BB6_141;
	setp.lt.f64 	%p37, %fd195, %fd194;
	setp.lt.s64 	%p38, %rd369, %rd381;
	or.pred  	%p39, %p37, %p38;
	selp.b64 	%rd381, %rd369, %rd381, %p39;
	selp.f64 	%fd344, %fd333, %fd344, %p39;
$L__BB6_141:
	add.s32 	%r383, %r382, 1280;
	add.s32 	%r41, %r382, 2560;
	setp.le.s32 	%p40, %r41, %r37;
	mov.u32 	%r382, %r383;
	mov.f64 	%fd329, %fd344;
	mov.u64 	%rd365, %rd381;
	@%p40 bra 	$L__BB6_131;
$L__BB6_142:
	setp.le.s32 	%p41, %r37, %r383;
	@%p41 bra 	$L__BB6_165;
	sub.s32 	%r20, %r37, %r383;
	setp.ge.s32 	%p42, %r16, %r20;
	@%p42 bra 	$L__BB6_165;
	not.b32 	%r42, %r16;
	add.s32 	%r43, %r37, %r42;
	sub.s32 	%r21, %r43, %r383;
	and.b32  	%r44, %r21, 768;
	setp.eq.s32 	%p43, %r44, 768;
	mov.u32 	%r387, %r16;
	@%p43 bra 	$L__BB6_150;
	add.s32 	%r385, %r16, %r383;
	shr.u32 	%r45, %r21, 8;
	add.s32 	%r46, %r45, 1;
	and.b32  	%r47, %r46, 3;
	neg.s32 	%r384, %r47;
	mov.u32 	%r387, %r16;
$L__BB6_146:
	.pragma "nounroll";
	mov.u64 	%rd127, %rd381;
	mov.f64 	%fd199, %fd344;
	ld.param.u64 	%rd320, [_ZN6thrust24THRUST_300001_SM_1000_NS8cuda_cub4core6detail13_kernel_agentINS1_8__reduce11ReduceAgentIPN4cuda3std3__45tupleIJdlEEESC_SB_iNS1_9__extrema9arg_max_fIdl10comparatorEEEEJSC_SC_iSG_EEEvDpT0__param_0];
	mul.wide.u32 	%rd235, %r385, 16;
	add.s64 	%rd232, %rd320, %rd235;
	// begin inline asm
	ld.global.nc.u64 %rd231, [%rd232];
	// end inline asm
	add.s64 	%rd234, %rd232, 8;
	// begin inline asm
	ld.global.nc.u64 %rd233, [%rd234];
	// end inline asm
	mov.b64 	%fd200, %rd231;
	abs.f64 	%fd201, %fd199;
	abs.f64 	%fd202, %fd200;
	setp.lt.f64 	%p44, %fd201, %fd202;
	mov.f64 	%fd344, %fd200;
	mov.u64 	%rd381, %rd233;
	@%p44 bra 	$L__BB6_149;
	setp.lt.f64 	%p45, %fd202, %fd201;
	mov.f64 	%fd344, %fd199;
	mov.u64 	%rd381, %rd127;
	@%p45 bra 	$L__BB6_149;
	setp.lt.s64 	%p46, %rd127, %rd233;
	selp.f64 	%fd344, %fd199, %fd200, %p46;
	min.s64 	%rd381, %rd127, %rd233;
$L__BB6_149:
	add.s32 	%r387, %r387, 256;
	add.s32 	%r385, %r385, 256;
	add.s32 	%r384, %r384, 1;
	setp.ne.s32 	%p47, %r384, 0;
	@%p47 bra 	$L__BB6_146;
$L__BB6_150:
	setp.lt.u32 	%p48, %r21, 768;
	@%p48 bra 	$L__BB6_165;
	ld.param.u64 	%rd321, [_ZN6thrust24THRUST_300001_SM_1000_NS8cuda_cub4core6detail13_kernel_agentINS1_8__reduce11ReduceAgentIPN4cuda3std3__45tupleIJdlEEESC_SB_iNS1_9__extrema9arg_max_fIdl10comparatorEEEEJSC_SC_iSG_EEEvDpT0__param_0];
	cvt.u64.u32 	%rd236, %r387;
	cvt.u64.u32 	%rd237, %r383;
	add.s64 	%rd238, %rd236, %rd237;
	shl.b64 	%rd239, %rd238, 4;
	add.s64 	%rd240, %rd239, %rd321;
	add.s64 	%rd376, %rd240, 12296;
	add.s32 	%r388, %r387, %r383;
$L__BB6_152:
	ld.param.u64 	%rd322, [_ZN6thrust24THRUST_300001_SM_1000_NS8cuda_cub4core6detail13_kernel_agentINS1_8__reduce11ReduceAgentIPN4cuda3std3__45tupleIJdlEEESC_SB_iNS1_9__extrema9arg_max_fIdl10comparatorEEEEJSC_SC_iSG_EEEvDpT0__param_0];
	mul.wide.u32 	%rd245, %r388, 16;
	add.s64 	%rd242, %rd322, %rd245;
	// begin inline asm
	ld.global.nc.u64 %rd241, [%rd242];
	// end inline asm
	add.s64 	%rd244, %rd242, 8;
	// begin inline asm
	ld.global.nc.u64 %rd243, [%rd244];
	// end inline asm
	mov.b64 	%fd208, %rd241;
	abs.f64 	%fd209, %fd344;
	abs.f64 	%fd210, %fd208;
	setp.lt.f64 	%p49, %fd209, %fd210;
	mov.f64 	%fd341, %fd208;
	mov.u64 	%rd378, %rd243;
	@%p49 bra 	$L__BB6_155;
	setp.lt.f64 	%p50, %fd210, %fd209;
	mov.f64 	%fd341, %fd344;
	mov.u64 	%rd378, %rd381;
	@%p50 bra 	$L__BB6_155;
	setp.lt.s64 	%p51, %rd381, %rd243;
	selp.f64 	%fd341, %fd344, %fd208, %p51;
	min.s64 	%rd378, %rd381, %rd243;
$L__BB6_155:
	add.s64 	%rd247, %rd376, -8200;
	// begin inline asm
	ld.global.nc.u64 %rd246, [%rd247];
	// end inline asm
	add.s64 	%rd249, %rd376, -8192;
	// begin inline asm
	ld.global.nc.u64 %rd248, [%rd249];
	// end inline asm
	mov.b64 	%fd213, %rd246;
	abs.f64 	%fd214, %fd341;
	abs.f64 	%fd215, %fd213;
	setp.lt.f64 	%p52, %fd214, %fd215;
	mov.f64 	%fd342, %fd213;
	mov.u64 	%rd379, %rd248;
	@%p52 bra 	$L__BB6_158;
	setp.lt.f64 	%p53, %fd215, %fd214;
	mov.f64 	%fd342, %fd341;
	mov.u64 	%rd379, %rd378;
	@%p53 bra 	$L__BB6_158;
	setp.lt.s64 	%p54, %rd378, %rd248;
	selp.f64 	%fd342, %fd341, %fd213, %p54;
	min.s64 	%rd379, %rd378, %rd248;
$L__BB6_158:
	add.s64 	%rd251, %rd376, -4104;
	// begin inline asm
	ld.global.nc.u64 %rd250, [%rd251];
	// end inline asm
	add.s64 	%rd253, %rd376, -4096;
	// begin inline asm
	ld.global.nc.u64 %rd252, [%rd253];
	// end inline asm
	mov.b64 	%fd218, %rd250;
	abs.f64 	%fd219, %fd342;
	abs.f64 	%fd220, %fd218;
	setp.lt.f64 	%p55, %fd219, %fd220;
	mov.f64 	%fd343, %fd218;
	mov.u64 	%rd380, %rd252;
	@%p55 bra 	$L__BB6_161;
	setp.lt.f64 	%p56, %fd220, %fd219;
	mov.f64 	%fd343, %fd342;
	mov.u64 	%rd380, %rd379;
	@%p56 bra 	$L__BB6_161;
	setp.lt.s64 	%p57, %rd379, %rd252;
	selp.f64 	%fd343, %fd342, %fd218, %p57;
	min.s64 	%rd380, %rd379, %rd252;
$L__BB6_161:
	add.s64 	%rd255, %rd376, -8;
	// begin inline asm
	ld.global.nc.u64 %rd254, [%rd255];
	// end inline asm
	// begin inline asm
	ld.global.nc.u64 %rd256, [%rd376];
	// end inline asm
	mov.b64 	%fd223, %rd254;
	abs.f64 	%fd224, %fd343;
	abs.f64 	%fd225, %fd223;
	setp.lt.f64 	%p58, %fd224, %fd225;
	mov.f64 	%fd344, %fd223;
	mov.u64 	%rd381, %rd256;
	@%p58 bra 	$L__BB6_164;
	setp.lt.f64 	%p59, %fd225, %fd224;
	mov.f64 	%fd344, %fd343;
	mov.u64 	%rd381, %rd380;
	@%p59 bra 	$L__BB6_164;
	setp.lt.s64 	%p60, %rd380, %rd256;
	selp.f64 	%fd344, %fd343, %fd223, %p60;
	min.s64 	%rd381, %rd380, %rd256;
$L__BB6_164:
	add.s32 	%r387, %r387, 1024;
	add.s64 	%rd376, %rd376, 16384;
	add.s32 	%r388, %r388, 1024;
	setp.lt.s32 	%p61, %r387, %r20;
	@%p61 bra 	$L__BB6_152;
$L__BB6_165:
	// begin inline asm
	mov.u32 %r48, %laneid;
	// end inline asm
	mov.b64 	%rd258, %fd344;
	mov.b64 	{%r50, %r55}, %rd258;
	mov.b32 	%r66, 1;
	mov.b32 	%r67, 31;
	mov.b32 	%r68, -1;
	// begin inline asm
	shfl.sync.down.b32 %r49, %r50, %r66, %r67, %r68;
	// end inline asm
	// begin inline asm
	shfl.sync.down.b32 %r54, %r55, %r66, %r67, %r68;
	// end inline asm
	mov.b64 	%rd259, {%r49, %r54};
	mov.b64 	%fd229, %rd259;
	mov.b64 	{%r60, %r65}, %rd381;
	// begin inline asm
	shfl.sync.down.b32 %r59, %r60, %r66, %r67, %r68;
	// end inline asm
	// begin inline asm
	shfl.sync.down.b32 %r64, %r65, %r66, %r67, %r68;
	// end inline asm
	mov.b64 	%rd150, {%r59, %r64};
	setp.gt.s32 	%p62, %r48, 30;
	mov.f64 	%fd346, %fd344;
	mov.u64 	%rd383, %rd381;
	@%p62 bra 	$L__BB6_169;
	abs.f64 	%fd230, %fd344;
	abs.f64 	%fd231, %fd229;
	setp.lt.f64 	%p63, %fd230, %fd231;
	mov.f64 	%fd346, %fd229;
	mov.u64 	%rd383, %rd150;
	@%p63 bra 	$L__BB6_169;
	setp.lt.f64 	%p64, %fd231, %fd230;
	mov.f64 	%fd346, %fd344;
	mov.u64 	%rd383, %rd381;
	@%p64 bra 	$L__BB6_169;
	setp.lt.s64 	%p65, %rd381, %rd150;
	selp.f64 	%fd346, %fd344, %fd229, %p65;
	min.s64 	%rd383, %rd381, %rd150;
$L__BB6_169:
	mov.b64 	%rd260, %fd346;
	mov.b64 	{%r70, %r75}, %rd260;
	mov.b32 	%r86, 2;
	mov.b32 	%r87, 31;
	mov.b32 	%r88, -1;
	// begin inline asm
	shfl.sync.down.b32 %r69, %r70, %r86, %r87, %r88;
	// end inline asm
	// begin inline asm
	shfl.sync.down.b32 %r74, %r75, %r86, %r87, %r88;
	// end inline asm
	mov.b64 	%rd261, {%r69, %r74};
	mov.b64 	%fd234, %rd261;
	mov.b64 	{%r80, %r85}, %rd383;
	// begin inline asm
	shfl.sync.down.b32 %r79, %r80, %r86, %r87, %r88;
	// end inline asm
	// begin inline asm
	shfl.sync.down.b32 %r84, %r85, %r86, %r87, %r88;
	// end inline asm
	mov.b64 	%rd153, {%r79, %r84};
	setp.gt.s32 	%p66, %r48, 29;
	mov.f64 	%fd347, %fd346;
	mov.u64 	%rd384, %rd383;
	@%p66 bra 	$L__BB6_173;
	abs.f64 	%fd235, %fd346;
	abs.f64 	%fd236, %fd234;
	setp.lt.f64 	%p67, %fd235, %fd236;
	mov.f64 	%fd347, %fd234;
	mov.u64 	%rd384, %rd153;
	@%p67 bra 	$L__BB6_173;
	setp.lt.f64 	%p68, %fd236, %fd235;
	mov.f64 	%fd347, %fd346;
	mov.u64 	%rd384, %rd383;
	@%p68 bra 	$L__BB6_173;
	setp.lt.s64 	%p69, %rd383, %rd153;
	selp.f64 	%fd347, %fd346, %fd234, %p69;
	min.s64 	%rd384, %rd383, %rd153;
$L__BB6_173:
	mov.b64 	%rd262, %fd347;
	mov.b64 	{%r90, %r95}, %rd262;
	mov.b32 	%r106, 4;
	mov.b32 	%r107, 31;
	mov.b32 	%r108, -1;
	// begin inline asm
	shfl.sync.down.b32 %r89, %r90, %r106, %r107, %r108;
	// end inline asm
	// begin inline asm
	shfl.sync.down.b32 %r94, %r95, %r106, %r107, %r108;
	// end inline asm
	mov.b64 	%rd263, {%r89, %r94};
	mov.b64 	%fd239, %rd263;
	mov.b64 	{%r100, %r105}, %rd384;
	// begin inline asm
	shfl.sync.down.b32 %r99, %r100, %r106, %r107, %r108;
	// end inline asm
	// begin inline asm
	shfl.sync.down.b32 %r104, %r105, %r106, %r107, %r108;
	// end inline asm
	mov.b64 	%rd156, {%r99, %r104};
	setp.gt.s32 	%p70, %r48, 27;
	mov.f64 	%fd348, %fd347;
	mov.u64 	%rd385, %rd384;
	@%p70 bra 	$L__BB6_177;
	abs.f64 	%fd240, %fd347;
	abs.f64 	%fd241, %fd239;
	setp.lt.f64 	%p71, %fd240, %fd241;
	mov.f64 	%fd348, %fd239;
	mov.u64 	%rd385, %rd156;
	@%p71 bra 	$L__BB6_177;
	setp.lt.f64 	%p72, %fd241, %fd240;
	mov.f64 	%fd348, %fd347;
	mov.u64 	%rd385, %rd384;
	@%p72 bra 	$L__BB6_177;
	setp.lt.s64 	%p73, %rd384, %rd156;
	selp.f64 	%fd348, %fd347, %fd239, %p73;
	min.s64 	%rd385, %rd384, %rd156;
$L__BB6_177:
	mov.b64 	%rd264, %fd348;
	mov.b64 	{%r110, %r115}, %rd264;
	mov.b32 	%r126, 8;
	mov.b32 	%r127, 31;
	mov.b32 	%r128, -1;
	// begin inline asm
	shfl.sync.down.b32 %r109, %r110, %r126, %r127, %r128;
	// end inline asm
	// begin inline asm
	shfl.sync.down.b32 %r114, %r115, %r126, %r127, %r128;
	// end inline asm
	mov.b64 	%rd265, {%r109, %r114};
	mov.b64 	%fd244, %rd265;
	mov.b64 	{%r120, %r125}, %rd385;
	// begin inline asm
	shfl.sync.down.b32 %r119, %r120, %r126, %r127, %r128;
	// end inline asm
	// begin inline asm
	shfl.sync.down.b32 %r124, %r125, %r126, %r127, %r128;
	// end inline asm
	mov.b64 	%rd159, {%r119, %r124};
	setp.gt.s32 	%p74, %r48, 23;
	mov.f64 	%fd349, %fd348;
	mov.u64 	%rd386, %rd385;
	@%p74 bra 	$L__BB6_181;
	abs.f64 	%fd245, %fd348;
	abs.f64 	%fd246, %fd244;
	setp.lt.f64 	%p75, %fd245, %fd246;
	mov.f64 	%fd349, %fd244;
	mov.u64 	%rd386, %rd159;
	@%p75 bra 	$L__BB6_181;
	setp.lt.f64 	%p76, %fd246, %fd245;
	mov.f64 	%fd349, %fd348;
	mov.u64 	%rd386, %rd385;
	@%p76 bra 	$L__BB6_181;
	setp.lt.s64 	%p77, %rd385, %rd159;
	selp.f64 	%fd349, %fd348, %fd244, %p77;
	min.s64 	%rd386, %rd385, %rd159;
$L__BB6_181:
	mov.b64 	%rd266, %fd349;
	mov.b64 	{%r130, %r135}, %rd266;
	mov.b32 	%r146, 16;
	mov.b32 	%r147, 31;
	mov.b32 	%r148, -1;
	// begin inline asm
	shfl.sync.down.b32 %r129, %r130, %r146, %r147, %r148;
	// end inline asm
	// begin inline asm
	shfl.sync.down.b32 %r134, %r135, %r146, %r147, %r148;
	// end inline asm
	mov.b64 	%rd267, {%r129, %r134};
	mov.b64 	%fd249, %rd267;
	mov.b64 	{%r140, %r145}, %rd386;
	// begin inline asm
	shfl.sync.down.b32 %r139, %r140, %r146, %r147, %r148;
	// end inline asm
	// begin inline asm
	shfl.sync.down.b32 %r144, %r145, %r146, %r147, %r148;
	// end inline asm
	mov.b64 	%rd162, {%r139, %r144};
	setp.gt.s32 	%p78, %r48, 15;
	mov.f64 	%fd357, %fd349;
	mov.u64 	%rd394, %rd386;
	@%p78 bra 	$L__BB6_185;
	abs.f64 	%fd250, %fd349;
	abs.f64 	%fd251, %fd249;
	setp.lt.f64 	%p79, %fd250, %fd251;
	mov.f64 	%fd357, %fd249;
	mov.u64 	%rd394, %rd162;
	@%p79 bra 	$L__BB6_185;
	setp.lt.f64 	%p80, %fd251, %fd250;
	mov.f64 	%fd357, %fd349;
	mov.u64 	%rd394, %rd386;
	@%p80 bra 	$L__BB6_185;
	setp.lt.s64 	%p81, %rd386, %rd162;
	selp.f64 	%fd357, %fd349, %fd249, %p81;
	min.s64 	%rd394, %rd386, %rd162;
$L__BB6_185:
	setp.ne.s32 	%p82, %r48, 0;
	@%p82 bra 	$L__BB6_187;
	shr.u32 	%r149, %r16, 1;
	and.b32  	%r150, %r149, 496;
	mov.u32 	%r151, _ZN6thrust24THRUST_300001_SM_1000_NS8cuda_cub4core6detail5shmemE;
	add.s32 	%r152, %r151, %r150;
	st.shared.f64 	[%r152+8], %fd357;
	st.shared.u64 	[%r152+16], %rd394;
$L__BB6_187:
	bar.sync 	0;
	setp.ne.s32 	%p83, %r16, 0;
	@%p83 bra 	$L__BB6_209;
	ld.shared.f64 	%fd254, [_ZN6thrust24THRUST_300001_SM_1000_NS8cuda_cub4core6detail5shmemE+24];
	ld.shared.u64 	%rd165, [_ZN6thrust24THRUST_300001_SM_1000_NS8cuda_cub4core6detail5shmemE+32];
	abs.f64 	%fd255, %fd357;
	abs.f64 	%fd256, %fd254;
	setp.lt.f64 	%p84, %fd255, %fd256;
	mov.f64 	%fd351, %fd254;
	mov.u64 	%rd388, %rd165;
	@%p84 bra 	$L__BB6_191;
	setp.lt.f64 	%p85, %fd256, %fd255;
	mov.f64 	%fd351, %fd357;
	mov.u64 	%rd388, %rd394;
	@%p85 bra 	$L__BB6_191;
	setp.lt.s64 	%p86, %rd394, %rd165;
	selp.f64 	%fd351, %fd357, %fd254, %p86;
	min.s64 	%rd388, %rd394, %rd165;
$L__BB6_191:
	ld.shared.f64 	%fd259, [_ZN6thrust24THRUST_300001_SM_1000_NS8cuda_cub4core6detail5shmemE+40];
	ld.shared.u64 	%rd168, [_ZN6thrust24THRUST_300001_SM_1000_NS8cuda_cub4core6detail5shmemE+48];
	abs.f64 	%fd260, %fd351;
	abs.f64 	%fd261, %fd259;
	setp.lt.f64 	%p87, %fd260, %fd261;
	mov.f64 	%fd352, %fd259;
	mov.u64 	%rd389, %rd168;
	@%p87 bra 	$L__BB6_194;
	setp.lt.f64 	%p88, %fd261, %fd260;
	mov.f64 	%fd352, %fd351;
	mov.u64 	%rd389, %rd388;
	@%p88 bra 	$L__BB6_194;
	setp.lt.s64 	%p89, %rd388, %rd168;
	selp.f64 	%fd352, %fd351, %fd259, %p89;
	min.s64 	%rd389, %rd388, %rd168;
$L__BB6_194:
	ld.shared.f64 	%fd264, [_ZN6thrust24THRUST_300001_SM_1000_NS8cuda_cub4core6detail5shmemE+56];
	ld.shared.u64 	%rd171, [_ZN6thrust24THRUST_300001_SM_1000_NS8cuda_cub4core6detail5shmemE+64];
	abs.f64 	%fd265, %fd352;
	abs.f64 	%fd266, %fd264;
	setp.lt.f64 	%p90, %fd265, %fd266;
	mov.f64 	%fd353, %fd264;
	mov.u64 	%rd390, %rd171;
	@%p90 bra 	$L__BB6_197;
	setp.lt.f64 	%p91, %fd266, %fd265;
	mov.f64 	%fd353, %fd352;
	mov.u64 	%rd390, %rd389;
	@%p91 bra 	$L__BB6_197;
	setp.lt.s64 	%p92, %rd389, %rd171;
	selp.f64 	%fd353, %fd352, %fd264, %p92;
	min.s64 	%rd390, %rd389, %rd171;
$L__BB6_197:
	ld.shared.f64 	%fd269, [_ZN6thrust24THRUST_300001_SM_1000_NS8cuda_cub4core6detail5shmemE+72];
	ld.shared.u64 	%rd174, [_ZN6thrust24THRUST_300001_SM_1000_NS8cuda_cub4core6detail5shmemE+80];
	abs.f64 	%fd270, %fd353;
	abs.f64 	%fd271, %fd269;
	setp.lt.f64 	%p93, %fd270, %fd271;
	mov.f64 	%fd354, %fd269;
	mov.u64 	%rd391, %rd174;
	@%p93 bra 	$L__BB6_200;
	setp.lt.f64 	%p94, %fd271, %fd270;
	mov.f64 	%fd354, %fd353;
	mov.u64 	%rd391, %rd390;
	@%p94 bra 	$L__BB6_200;
	setp.lt.s64 	%p95, %rd390, %rd174;
	selp.f64 	%fd354, %fd353, %fd269, %p95;
	min.s64 	%rd391, %rd390, %rd174;
$L__BB6_200:
	ld.shared.f64 	%fd274, [_ZN6thrust24THRUST_300001_SM_1000_NS8cuda_cub4core6detail5shmemE+88];
	ld.shared.u64 	%rd177, [_ZN6thrust24THRUST_300001_SM_1000_NS8cuda_cub4core6detail5shmemE+96];
	abs.f64 	%fd275, %fd354;
	abs.f64 	%fd276, %fd274;
	setp.lt.f64 	%p96, %fd275, %fd276;
	mov.f64 	%fd355, %fd274;
	mov.u64 	%rd392, %rd177;
	@%p96 bra 	$L__BB6_203;
	setp.lt.f64 	%p97, %fd276, %fd275;
	mov.f64 	%fd355, %fd354;
	mov.u64 	%rd392, %rd391;
	@%p97 bra 	$L__BB6_203;
	setp.lt.s64 	%p98, %rd391, %rd177;
	selp.f64 	%fd355, %fd354, %fd274, %p98;
	min.s64 	%rd392, %rd391, %rd177;
$L__BB6_203:
	ld.shared.f64 	%fd279, [_ZN6thrust24THRUST_300001_SM_1000_NS8cuda_cub4core6detail5shmemE+104];
	ld.shared.u64 	%rd180, [_ZN6thrust24THRUST_300001_SM_1000_NS8cuda_cub4core6detail5shmemE+112];
	abs.f64 	%fd280, %fd355;
	abs.f64 	%fd281, %fd279;
	setp.lt.f64 	%p99, %fd280, %fd281;
	mov.f64 	%fd356, %fd279;
	mov.u64 	%rd393, %rd180;
	@%p99 bra 	$L__BB6_206;
	setp.lt.f64 	%p100, %fd281, %fd280;
	mov.f64 	%fd356, %fd355;
	mov.u64 	%rd393, %rd392;
	@%p100 bra 	$L__BB6_206;
	setp.lt.s64 	%p101, %rd392, %rd180;
	selp.f64 	%fd356, %fd355, %fd279, %p101;
	min.s64 	%rd393, %rd392, %rd180;
$L__BB6_206:
	ld.shared.f64 	%fd284, [_ZN6thrust24THRUST_300001_SM_1000_NS8cuda_cub4core6detail5shmemE+120];
	ld.shared.u64 	%rd183, [_ZN6thrust24THRUST_300001_SM_1000_NS8cuda_cub4core6detail5shmemE+128];
	abs.f64 	%fd285, %fd356;
	abs.f64 	%fd286, %fd284;
	setp.lt.f64 	%p102, %fd285, %fd286;
	mov.u64 	%rd394, %rd183;
	mov.f64 	%fd357, %fd284;
	@%p102 bra 	$L__BB6_209;
	setp.lt.f64 	%p103, %fd286, %fd285;
	mov.u64 	%rd394, %rd393;
	mov.f64 	%fd357, %fd356;
	@%p103 bra 	$L__BB6_209;
	setp.lt.s64 	%p104, %rd393, %rd183;
	selp.f64 	%fd357, %fd356, %fd284, %p104;
	min.s64 	%rd394, %rd393, %rd183;
$L__BB6_209:
	mov.u32 	%r376, %tid.x;
	setp.ne.s32 	%p221, %r376, 0;
	@%p221 bra 	$L__BB6_211;
	ld.param.u64 	%rd326, [_ZN6thrust24THRUST_300001_SM_1000_NS8cuda_cub4core6detail13_kernel_agentINS1_8__reduce11ReduceAgentIPN4cuda3std3__45tupleIJdlEEESC_SB_iNS1_9__extrema9arg_max_fIdl10comparatorEEEEJSC_SC_iSG_EEEvDpT0__param_1];
	cvta.to.global.u64 	%rd317, %rd326;
	st.global.f64 	[%rd317], %fd357;
	st.global.u64 	[%rd317+8], %rd394;
$L__BB6_211:
	ret;

}
	// .globl	_ZN6thrust24THRUST_300001_SM_1000_NS8cuda_cub4core6detail13_kernel_agentINS1_8__reduce11ReduceAgentINS0_12zip_iteratorIN4cuda3std3__45tupleIJNS0_10device_ptrIdEENS0_17counting_iteratorIlNS0_11use_defaultESF_SF_EEEEEEEPNSB_IJdlEEESJ_lNS1_9__extrema9arg_max_fIdl10comparatorEEEEJSI_SK_lSO_EEEvDpT0_
.visible .entry _ZN6thrust24THRUST_300001_SM_1000_NS8cuda_cub4core6detail13_kernel_agentINS1_8__reduce11ReduceAgentINS0_12zip_iteratorIN4cuda3std3__45tupleIJNS0_10device_ptrIdEENS0_17counting_iteratorIlNS0_11use_defaultESF_SF_EEEEEEEPNSB_IJdlEEESJ_lNS1_9__extrema9arg_max_fIdl10comparatorEEEEJSI_SK_lSO_EEEvDpT0_(
	.param .align 8 .b8 _ZN6thrust24THRUST_300001_SM_1000_NS8cuda_cub4core6detail13_kernel_agentINS1_8__reduce11ReduceAgentINS0_12zip_iteratorIN4cuda3std3__45tupleIJNS0_10device_ptrIdEENS0_17counting_iteratorIlNS0_11use_defaultESF_SF_EEEEEEEPNSB_IJdlEEESJ_lNS1_9__extrema9arg_max_fIdl10comparatorEEEEJSI_SK_lSO_EEEvDpT0__param_0[16],
	.param .u64 .ptr .align 1 _ZN6thrust24THRUST_300001_SM_1000_NS8cuda_cub4core6detail13_kernel_agentINS1_8__reduce11ReduceAgentINS0_12zip_iteratorIN4cuda3std3__45tupleIJNS0_10device_ptrIdEENS0_17counting_iteratorIlNS0_11use_defaultESF_SF_EEEEEEEPNSB_IJdlEEESJ_lNS1_9__extrema9arg_max_fIdl10comparatorEEEEJSI_SK_lSO_EEEvDpT0__param_1,
	.param .u64 _ZN6thrust24THRUST_300001_SM_1000_NS8cuda_cub4core6detail13_kernel_agentINS1_8__reduce11ReduceAgentINS0_12zip_iteratorIN4cuda3std3__45tupleIJNS0_10device_ptrIdEENS0_17counting_iteratorIlNS0_11use_defaultESF_SF_EEEEEEEPNSB_IJdlEEESJ_lNS1_9__extrema9arg_max_fIdl10comparatorEEEEJSI_SK_lSO_EEEvDpT0__param_2,
	.param .align 1 .b8 _ZN6thrust24THRUST_300001_SM_1000_NS8cuda_cub4core6detail13_kernel_agentINS1_8__reduce11ReduceAgentINS0_12zip_iteratorIN4cuda3std3__45tupleIJNS0_10device_ptrIdEENS0_17counting_iteratorIlNS0_11use_defaultESF_SF_EEEEEEEPNSB_IJdlEEESJ_lNS1_9__extrema9arg_max_fIdl10comparatorEEEEJSI_SK_lSO_EEEvDpT0__param_3[1]
)
.maxntid 256
{
	.reg .pred 	%p<213>;
	.reg .b32 	%r<391>;
	.reg .b64 	%rd<341>;
	.reg .b64 	%fd<352>;

	ld.param.u64 	%rd192, [_ZN6thrust24THRUST_300001_SM_1000_NS8cuda_cub4core6detail13_kernel_agentINS1_8__reduce11ReduceAgentINS0_12zip_iteratorIN4cuda3std3__45tupleIJNS0_10device_ptrIdEENS0_17counting_iteratorIlNS0_11use_defaultESF_SF_EEEEEEEPNSB_IJdlEEESJ_lNS1_9__extrema9arg_max_fIdl10comparatorEEEEJSI_SK_lSO_EEEvDpT0__param_0+8];
	ld.param.u64 	%rd191, [_ZN6thrust24THRUST_300001_SM_1000_NS8cuda_cub4core6detail13_kernel_agentINS1_8__reduce11ReduceAgentINS0_12zip_iteratorIN4cuda3std3__45tupleIJNS0_10device_ptrIdEENS0_17counting_iteratorIlNS0_11use_defaultESF_SF_EEEEEEEPNSB_IJdlEEESJ_lNS1_9__extrema9arg_max_fIdl10comparatorEEEEJSI_SK_lSO_EEEvDpT0__param_0];
	ld.param.u64 	%rd194, [_ZN6thrust24THRUST_300001_SM_1000_NS8cuda_cub4core6detail13_kernel_agentINS1_8__reduce11ReduceAgentINS0_12zip_iteratorIN4cuda3std3__45tupleIJNS0_10device_ptrIdEENS0_17counting_iteratorIlNS0_11use_defaultESF_SF_EEEEEEEPNSB_IJdlEEESJ_lNS1_9__extrema9arg_max_fIdl10comparatorEEEEJSI_SK_lSO_EEEvDpT0__param_2];
	setp.eq.s64 	%p1, %rd194, 0;
	@%p1 bra 	$L__BB7_206;
	cvta.to.global.u64 	%rd1, %rd191;
	setp.gt.s64 	%p2, %rd194, 1279;
	@%p2 bra 	$L__BB7_122;
	cvt.u32.u64 	%r1, %rd194;
	mov.u32 	%r2, %tid.x;
	setp.ge.s32 	%p96, %r2, %r1;
	mov.f64 	%fd298, 0d0000000000000000;
	mov.b64 	%rd283, 0;
	mov.u32 	%r385, %r2;
	@%p96 bra 	$L__BB7_4;
	cvt.u64.u32 	%rd239, %r2;
	mul.wide.u32 	%rd240, %r2, 8;
	add.s64 	%rd241, %rd1, %rd240;
	add.s64 	%rd283, %rd192, %rd239;
	ld.global.f64 	%fd298, [%rd241];
	add.s32 	%r385, %r2, 256;
$L__BB7_4:
	setp.ge.s32 	%p97, %r385, %r1;
	@%p97 bra 	$L__BB7_26;
	not.b32 	%r154, %r385;
	add.s32 	%r5, %r154, %r1;
	and.b32  	%r155, %r5, 768;
	setp.eq.s32 	%p98, %r155, 768;
	@%p98 bra 	$L__BB7_11;
	cvt.u64.u32 	%rd243, %r385;
	add.s64 	%rd274, %rd192, %rd243;
	mul.wide.u32 	%rd244, %r385, 8;
	add.s64 	%rd273, %rd1, %rd244;
	shr.u32 	%r156, %r5, 8;
	add.s32 	%r157, %r156, 1;
	and.b32  	%r158, %r157, 3;
	neg.s32 	%r383, %r158;
$L__BB7_7:
	.pragma "nounroll";
	mov.u64 	%rd9, %rd283;
	mov.f64 	%fd3, %fd298;
	ld.global.f64 	%fd4, [%rd273];
	abs.f64 	%fd5, %fd3;
	abs.f64 	%fd6, %fd4;
	setp.lt.f64 	%p99, %fd5, %fd6;
	mov.u64 	%rd283, %rd274;
	mov.f64 	%fd298, %fd4;
	@%p99 bra 	$L__BB7_10;
	setp.lt.f64 	%p100, %fd6, %fd5;
	mov.u64 	%rd283, %rd9;
	mov.f64 	%fd298, %fd3;
	@%p100 bra 	$L__BB7_10;
	setp.lt.s64 	%p101, %rd9, %rd274;
	min.s64 	%rd283, %rd9, %rd274;
	selp.f64 	%fd298, %fd3, %fd4, %p101;
$L__BB7_10:
	add.s32 	%r385, %r385, 256;
	add.s64 	%rd274, %rd274, 256;
	add.s64 	%rd273, %rd273, 2048;
	add.s32 	%r383, %r383, 1;
	setp.ne.s32 	%p102, %r383, 0;
	@%p102 bra 	$L__BB7_7;
$L__BB7_11:
	setp.lt.u32 	%p103, %r5, 768;
	@%p103 bra 	$L__BB7_26;
	add.s32 	%r386, %r385, 512;
$L__BB7_13:
	mov.u32 	%r13, %r386;
	add.s32 	%r159, %r13, -512;
	cvt.s64.s32 	%rd245, %r159;
	mul.wide.s32 	%rd246, %r159, 8;
	add.s64 	%rd17, %rd1, %rd246;
	add.s64 	%rd18, %rd192, %rd245;
	ld.global.f64 	%fd12, [%rd17];
	abs.f64 	%fd13, %fd298;
	abs.f64 	%fd14, %fd12;
	setp.lt.f64 	%p104, %fd13, %fd14;
	mov.u64 	%rd280, %rd18;
	mov.f64 	%fd295, %fd12;
	@%p104 bra 	$L__BB7_16;
	setp.lt.f64 	%p105, %fd14, %fd13;
	mov.u64 	%rd280, %rd283;
	mov.f64 	%fd295, %fd298;
	@%p105 bra 	$L__BB7_16;
	setp.lt.s64 	%p106, %rd283, %rd18;
	min.s64 	%rd280, %rd283, %rd18;
	selp.f64 	%fd295, %fd298, %fd12, %p106;
$L__BB7_16:
	add.s32 	%r160, %r13, -256;
	cvt.s64.s32 	%rd247, %r160;
	add.s64 	%rd21, %rd192, %rd247;
	ld.global.f64 	%fd17, [%rd17+2048];
	abs.f64 	%fd18, %fd295;
	abs.f64 	%fd19, %fd17;
	setp.lt.f64 	%p107, %fd18, %fd19;
	mov.u64 	%rd281, %rd21;
	mov.f64 	%fd296, %fd17;
	@%p107 bra 	$L__BB7_19;
	setp.lt.f64 	%p108, %fd19, %fd18;
	mov.u64 	%rd281, %rd280;
	mov.f64 	%fd296, %fd295;
	@%p108 bra 	$L__BB7_19;
	setp.lt.s64 	%p109, %rd280, %rd21;
	min.s64 	%rd281, %rd280, %rd21;
	selp.f64 	%fd296, %fd295, %fd17, %p109;
$L__BB7_19:
	cvt.s64.s32 	%rd248, %r13;
	add.s64 	%rd24, %rd192, %rd248;
	ld.global.f64 	%fd22, [%rd17+4096];
	abs.f64 	%fd23, %fd296;
	abs.f64 	%fd24, %fd22;
	setp.lt.f64 	%p110, %fd23, %fd24;
	mov.u64 	%rd282, %rd24;
	mov.f64 	%fd297, %fd22;
	@%p110 bra 	$L__BB7_22;
	setp.lt.f64 	%p111, %fd24, %fd23;
	mov.u64 	%rd282, %rd281;
	mov.f64 	%fd297, %fd296;
	@%p111 bra 	$L__BB7_22;
	setp.lt.s64 	%p112, %rd281, %rd24;
	min.s64 	%rd282, %rd281, %rd24;
	selp.f64 	%fd297, %fd296, %fd22, %p112;
$L__BB7_22:
	add.s32 	%r161, %r13, 256;
	cvt.s64.s32 	%rd249, %r161;
	add.s64 	%rd27, %rd192, %rd249;
	ld.global.f64 	%fd27, [%rd17+6144];
	abs.f64 	%fd28, %fd297;
	abs.f64 	%fd29, %fd27;
	setp.lt.f64 	%p113, %fd28, %fd29;
	mov.u64 	%rd283, %rd27;
	mov.f64 	%fd298, %fd27;
	@%p113 bra 	$L__BB7_25;
	setp.lt.f64 	%p114, %fd29, %fd28;
	mov.u64 	%rd283, %rd282;
	mov.f64 	%fd298, %fd297;
	@%p114 bra 	$L__BB7_25;
	setp.lt.s64 	%p115, %rd282, %rd27;
	min.s64 	%rd283, %rd282, %rd27;
	selp.f64 	%fd298, %fd297, %fd27, %p115;
$L__BB7_25:
	add.s32 	%r386, %r13, 1024;
	add.s32 	%r162, %r13, 512;
	setp.lt.s32 	%p116, %r162, %r1;
	@%p116 bra 	$L__BB7_13;
$L__BB7_26:
	setp.lt.s32 	%p117, %r1, 256;
	@%p117 bra 	$L__BB7_71;
	// begin inline asm
	mov.u32 %r276, %laneid;
	// end inline asm
	mov.b64 	%rd260, %fd298;
	mov.b64 	{%r278, %r283}, %rd260;
	mov.b32 	%r294, 1;
	mov.b32 	%r295, 31;
	mov.b32 	%r296, -1;
	// begin inline asm
	shfl.sync.down.b32 %r277, %r278, %r294, %r295, %r296;
	// end inline asm
	// begin inline asm
	shfl.sync.down.b32 %r282, %r283, %r294, %r295, %r296;
	// end inline asm
	mov.b64 	%rd261, {%r277, %r282};
	mov.b64 	%fd33, %rd261;
	mov.b64 	{%r288, %r293}, %rd283;
	// begin inline asm
	shfl.sync.down.b32 %r287, %r288, %r294, %r295, %r296;
	// end inline asm
	// begin inline asm
	shfl.sync.down.b32 %r292, %r293, %r294, %r295, %r296;
	// end inline asm
	mov.b64 	%rd31, {%r287, %r292};
	setp.gt.s32 	%p169, %r276, 30;
	mov.u64 	%rd285, %rd283;
	mov.f64 	%fd300, %fd298;
	@%p169 bra 	$L__BB7_31;
	abs.f64 	%fd34, %fd298;
	abs.f64 	%fd35, %fd33;
	setp.lt.f64 	%p170, %fd34, %fd35;
	mov.u64 	%rd285, %rd31;
	mov.f64 	%fd300, %fd33;
	@%p170 bra 	$L__BB7_31;
	setp.lt.f64 	%p171, %fd35, %fd34;
	mov.u64 	%rd285, %rd283;
	mov.f64 	%fd300, %fd298;
	@%p171 bra 	$L__BB7_31;
	setp.lt.s64 	%p172, %rd283, %rd31;
	min.s64 	%rd285, %rd283, %rd31;
	selp.f64 	%fd300, %fd298, %fd33, %p172;
$L__BB7_31:
	mov.b64 	%rd262, %fd300;
	mov.b64 	{%r298, %r303}, %rd262;
	mov.b32 	%r314, 2;
	mov.b32 	%r315, 31;
	mov.b32 	%r316, -1;
	// begin inline asm
	shfl.sync.down.b32 %r297, %r298, %r314, %r315, %r316;
	// end inline asm
	// begin inline asm
	shfl.sync.down.b32 %r302, %r303, %r314, %r315, %r316;
	// end inline asm
	mov.b64 	%rd263, {%r297, %r302};
	mov.b64 	%fd38, %rd263;
	mov.b64 	{%r308, %r313}, %rd285;
	// begin inline asm
	shfl.sync.down.b32 %r307, %r308, %r314, %r315, %r316;
	// end inline asm
	// begin inline asm
	shfl.sync.down.b32 %r312, %r313, %r314, %r315, %r316;
	// end inline asm
	mov.b64 	%rd34, {%r307, %r312};
	setp.gt.s32 	%p173, %r276, 29;
	mov.u64 	%rd286, %rd285;
	mov.f64 	%fd301, %fd300;
	@%p173 bra 	$L__BB7_35;
	abs.f64 	%fd39, %fd300;
	abs.f64 	%fd40, %fd38;
	setp.lt.f64 	%p174, %fd39, %fd40;
	mov.u64 	%rd286, %rd34;
	mov.f64 	%fd301, %fd38;
	@%p174 bra 	$L__BB7_35;
	setp.lt.f64 	%p175, %fd40, %fd39;
	mov.u64 	%rd286, %rd285;
	mov.f64 	%fd301, %fd300;
	@%p175 bra 	$L__BB7_35;
	setp.lt.s64 	%p176, %rd285, %rd34;
	min.s64 	%rd286, %rd285, %rd34;
	selp.f64 	%fd301, %fd300, %fd38, %p176;
$L__BB7_35:
	mov.b64 	%rd264, %fd301;
	mov.b64 	{%r318, %r323}, %rd264;
	mov.b32 	%r334, 4;
	mov.b32 	%r335, 31;
	mov.b32 	%r336, -1;
	// begin inline asm
	shfl.sync.down.b32 %r317, %r318, %r334, %r335, %r336;
	// end inline asm
	// begin inline asm
	shfl.sync.down.b32 %r322, %r323, %r334, %r335, %r336;
	// end inline asm
	mov.b64 	%rd265, {%r317, %r322};
	mov.b64 	%fd43, %rd265;
	mov.b64 	{%r328, %r333}, %rd286;
	// begin inline asm
	shfl.sync.down.b32 %r327, %r328, %r334, %r335, %r336;
	// end inline asm
	// begin inline asm
	shfl.sync.down.b32 %r332, %r333, %r334, %r335, %r336;
	// end inline asm
	mov.b64 	%rd37, {%r327, %r332};
	setp.gt.s32 	%p177, %r276, 27;
	mov.u64 	%rd287, %rd286;
	mov.f64 	%fd302, %fd301;
	@%p177 bra 	$L__BB7_39;
	abs.f64 	%fd44, %fd301;
	abs.f64 	%fd45, %fd43;
	setp.lt.f64 	%p178, %fd44, %fd45;
	mov.u64 	%rd287, %rd37;
	mov.f64 	%fd302, %fd43;
	@%p178 bra 	$L__BB7_39;
	setp.lt.f64 	%p179, %fd45, %fd44;
	mov.u64 	%rd287, %rd286;
	mov.f64 	%fd302, %fd301;
	@%p179 bra 	$L__BB7_39;
	setp.lt.s64 	%p180, %rd286, %rd37;
	min.s64 	%rd287, %rd286, %rd37;
	selp.f64 	%fd302, %fd301, %fd43, %p180;
$L__BB7_39:
	mov.b64 	%rd266, %fd302;
	mov.b64 	{%r338, %r343}, %rd266;
	mov.b32 	%r354, 8;
	mov.b32 	%r355, 31;
	mov.b32 	%r356, -1;
	// begin inline asm
	shfl.sync.down.b32 %r337, %r338, %r354, %r355, %r356;
	// end inline asm
	// begin inline asm
	shfl.sync.down.b32 %r342, %r343, %r354, %r355, %r356;
	// end inline asm
	mov.b64 	%rd267, {%r337, %r342};
	mov.b64 	%fd48, %rd267;
	mov.b64 	{%r348, %r353}, %rd287;
	// begin inline asm
	shfl.sync.down.b32 %r347, %r348, %r354, %r355, %r356;
	// end inline asm
	// begin inline asm
	shfl.sync.down.b32 %r352, %r353, %r354, %r355, %r356;
	// end inline asm
	mov.b64 	%rd40, {%r347, %r352};
	setp.gt.s32 	%p181, %r276, 23;
	mov.u64 	%rd288, %rd287;
	mov.f64 	%fd303, %fd302;
	@%p181 bra 	$L__BB7_43;
	abs.f64 	%fd49, %fd302;
	abs.f64 	%fd50, %fd48;
	setp.lt.f64 	%p182, %fd49, %fd50;
	mov.u64 	%rd288, %rd40;
	mov.f64 	%fd303, %fd48;
	@%p182 bra 	$L__BB7_43;
	setp.lt.f64 	%p183, %fd50, %fd49;
	mov.u64 	%rd288, %rd287;
	mov.f64 	%fd303, %fd302;
	@%p183 bra 	$L__BB7_43;
	setp.lt.s64 	%p184, %rd287, %rd40;
	min.s64 	%rd288, %rd287, %rd40;
	selp.f64 	%fd303, %fd302, %fd48, %p184;
$L__BB7_43:
	mov.b64 	%rd268, %fd303;
	mov.b64 	{%r358, %r363}, %rd268;
	mov.b32 	%r374, 16;
	mov.b32 	%r375, 31;
	mov.b32 	%r376, -1;
	// begin inline asm
	shfl.sync.down.b32 %r357, %r358, %r374, %r375, %r376;
	// end inline asm
	// begin inline asm
	shfl.sync.down.b32 %r362, %r363, %r374, %r375, %r376;
	// end inline asm
	mov.b64 	%rd269, {%r357, %r362};
	mov.b64 	%fd53, %rd269;
	mov.b64 	{%r368, %r373}, %rd288;
	// begin inline asm
	shfl.sync.down.b32 %r367, %r368, %r374, %r375, %r376;
	// end inline asm
	// begin inline asm
	shfl.sync.down.b32 %r372, %r373, %r374, %r375, %r376;
	// end inline asm
	mov.b64 	%rd43, {%r367, %r372};
	setp.gt.s32 	%p185, %r276, 15;
	mov.u64 	%rd340, %rd288;
	mov.f64 	%fd351, %fd303;
	@%p185 bra 	$L__BB7_47;
	abs.f64 	%fd54, %fd303;
	abs.f64 	%fd55, %fd53;
	setp.lt.f64 	%p186, %fd54, %fd55;
	mov.u64 	%rd340, %rd43;
	mov.f64 	%fd351, %fd53;
	@%p186 bra 	$L__BB7_47;
	setp.lt.f64 	%p187, %fd55, %fd54;
	mov.u64 	%rd340, %rd288;
	mov.f64 	%fd351, %fd303;
	@%p187 bra 	$L__BB7_47;
	setp.lt.s64 	%p188, %rd288, %rd43;
	min.s64 	%rd340, %rd288, %rd43;
	selp.f64 	%fd351, %fd303, %fd53, %p188;
$L__BB7_47:
	setp.ne.s32 	%p189, %r276, 0;
	@%p189 bra 	$L__BB7_49;
	shr.u32 	%r377, %r2, 1;
	and.b32  	%r378, %r377, 496;
	mov.u32 	%r379, _ZN6thrust24THRUST_300001_SM_1000_NS8cuda_cub4core6detail5shmemE;
	add.s32 	%r380, %r379, %r378;
	st.shared.f64 	[%r380+8], %fd351;
	st.shared.u64 	[%r380+16], %rd340;
$L__BB7_49:
	bar.sync 	0;
	setp.ne.s32 	%p190, %r2, 0;
	@%p190 bra 	$L__BB7_204;
	ld.shared.f64 	%fd58, [_ZN6thrust24THRUST_300001_SM_1000_NS8cuda_cub4core6detail5shmemE+24];
	ld.shared.u64 	%rd46, [_ZN6thrust24THRUST_300001_SM_1000_NS8cuda_cub4core6detail5shmemE+32];
	abs.f64 	%fd59, %fd351;
	abs.f64 	%fd60, %fd58;
	setp.lt.f64 	%p191, %fd59, %fd60;
	mov.u64 	%rd290, %rd46;
	mov.f64 	%fd305, %fd58;
	@%p191 bra 	$L__BB7_53;
	setp.lt.f64 	%p192, %fd60, %fd59;
	mov.u64 	%rd290, %rd340;
	mov.f64 	%fd305, %fd351;
	@%p192 bra 	$L__BB7_53;
	setp.lt.s64 	%p193, %rd340, %rd46;
	min.s64 	%rd290, %rd340, %rd46;
	selp.f64 	%fd305, %fd351, %fd58, %p193;
$L__BB7_53:
	ld.shared.f64 	%fd63, [_ZN6thrust24THRUST_300001_SM_1000_NS8cuda_cub4core6detail5shmemE+40];
	ld.shared.u64 	%rd49, [_ZN6thrust24THRUST_300001_SM_1000_NS8cuda_cub4core6detail5shmemE+48];
	abs.f64 	%fd64, %fd305;
	abs.f64 	%fd65, %fd63;
	setp.lt.f64 	%p194, %fd64, %fd65;
	mov.u64 	%rd291, %rd49;
	mov.f64 	%fd306, %fd63;
	@%p194 bra 	$L__BB7_56;
	setp.lt.f64 	%p195, %fd65, %fd64;
	mov.u64 	%rd291, %rd290;
	mov.f64 	%fd306, %fd305;
	@%p195 bra 	$L__BB7_56;
	setp.lt.s64 	%p196, %rd290, %rd49;
	min.s64 	%rd291, %rd290, %rd49;
	selp.f64 	%fd306, %fd305, %fd63, %p196;
$L__BB7_56:
	ld.shared.f64 	%fd68, [_ZN6thrust24THRUST_300001_SM_1000_NS8cuda_cub4core6detail5shmemE+56];
	ld.shared.u64 	%rd52, [_ZN6thrust24THRUST_300001_SM_1000_NS8cuda_cub4core6detail5shmemE+64];
	abs.f64 	%fd69, %fd306;
	abs.f64 	%fd70, %fd68;
	setp.lt.f64 	%p197, %fd69, %fd70;
	mov.u64 	%rd292, %rd52;
	mov.f64 	%fd307, %fd68;
	@%p197 bra 	$L__BB7_59;
	setp.lt.f64 	%p198, %fd70, %fd69;
	mov.u64 	%rd292, %rd291;
	mov.f64 	%fd307, %fd306;
	@%p198 bra 	$L__BB7_59;
	setp.lt.s64 	%p199, %rd291, %rd52;
	min.s64 	%rd292, %rd291, %rd52;
	selp.f64 	%fd307, %fd306, %fd68, %p199;
$L__BB7_59:
	ld.shared.f64 	%fd73, [_ZN6thrust24THRUST_300001_SM_1000_NS8cuda_cub4core6detail5shmemE+72];
	ld.shared.u64 	%rd55, [_ZN6thrust24THRUST_300001_SM_1000_NS8cuda_cub4core6detail5shmemE+80];
	abs.f64 	%fd74, %fd307;
	abs.f64 	%fd75, %fd73;
	setp.lt.f64 	%p200, %fd74, %fd75;
	mov.u64 	%rd293, %rd55;
	mov.f64 	%fd308, %fd73;
	@%p200 bra 	$L__BB7_62;
	setp.lt.f64 	%p201, %fd75, %fd74;
	mov.u64 	%rd293, %rd292;
	mov.f64 	%fd308, %fd307;
	@%p201 bra 	$L__BB7_62;
	setp.lt.s64 	%p202, %rd292, %rd55;
	min.s64 	%rd293, %rd292, %rd55;
	selp.f64 	%fd308, %fd307, %fd73, %p202;
$L__BB7_62:
	ld.shared.f64 	%fd78, [_ZN6thrust24THRUST_300001_SM_1000_NS8cuda_cub4core6detail5shmemE+88];
	ld.shared.u64 	%rd58, [_ZN6thrust24THRUST_300001_SM_1000_NS8cuda_cub4core6detail5shmemE+96];
	abs.f64 	%fd79, %fd308;
	abs.f64 	%fd80, %fd78;
	setp.lt.f64 	%p203, %fd79, %fd80;
	mov.u64 	%rd294, %rd58;
	mov.f64 	%fd309, %fd78;
	@%p203 bra 	$L__BB7_65;
	setp.lt.f64 	%p204, %fd80, %fd79;
	mov.u64 	%rd294, %rd293;
	mov.f64 	%fd309, %fd308;
	@%p204 bra 	$L__BB7_65;
	setp.lt.s64 	%p205, %rd293, %rd58;
	min.s64 	%rd294, %rd293, %rd58;
	selp.f64 	%fd309, %fd308, %fd78, %p205;
$L__BB7_65:
	ld.shared.f64 	%fd83, [_ZN6thrust24THRUST_300001_SM_1000_NS8cuda_cub4core6detail5shmemE+104];
	ld.shared.u64 	%rd61, [_ZN6thrust24THRUST_300001_SM_1000_NS8cuda_cub4core6detail5shmemE+112];
	abs.f64 	%fd84, %fd309;
	abs.f64 	%fd85, %fd83;
	setp.lt.f64 	%p206, %fd84, %fd85;
	mov.u64 	%rd295, %rd61;
	mov.f64 	%fd310, %fd83;
	@%p206 bra 	$L__BB7_68;
	setp.lt.f64 	%p207, %fd85, %fd84;
	mov.u64 	%rd295, %rd294;
	mov.f64 	%fd310, %fd309;
	@%p207 bra 	$L__BB7_68;
	setp.lt.s64 	%p208, %rd294, %rd61;
	min.s64 	%rd295, %rd294, %rd61;
	selp.f64 	%fd310, %fd309, %fd83, %p208;
$L__BB7_68:
	ld.shared.f64 	%fd88, [_ZN6thrust24THRUST_300001_SM_1000_NS8cuda_cub4core6detail5shmemE+120];
	ld.shared.u64 	%rd64, [_ZN6thrust24THRUST_300001_SM_1000_NS8cuda_cub4core6detail5shmemE+128];
	abs.f64 	%fd89, %fd310;
	abs.f64 	%fd90, %fd88;
	setp.lt.f64 	%p209, %fd89, %fd90;
	mov.u64 	%rd340, %rd64;
	mov.f64 	%fd351, %fd88;
	@%p209 bra 	$L__BB7_204;
	setp.lt.f64 	%p210, %fd90, %fd89;
	mov.u64 	%rd340, %rd295;
	mov.f64 	%fd351, %fd310;
	@%p210 bra 	$L__BB7_204;
	setp.lt.s64 	%p211, %rd295, %rd64;
	min.s64 	%rd340, %rd295, %rd64;
	selp.f64 	%fd351, %fd310, %fd88, %p211;
	bra.uni 	$L__BB7_204;
$L__BB7_71:
	// begin inline asm
	mov.u32 %r163, %laneid;
	// end inline asm
	and.b32  	%r184, %r2, 992;
	add.s32 	%r185, %r184, 32;
	setp.gt.s32 	%p118, %r185, %r1;
	not.b32 	%r186, %r184;
	add.s32 	%r187, %r1, %r186;
	selp.b32 	%r182, %r187, 31, %p118;
	mov.b64 	%rd250, %fd298;
	mov.b64 	{%r165, %r170}, %rd250;
	mov.b32 	%r181, 1;
	mov.b32 	%r183, -1;
	// begin inline asm
	shfl.sync.down.b32 %r164, %r165, %r181, %r182, %r183;
	// end inline asm
	// begin inline asm
	shfl.sync.down.b32 %r169, %r170, %r181, %r182, %r183;
	// end inline asm
	mov.b64 	%rd251, {%r164, %r169};
	mov.b64 	%fd92, %rd251;
	mov.b64 	{%r175, %r180}, %rd283;
	// begin inline asm
	shfl.sync.down.b32 %r174, %r175, %r181, %r182, %r183;
	// end inline asm
	// begin inline asm
	shfl.sync.down.b32 %r179, %r180, %r181, %r182, %r183;
	// end inline asm
	mov.b64 	%rd66, {%r174, %r179};
	setp.ge.s32 	%p119, %r163, %r182;
	mov.u64 	%rd296, %rd283;
	mov.f64 	%fd311, %fd298;
	@%p119 bra 	$L__BB7_75;
	abs.f64 	%fd93, %fd298;
	abs.f64 	%fd94, %fd92;
	setp.lt.f64 	%p120, %fd93, %fd94;
	mov.u64 	%rd296, %rd66;
	mov.f64 	%fd311, %fd92;
	@%p120 bra 	$L__BB7_75;
	setp.lt.f64 	%p121, %fd94, %fd93;
	mov.u64 	%rd296, %rd283;
	mov.f64 	%fd311, %fd298;
	@%p121 bra 	$L__BB7_75;
	setp.lt.s64 	%p122, %rd283, %rd66;
	min.s64 	%rd296, %rd283, %rd66;
	selp.f64 	%fd311, %fd298, %fd92, %p122;
$L__BB7_75:
	mov.b64 	%rd252, %fd311;
	mov.b64 	{%r189, %r194}, %rd252;
	mov.b32 	%r205, 2;
	mov.b32 	%r207, -1;
	// begin inline asm
	shfl.sync.down.b32 %r188, %r189, %r205, %r182, %r207;
	// end inline asm
	// begin inline asm
	shfl.sync.down.b32 %r193, %r194, %r205, %r182, %r207;
	// end inline asm
	mov.b64 	%rd253, {%r188, %r193};
	mov.b64 	%fd97, %rd253;
	mov.b64 	{%r199, %r204}, %rd296;
	// begin inline asm
	shfl.sync.down.b32 %r198, %r199, %r205, %r182, %r207;
	// end inline asm
	// begin inline asm
	shfl.sync.down.b32 %r203, %r204, %r205, %r182, %r207;
	// end inline asm
	mov.b64 	%rd69, {%r198, %r203};
	add.s32 	%r208, %r163, 2;
	setp.gt.s32 	%p123, %r208, %r182;
	mov.u64 	%rd297, %rd296;
	mov.f64 	%fd312, %fd311;
	@%p123 bra 	$L__BB7_79;
	abs.f64 	%fd98, %fd311;
	abs.f64 	%fd99, %fd97;
	setp.lt.f64 	%p124, %fd98, %fd99;
	mov.u64 	%rd297, %rd69;
	mov.f64 	%fd312, %fd97;
	@%p124 bra 	$L__BB7_79;
	setp.lt.f64 	%p125, %fd99, %fd98;
	mov.u64 	%rd297, %rd296;
	mov.f64 	%fd312, %fd311;
	@%p125 bra 	$L__BB7_79;
	setp.lt.s64 	%p126, %rd296, %rd69;
	min.s64 	%rd297, %rd296, %rd69;
	selp.f64 	%fd312, %fd311, %fd97, %p126;
$L__BB7_79:
	mov.b64 	%rd254, %fd312;
	mov.b64 	{%r210, %r215}, %rd254;
	mov.b32 	%r226, 4;
	mov.b32 	%r228, -1;
	// begin inline asm
	shfl.sync.down.b32 %r209, %r210, %r226, %r182, %r228;
	// end inline asm
	// begin inline asm
	shfl.sync.down.b32 %r214, %r215, %r226, %r182, %r228;
	// end inline asm
	mov.b64 	%rd255, {%r209, %r214};
	mov.b64 	%fd102, %rd255;
	mov.b64 	{%r220, %r225}, %rd297;
	// begin inline asm
	shfl.sync.down.b32 %r219, %r220, %r226, %r182, %r228;
	// end inline asm
	// begin inline asm
	shfl.sync.down.b32 %r224, %r225, %r226, %r182, %r228;
	// end inline asm
	mov.b64 	%rd72, {%r219, %r224};
	add.s32 	%r229, %r163, 4;
	setp.gt.s32 	%p127, %r229, %r182;
	mov.u64 	%rd298, %rd297;
	mov.f64 	%fd313, %fd312;
	@%p127 bra 	$L__BB7_83;
	abs.f64 	%fd103, %fd312;
	abs.f64 	%fd104, %fd102;
	setp.lt.f64 	%p128, %fd103, %fd104;
	mov.u64 	%rd298, %rd72;
	mov.f64 	%fd313, %fd102;
	@%p128 bra 	$L__BB7_83;
	setp.lt.f64 	%p129, %fd104, %fd103;
	mov.u64 	%rd298, %rd297;
	mov.f64 	%fd313, %fd312;
	@%p129 bra 	$L__BB7_83;
	setp.lt.s64 	%p130, %rd297, %rd72;
	min.s64 	%rd298, %rd297, %rd72;
	selp.f64 	%fd313, %fd312, %fd102, %p130;
$L__BB7_83:
	mov.b64 	%rd256, %fd313;
	mov.b64 	{%r231, %r236}, %rd256;
	mov.b32 	%r247, 8;
	mov.b32 	%r249, -1;
	// begin inline asm
	shfl.sync.down.b32 %r230, %r231, %r247, %r182, %r249;
	// end inline asm
	// begin inline asm
	shfl.sync.down.b32 %r235, %r236, %r247, %r182, %r249;
	// end inline asm
	mov.b64 	%rd257, {%r230, %r235};
	mov.b64 	%fd107, %rd257;
	mov.b64 	{%r241, %r246}, %rd298;
	// begin inline asm
	shfl.sync.down.b32 %r240, %r241, %r247, %r182, %r249;
	// end inline asm
	// begin inline asm
	shfl.sync.down.b32 %r245, %r246, %r247, %r182, %r249;
	// end inline asm
	mov.b64 	%rd75, {%r240, %r245};
	add.s32 	%r250, %r163, 8;
	setp.gt.s32 	%p131, %r250, %r182;
	mov.u64 	%rd299, %rd298;
	mov.f64 	%fd314, %fd313;
	@%p131 bra 	$L__BB7_87;
	abs.f64 	%fd108, %fd313;
	abs.f64 	%fd109, %fd107;
	setp.lt.f64 	%p132, %fd108, %fd109;
	mov.u64 	%rd299, %rd75;
	mov.f64 	%fd314, %fd107;
	@%p132 bra 	$L__BB7_87;
	setp.lt.f64 	%p133, %fd109, %fd108;
	mov.u64 	%rd299, %rd298;
	mov.f64 	%fd314, %fd313;
	@%p133 bra 	$L__BB7_87;
	setp.lt.s64 	%p134, %rd298, %rd75;
	min.s64 	%rd299, %rd298, %rd75;
	selp.f64 	%fd314, %fd313, %fd107, %p134;
$L__BB7_87:
	mov.b64 	%rd258, %fd314;
	mov.b64 	{%r252, %r257}, %rd258;
	mov.b32 	%r268, 16;
	mov.b32 	%r270, -1;
	// begin inline asm
	shfl.sync.down.b32 %r251, %r252, %r268, %r182, %r270;
	// end inline asm
	// begin inline asm
	shfl.sync.down.b32 %r256, %r257, %r268, %r182, %r270;
	// end inline asm
	mov.b64 	%rd259, {%r251, %r256};
	mov.b64 	%fd112, %rd259;
	mov.b64 	{%r262, %r267}, %rd299;
	// begin inline asm
	shfl.sync.down.b32 %r261, %r262, %r268, %r182, %r270;
	// end inline asm
	// begin inline asm
	shfl.sync.down.b32 %r266, %r267, %r268, %r182, %r270;
	// end inline asm
	mov.b64 	%rd78, {%r261, %r266};
	add.s32 	%r271, %r163, 16;
	setp.gt.s32 	%p135, %r271, %r182;
	mov.u64 	%rd340, %rd299;
	mov.f64 	%fd351, %fd314;
	@%p135 bra 	$L__BB7_91;
	abs.f64 	%fd113, %fd314;
	abs.f64 	%fd114, %fd112;
	setp.lt.f64 	%p136, %fd113, %fd114;
	mov.u64 	%rd340, %rd78;
	mov.f64 	%fd351, %fd112;
	@%p136 bra 	$L__BB7_91;
	setp.lt.f64 	%p137, %fd114, %fd113;
	mov.u64 	%rd340, %rd299;
	mov.f64 	%fd351, %fd314;
	@%p137 bra 	$L__BB7_91;
	setp.lt.s64 	%p138, %rd299, %rd78;
	min.s64 	%rd340, %rd299, %rd78;
	selp.f64 	%fd351, %fd314, %fd112, %p138;
$L__BB7_91:
	setp.ne.s32 	%p139, %r163, 0;
	@%p139 bra 	$L__BB7_93;
	shr.u32 	%r272, %r2, 1;
	and.b32  	%r273, %r272, 496;
	mov.u32 	%r274, _ZN6thrust24THRUST_300001_SM_1000_NS8cuda_cub4core6detail5shmemE;
	add.s32 	%r275, %r274, %r273;
	st.shared.f64 	[%r275+8], %fd351;
	st.shared.u64 	[%r275+16], %rd340;
$L__BB7_93:
	bar.sync 	0;
	setp.ne.s32 	%p140, %r2, 0;
	@%p140 bra 	$L__BB7_204;
	setp.lt.s32 	%p141, %r1, 33;
	mov.f64 	%fd316, %fd351;
	mov.u64 	%rd301, %rd340;
	@%p141 bra 	$L__BB7_98;
	ld.shared.f64 	%fd117, [_ZN6thrust24THRUST_300001_SM_1000_NS8cuda_cub4core6detail5shmemE+24];
	ld.shared.u64 	%rd81, [_ZN6thrust24THRUST_300001_SM_1000_NS8cuda_cub4core6detail5shmemE+32];
	abs.f64 	%fd118, %fd351;
	abs.f64 	%fd119, %fd117;
	setp.lt.f64 	%p142, %fd118, %fd119;
	mov.f64 	%fd316, %fd117;
	mov.u64 	%rd301, %rd81;
	@%p142 bra 	$L__BB7_98;
	setp.lt.f64 	%p143, %fd119, %fd118;
	mov.f64 	%fd316, %fd351;
	mov.u64 	%rd301, %rd340;
	@%p143 bra 	$L__BB7_98;
	setp.lt.s64 	%p144, %rd340, %rd81;
	min.s64 	%rd301, %rd340, %rd81;
	selp.f64 	%fd316, %fd351, %fd117, %p144;
$L__BB7_98:
	setp.lt.s32 	%p145, %r1, 65;
	mov.f64 	%fd317, %fd316;
	mov.u64 	%rd302, %rd301;
	@%p145 bra 	$L__BB7_102;
	ld.shared.f64 	%fd122, [_ZN6thrust24THRUST_300001_SM_1000_NS8cuda_cub4core6detail5shmemE+40];
	ld.shared.u64 	%rd84, [_ZN6thrust24THRUST_300001_SM_1000_NS8cuda_cub4core6detail5shmemE+48];
	abs.f64 	%fd123, %fd316;
	abs.f64 	%fd124, %fd122;
	setp.lt.f64 	%p146, %fd123, %fd124;
	mov.f64 	%fd317, %fd122;
	mov.u64 	%rd302, %rd84;
	@%p146 bra 	$L__BB7_102;
	setp.lt.f64 	%p147, %fd124, %fd123;
	mov.f64 	%fd317, %fd316;
	mov.u64 	%rd302, %rd301;
	@%p147 bra 	$L__BB7_102;
	setp.lt.s64 	%p148, %rd301, %rd84;
	min.s64 	%rd302, %rd301, %rd84;
	selp.f64 	%fd317, %fd316, %fd122, %p148;
$L__BB7_102:
	setp.lt.s32 	%p149, %r1, 97;
	mov.f64 	%fd318, %fd317;
	mov.u64 	%rd303, %rd302;
	@%p149 bra 	$L__BB7_106;
	ld.shared.f64 	%fd127, [_ZN6thrust24THRUST_300001_SM_1000_NS8cuda_cub4core6detail5shmemE+56];
	ld.shared.u64 	%rd87, [_ZN6thrust24THRUST_300001_SM_1000_NS8cuda_cub4core6detail5shmemE+64];
	abs.f64 	%fd128, %fd317;
	abs.f64 	%fd129, %fd127;
	setp.lt.f64 	%p150, %fd128, %fd129;
	mov.f64 	%fd318, %fd127;
	mov.u64 	%rd303, %rd87;
	@%p150 bra 	$L__BB7_106;
	setp.lt.f64 	%p151, %fd129, %fd128;
	mov.f64 	%fd318, %fd317;
	mov.u64 	%rd303, %rd302;
	@%p151 bra 	$L__BB7_106;
	setp.lt.s64 	%p152, %rd302, %rd87;
	min.s64 	%rd303, %rd302, %rd87;
	selp.f64 	%fd318, %fd317, %fd127, %p152;
$L__BB7_106:
	setp.lt.s32 	%p153, %r1, 129;
	mov.f64 	%fd319, %fd318;
	mov.u64 	%rd304, %rd303;
	@%p153 bra 	$L__BB7_110;
	ld.shared.f64 	%fd132, [_ZN6thrust24THRUST_300001_SM_1000_NS8cuda_cub4core6detail5shmemE+72];
	ld.shared.u64 	%rd90, [_ZN6thrust24THRUST_300001_SM_1000_NS8cuda_cub4core6detail5shmemE+80];
	abs.f64 	%fd133, %fd318;
	abs.f64 	%fd134, %fd132;
	setp.lt.f64 	%p154, %fd133, %fd134;
	mov.f64 	%fd319, %fd132;
	mov.u64 	%rd304, %rd90;
	@%p154 bra 	$L__BB7_110;
	setp.lt.f64 	%p155, %fd134, %fd133;
	mov.f64 	%fd319, %fd318;
	mov.u64 	%rd304, %rd303;
	@%p155 bra 	$L__BB7_110;
	setp.lt.s64 	%p156, %rd303, %rd90;
	min.s64 	%rd304, %rd303, %rd90;
	selp.f64 	%fd319, %fd318, %fd132, %p156;
$L__BB7_110:
	setp.lt.s32 	%p157, %r1, 161;
	mov.f64 	%fd320, %fd319;
	mov.u64 	%rd305, %rd304;
	@%p157 bra 	$L__BB7_114;
	ld.shared.f64 	%fd137, [_ZN6thrust24THRUST_300001_SM_1000_NS8cuda_cub4core6detail5shmemE+88];
	ld.shared.u64 	%rd93, [_ZN6thrust24THRUST_300001_SM_1000_NS8cuda_cub4core6detail5shmemE+96];
	abs.f64 	%fd138, %fd319;
	abs.f64 	%fd139, %fd137;
	setp.lt.f64 	%p158, %fd138, %fd139;
	mov.f64 	%fd320, %fd137;
	mov.u64 	%rd305, %rd93;
	@%p158 bra 	$L__BB7_114;
	setp.lt.f64 	%p159, %fd139, %fd138;
	mov.f64 	%fd320, %fd319;
	mov.u64 	%rd305, %rd304;
	@%p159 bra 	$L__BB7_114;
	setp.lt.s64 	%p160, %rd304, %rd93;
	min.s64 	%rd305, %rd304, %rd93;
	selp.f64 	%fd320, %fd319, %fd137, %p160;
$L__BB7_114:
	setp.lt.s32 	%p161, %r1, 193;
	mov.f64 	%fd321, %fd320;
	mov.u64 	%rd306, %rd305;
	@%p161 bra 	$L__BB7_118;
	ld.shared.f64 	%fd142, [_ZN6thrust24THRUST_300001_SM_1000_NS8cuda_cub4core6detail5shmemE+104];
	ld.shared.u64 	%rd96, [_ZN6thrust24THRUST_300001_SM_1000_NS8cuda_cub4core6detail5shmemE+112];
	abs.f64 	%fd143, %fd320;
	abs.f64 	%fd144, %fd142;
	setp.lt.f64 	%p162, %fd143, %fd144;
	mov.f64 	%fd321, %fd142;
	mov.u64 	%rd306, %rd96;
	@%p162 bra 	$L__BB7_118;
	setp.lt.f64 	%p163, %fd144, %fd143;
	mov.f64 	%fd321, %fd320;
	mov.u64 	%rd306, %rd305;
	@%p163 bra 	$L__BB7_118;
	setp.lt.s64 	%p164, %rd305, %rd96;
	min.s64 	%rd306, %rd305, %rd96;
	selp.f64 	%fd321, %fd320, %fd142, %p164;
$L__BB7_118:
	setp.lt.s32 	%p165, %r1, 225;
	mov.u64 	%rd340, %rd306;
	mov.f64 	%fd351, %fd321;
	@%p165 bra 	$L__BB7_204;
	ld.shared.f64 	%fd147, [_ZN6thrust24THRUST_300001_SM_1000_NS8cuda_cub4core6detail5shmemE+120];
	ld.shared.u64 	%rd99, [_ZN6thrust24THRUST_300001_SM_1000_NS8cuda_cub4core6detail5shmemE+128];
	abs.f64 	%fd148, %fd321;
	abs.f64 	%fd149, %fd147;
	setp.lt.f64 	%p166, %fd148, %fd149;
	mov.u64 	%rd340, %rd99;
	mov.f64 	%fd351, %fd147;
	@%p166 bra 	$L__BB7_204;
	setp.lt.f64 	%p167, %fd149, %fd148;
	mov.u64 	%rd340, %rd306;
	mov.f64 	%fd351, %fd321;
	@%p167 bra 	$L__BB7_204;
	setp.lt.s64 	%p168, %rd306, %rd99;
	min.s64 	%rd340, %rd306, %rd99;
	selp.f64 	%fd351, %fd321, %fd147, %p168;
	bra.uni 	$L__BB7_204;
$L__BB7_122:
	mov.u32 	%r18, %tid.x;
	cvt.u64.u32 	%rd101, %r18;
	mul.wide.u32 	%rd195, %r18, 8;
	add.s64 	%rd102, %rd1, %rd195;
	ld.global.f64 	%fd274, [%rd102];
	add.s32 	%r31, %r18, 256;
	cvt.u64.u32 	%rd196, %r31;
	ld.global.f64 	%fd275, [%rd102+2048];
	add.s32 	%r32, %r18, 512;
	cvt.u64.u32 	%rd197, %r32;
	ld.global.f64 	%fd276, [%rd102+4096];
	add.s32 	%r33, %r18, 768;
	cvt.u64.u32 	%rd198, %r33;
	ld.global.f64 	%fd277, [%rd102+6144];
	or.b32  	%r34, %r18, 1024;
	cvt.u64.u32 	%rd103, %r34;
	add.s64 	%rd327, %rd192, %rd103;
	ld.global.f64 	%fd338, [%rd102+8192];
	abs.f64 	%fd278, %fd274;
	abs.f64 	%fd279, %fd275;
	setp.geu.f64 	%p3, %fd278, %fd279;
	selp.f64 	%fd280, %fd274, %fd275, %p3;
	selp.b64 	%rd199, %rd101, %rd196, %p3;
	abs.f64 	%fd281, %fd280;
	abs.f64 	%fd282, %fd276;
	setp.geu.f64 	%p4, %fd281, %fd282;
	selp.f64 	%fd283, %fd280, %fd276, %p4;
	selp.b64 	%rd200, %rd199, %rd197, %p4;
	abs.f64 	%fd284, %fd283;
	abs.f64 	%fd285, %fd277;
	setp.geu.f64 	%p5, %fd284, %fd285;
	selp.f64 	%fd152, %fd283, %fd277, %p5;
	selp.b64 	%rd105, %rd200, %rd198, %p5;
	abs.f64 	%fd153, %fd152;
	abs.f64 	%fd154, %fd338;
	setp.lt.f64 	%p6, %fd153, %fd154;
	@%p6 bra 	$L__BB7_124;
	setp.lt.f64 	%p7, %fd154, %fd153;
	setp.lt.u64 	%p8, %rd105, %rd103;
	or.pred  	%p9, %p7, %p8;
	selp.f64 	%fd338, %fd152, %fd338, %p9;
	add.s64 	%rd203, %rd192, %rd105;
	selp.b64 	%rd327, %rd203, %rd327, %p9;
$L__BB7_124:
	setp.lt.u64 	%p10, %rd194, 2560;
	mov.b64 	%rd316, 1280;
	@%p10 bra 	$L__BB7_137;
	mov.b64 	%rd308, 1280;
	mov.f64 	%fd323, %fd338;
$L__BB7_126:
	add.s64 	%rd206, %rd308, %rd101;
	shl.b64 	%rd207, %rd308, 3;
	add.s64 	%rd208, %rd102, %rd207;
	add.s64 	%rd310, %rd206, %rd192;
	ld.global.f64 	%fd324, [%rd208];
	ld.global.f64 	%fd325, [%rd208+2048];
	ld.global.f64 	%fd326, [%rd208+4096];
	add.s64 	%rd313, %rd310, 768;
	ld.global.f64 	%fd327, [%rd208+6144];
	ld.global.f64 	%fd338, [%rd208+8192];
	abs.f64 	%fd163, %fd323;
	abs.f64 	%fd164, %fd324;
	setp.lt.f64 	%p11, %fd163, %fd164;
	@%p11 bra 	$L__BB7_128;
	setp.lt.f64 	%p12, %fd164, %fd163;
	setp.lt.s64 	%p13, %rd327, %rd310;
	or.pred  	%p14, %p12, %p13;
	selp.f64 	%fd324, %fd323, %fd324, %p14;
	selp.b64 	%rd310, %rd327, %rd310, %p14;
$L__BB7_128:
	add.s64 	%rd209, %rd308, %rd101;
	add.s64 	%rd210, %rd209, %rd192;
	add.s64 	%rd311, %rd210, 256;
	abs.f64 	%fd167, %fd324;
	abs.f64 	%fd168, %fd325;
	setp.lt.f64 	%p15, %fd167, %fd168;
	@%p15 bra 	$L__BB7_130;
	setp.lt.f64 	%p16, %fd168, %fd167;
	setp.lt.s64 	%p17, %rd310, %rd311;
	or.pred  	%p18, %p16, %p17;
	selp.f64 	%fd325, %fd324, %fd325, %p18;
	selp.b64 	%rd311, %rd310, %rd311, %p18;
$L__BB7_130:
	add.s64 	%rd211, %rd308, %rd101;
	add.s64 	%rd212, %rd211, %rd192;
	add.s64 	%rd312, %rd212, 512;
	abs.f64 	%fd171, %fd325;
	abs.f64 	%fd172, %fd326;
	setp.lt.f64 	%p19, %fd171, %fd172;
	@%p19 bra 	$L__BB7_132;
	setp.lt.f64 	%p20, %fd172, %fd171;
	setp.lt.s64 	%p21, %rd311, %rd312;
	or.pred  	%p22, %p20, %p21;
	selp.f64 	%fd326, %fd325, %fd326, %p22;
	selp.b64 	%rd312, %rd311, %rd312, %p22;
$L__BB7_132:
	abs.f64 	%fd175, %fd326;
	abs.f64 	%fd176, %fd327;
	setp.lt.f64 	%p23, %fd175, %fd176;
	@%p23 bra 	$L__BB7_134;
	setp.lt.f64 	%p24, %fd176, %fd175;
	setp.lt.s64 	%p25, %rd312, %rd313;
	or.pred  	%p26, %p24, %p25;
	selp.f64 	%fd327, %fd326, %fd327, %p26;
	selp.b64 	%rd313, %rd312, %rd313, %p26;
$L__BB7_134:
	add.s64 	%rd213, %rd308, %rd101;
	add.s64 	%rd214, %rd213, %rd192;
	add.s64 	%rd327, %rd214, 1024;
	abs.f64 	%fd179, %fd327;
	abs.f64 	%fd180, %fd338;
	setp.lt.f64 	%p27, %fd179, %fd180;
	@%p27 bra 	$L__BB7_136;
	setp.lt.f64 	%p28, %fd180, %fd179;
	setp.lt.s64 	%p29, %rd313, %rd327;
	or.pred  	%p30, %p28, %p29;
	selp.f64 	%fd338, %fd327, %fd338, %p30;
	selp.b64 	%rd327, %rd313, %rd327, %p30;
$L__BB7_136:
	add.s64 	%rd316, %rd308, 1280;
	add.s64 	%rd215, %rd308, 2560;
	setp.le.s64 	%p31, %rd215, %rd194;
	mov.u64 	%rd308, %rd316;
	mov.f64 	%fd323, %fd338;
	@%p31 bra 	$L__BB7_126;
$L__BB7_137:
	setp.le.s64 	%p32, %rd194, %rd316;
	@%p32 bra 	$L__BB7_160;
	cvt.u32.u64 	%r35, %rd316;
	cvt.u32.u64 	%r36, %rd194;
	sub.s32 	%r19, %r36, %r35;
	setp.ge.s32 	%p33, %r18, %r19;
	@%p33 bra 	$L__BB7_160;
	cvta.to.global.u64 	%rd128, %rd191;
	not.b32 	%r38, %r18;
	add.s32 	%r39, %r38, %r36;
	sub.s32 	%r20, %r39, %r35;
	and.b32  	%r41, %r20, 768;
	setp.eq.s32 	%p34, %r41, 768;
	mov.u32 	%r389, %r18;
	@%p34 bra 	$L__BB7_145;
	add.s64 	%rd217, %rd316, %rd101;
	add.s64 	%rd318, %rd217, %rd192;
	shl.b64 	%rd218, %rd217, 3;
	add.s64 	%rd317, %rd128, %rd218;
	shr.u32 	%r42, %r20, 8;
	add.s32 	%r43, %r42, 1;
	and.b32  	%r44, %r43, 3;
	neg.s32 	%r387, %r44;
	mov.u32 	%r389, %r18;
$L__BB7_141:
	.pragma "nounroll";
	mov.u64 	%rd133, %rd327;
	mov.f64 	%fd184, %fd338;
	ld.global.f64 	%fd185, [%rd317];
	abs.f64 	%fd186, %fd184;
	abs.f64 	%fd187, %fd185;
	setp.lt.f64 	%p35, %fd186, %fd187;
	mov.f64 	%fd338, %fd185;
	mov.u64 	%rd327, %rd318;
	@%p35 bra 	$L__BB7_144;
	setp.lt.f64 	%p36, %fd187, %fd186;
	mov.f64 	%fd338, %fd184;
	mov.u64 	%rd327, %rd133;
	@%p36 bra 	$L__BB7_144;
	setp.lt.s64 	%p37, %rd133, %rd318;
	selp.f64 	%fd338, %fd184, %fd185, %p37;
	min.s64 	%rd327, %rd133, %rd318;
$L__BB7_144:
	add.s32 	%r389, %r389, 256;
	add.s64 	%rd318, %rd318, 256;
	add.s64 	%rd317, %rd317, 2048;
	add.s32 	%r387, %r387, 1;
	setp.ne.s32 	%p38, %r387, 0;
	@%p38 bra 	$L__BB7_141;
$L__BB7_145:
	setp.lt.u32 	%p39, %r20, 768;
	@%p39 bra 	$L__BB7_160;
	add.s32 	%r390, %r389, 512;
$L__BB7_147:
	mov.u32 	%r28, %r390;
	add.s32 	%r45, %r28, -512;
	cvt.u64.u32 	%rd219, %r45;
	add.s64 	%rd220, %rd316, %rd219;
	shl.b64 	%rd221, %rd220, 3;
	add.s64 	%rd141, %rd128, %rd221;
	add.s64 	%rd142, %rd220, %rd192;
	ld.global.f64 	%fd193, [%rd141];
	abs.f64 	%fd194, %fd338;
	abs.f64 	%fd195, %fd193;
	setp.lt.f64 	%p40, %fd194, %fd195;
	mov.f64 	%fd335, %fd193;
	mov.u64 	%rd324, %rd142;
	@%p40 bra 	$L__BB7_150;
	setp.lt.f64 	%p41, %fd195, %fd194;
	mov.f64 	%fd335, %fd338;
	mov.u64 	%rd324, %rd327;
	@%p41 bra 	$L__BB7_150;
	setp.lt.s64 	%p42, %rd327, %rd142;
	selp.f64 	%fd335, %fd338, %fd193, %p42;
	min.s64 	%rd324, %rd327, %rd142;
$L__BB7_150:
	add.s32 	%r46, %r28, -256;
	cvt.u64.u32 	%rd222, %r46;
	add.s64 	%rd223, %rd316, %rd222;
	add.s64 	%rd145, %rd223, %rd192;
	ld.global.f64 	%fd198, [%rd141+2048];
	abs.f64 	%fd199, %fd335;
	abs.f64 	%fd200, %fd198;
	setp.lt.f64 	%p43, %fd199, %fd200;
	mov.f64 	%fd336, %fd198;
	mov.u64 	%rd325, %rd145;
	@%p43 bra 	$L__BB7_153;
	setp.lt.f64 	%p44, %fd200, %fd199;
	mov.f64 	%fd336, %fd335;
	mov.u64 	%rd325, %rd324;
	@%p44 bra 	$L__BB7_153;
	setp.lt.s64 	%p45, %rd324, %rd145;
	selp.f64 	%fd336, %fd335, %fd198, %p45;
	min.s64 	%rd325, %rd324, %rd145;
$L__BB7_153:
	cvt.u64.u32 	%rd224, %r28;
	add.s64 	%rd225, %rd316, %rd224;
	add.s64 	%rd148, %rd225, %rd192;
	ld.global.f64 	%fd203, [%rd141+4096];
	abs.f64 	%fd204, %fd336;
	abs.f64 	%fd205, %fd203;
	setp.lt.f64 	%p46, %fd204, %fd205;
	mov.f64 	%fd337, %fd203;
	mov.u64 	%rd326, %rd148;
	@%p46 bra 	$L__BB7_156;
	setp.lt.f64 	%p47, %fd205, %fd204;
	mov.f64 	%fd337, %fd336;
	mov.u64 	%rd326, %rd325;
	@%p47 bra 	$L__BB7_156;
	setp.lt.s64 	%p48, %rd325, %rd148;
	selp.f64 	%fd337, %fd336, %fd203, %p48;
	min.s64 	%rd326, %rd325, %rd148;
$L__BB7_156:
	add.s32 	%r47, %r28, 256;
	cvt.u64.u32 	%rd226, %r47;
	add.s64 	%rd227, %rd316, %rd226;
	add.s64 	%rd151, %rd227, %rd192;
	ld.global.f64 	%fd208, [%rd141+6144];
	abs.f64 	%fd209, %fd337;
	abs.f64 	%fd210, %fd208;
	setp.lt.f64 	%p49, %fd209, %fd210;
	mov.f64 	%fd338, %fd208;
	mov.u64 	%rd327, %rd151;
	@%p49 bra 	$L__BB7_159;
	setp.lt.f64 	%p50, %fd210, %fd209;
	mov.f64 	%fd338, %fd337;
	mov.u64 	%rd327, %rd326;
	@%p50 bra 	$L__BB7_159;
	setp.lt.s64 	%p51, %rd326, %rd151;
	selp.f64 	%fd338, %fd337, %fd208, %p51;
	min.s64 	%rd327, %rd326, %rd151;
$L__BB7_159:
	add.s32 	%r390, %r28, 1024;
	add.s32 	%r48, %r28, 512;
	setp.lt.s32 	%p52, %r48, %r19;
	@%p52 bra 	$L__BB7_147;
$L__BB7_160:
	// begin inline asm
	mov.u32 %r49, %laneid;
	// end inline asm
	mov.b64 	%rd228, %fd338;
	mov.b64 	{%r51, %r56}, %rd228;
	mov.b32 	%r67, 1;
	mov.b32 	%r68, 31;
	mov.b32 	%r69, -1;
	// begin inline asm
	shfl.sync.down.b32 %r50, %r51, %r67, %r68, %r69;
	// end inline asm
	// begin inline asm
	shfl.sync.down.b32 %r55, %r56, %r67, %r68, %r69;
	// end inline asm
	mov.b64 	%rd229, {%r50, %r55};
	mov.b64 	%fd214, %rd229;
	mov.b64 	{%r61, %r66}, %rd327;
	// begin inline asm
	shfl.sync.down.b32 %r60, %r61, %r67, %r68, %r69;
	// end inline asm
	// begin inline asm
	shfl.sync.down.b32 %r65, %r66, %r67, %r68, %r69;
	// end inline asm
	mov.b64 	%rd155, {%r60, %r65};
	setp.gt.s32 	%p53, %r49, 30;
	mov.f64 	%fd340, %fd338;
	mov.u64 	%rd329, %rd327;
	@%p53 bra 	$L__BB7_164;
	abs.f64 	%fd215, %fd338;
	abs.f64 	%fd216, %fd214;
	setp.lt.f64 	%p54, %fd215, %fd216;
	mov.f64 	%fd340, %fd214;
	mov.u64 	%rd329, %rd155;
	@%p54 bra 	$L__BB7_164;
	setp.lt.f64 	%p55, %fd216, %fd215;
	mov.f64 	%fd340, %fd338;
	mov.u64 	%rd329, %rd327;
	@%p55 bra 	$L__BB7_164;
	setp.lt.s64 	%p56, %rd327, %rd155;
	selp.f64 	%fd340, %fd338, %fd214, %p56;
	min.s64 	%rd329, %rd327, %rd155;
$L__BB7_164:
	mov.b64 	%rd230, %fd340;
	mov.b64 	{%r71, %r76}, %rd230;
	mov.b32 	%r87, 2;
	mov.b32 	%r88, 31;
	mov.b32 	%r89, -1;
	// begin inline asm
	shfl.sync.down.b32 %r70, %r71, %r87, %r88, %r89;
	// end inline asm
	// begin inline asm
	shfl.sync.down.b32 %r75, %r76, %r87, %r88, %r89;
	// end inline asm
	mov.b64 	%rd231, {%r70, %r75};
	mov.b64 	%fd219, %rd231;
	mov.b64 	{%r81, %r86}, %rd329;
	// begin inline asm
	shfl.sync.down.b32 %r80, %r81, %r87, %r88, %r89;
	// end inline asm
	// begin inline asm
	shfl.sync.down.b32 %r85, %r86, %r87, %r88, %r89;
	// end inline asm
	mov.b64 	%rd158, {%r80, %r85};
	setp.gt.s32 	%p57, %r49, 29;
	mov.f64 	%fd341, %fd340;
	mov.u64 	%rd330, %rd329;
	@%p57 bra 	$L__BB7_168;
	abs.f64 	%fd220, %fd340;
	abs.f64 	%fd221, %fd219;
	setp.lt.f64 	%p58, %fd220, %fd221;
	mov.f64 	%fd341, %fd219;
	mov.u64 	%rd330, %rd158;
	@%p58 bra 	$L__BB7_168;
	setp.lt.f64 	%p59, %fd221, %fd220;
	mov.f64 	%fd341, %fd340;
	mov.u64 	%rd330, %rd329;
	@%p59 bra 	$L__BB7_168;
	setp.lt.s64 	%p60, %rd329, %rd158;
	selp.f64 	%fd341, %fd340, %fd219, %p60;
	min.s64 	%rd330, %rd329, %rd158;
$L__BB7_168:
	mov.b64 	%rd232, %fd341;
	mov.b64 	{%r91, %r96}, %rd232;
	mov.b32 	%r107, 4;
	mov.b32 	%r108, 31;
	mov.b32 	%r109, -1;
	// begin inline asm
	shfl.sync.down.b32 %r90, %r91, %r107, %r108, %r109;
	// end inline asm
	// begin inline asm
	shfl.sync.down.b32 %r95, %r96, %r107, %r108, %r109;
	// end inline asm
	mov.b64 	%rd233, {%r90, %r95};
	mov.b64 	%fd224, %rd233;
	mov.b64 	{%r101, %r106}, %rd330;
	// begin inline asm
	shfl.sync.down.b32 %r100, %r101, %r107, %r108, %r109;
	// end inline asm
	// begin inline asm
	shfl.sync.down.b32 %r105, %r106, %r107, %r108, %r109;
	// end inline asm
	mov.b64 	%rd161, {%r100, %r105};
	setp.gt.s32 	%p61, %r49, 27;
	mov.f64 	%fd342, %fd341;
	mov.u64 	%rd331, %rd330;
	@%p61 bra 	$L__BB7_172;
	abs.f64 	%fd225, %fd341;
	abs.f64 	%fd226, %fd224;
	setp.lt.f64 	%p62, %fd225, %fd226;
	mov.f64 	%fd342, %fd224;
	mov.u64 	%rd331, %rd161;
	@%p62 bra 	$L__BB7_172;
	setp.lt.f64 	%p63, %fd226, %fd225;
	mov.f64 	%fd342, %fd341;
	mov.u64 	%rd331, %rd330;
	@%p63 bra 	$L__BB7_172;
	setp.lt.s64 	%p64, %rd330, %rd161;
	selp.f64 	%fd342, %fd341, %fd224, %p64;
	min.s64 	%rd331, %rd330, %rd161;
$L__BB7_172:
	mov.b64 	%rd234, %fd342;
	mov.b64 	{%r111, %r116}, %rd234;
	mov.b32 	%r127, 8;
	mov.b32 	%r128, 31;
	mov.b32 	%r129, -1;
	// begin inline asm
	shfl.sync.down.b32 %r110, %r111, %r127, %r128, %r129;
	// end inline asm
	// begin inline asm
	shfl.sync.down.b32 %r115, %r116, %r127, %r128, %r129;
	// end inline asm
	mov.b64 	%rd235, {%r110, %r115};
	mov.b64 	%fd229, %rd235;
	mov.b64 	{%r121, %r126}, %rd331;
	// begin inline asm
	shfl.sync.down.b32 %r120, %r121, %r127, %r128, %r129;
	// end inline asm
	// begin inline asm
	shfl.sync.down.b32 %r125, %r126, %r127, %r128, %r129;
	// end inline asm
	mov.b64 	%rd164, {%r120, %r125};
	setp.gt.s32 	%p65, %r49, 23;
	mov.f64 	%fd343, %fd342;
	mov.u64 	%rd332, %rd331;
	@%p65 bra 	$L__BB7_176;
	abs.f64 	%fd230, %fd342;
	abs.f64 	%fd231, %fd229;
	setp.lt.f64 	%p66, %fd230, %fd231;
	mov.f64 	%fd343, %fd229;
	mov.u64 	%rd332, %rd164;
	@%p66 bra 	$L__BB7_176;
	setp.lt.f64 	%p67, %fd231, %fd230;
	mov.f64 	%fd343, %fd342;
	mov.u64 	%rd332, %rd331;
	@%p67 bra 	$L__BB7_176;
	setp.lt.s64 	%p68, %rd331, %rd164;
	selp.f64 	%fd343, %fd342, %fd229, %p68;
	min.s64 	%rd332, %rd331, %rd164;
$L__BB7_176:
	mov.b64 	%rd236, %fd343;
	mov.b64 	{%r131, %r136}, %rd236;
	mov.b32 	%r147, 16;
	mov.b32 	%r148, 31;
	mov.b32 	%r149, -1;
	// begin inline asm
	shfl.sync.down.b32 %r130, %r131, %r147, %r148, %r149;
	// end inline asm
	// begin inline asm
	shfl.sync.down.b32 %r135, %r136, %r147, %r148, %r149;
	// end inline asm
	mov.b64 	%rd237, {%r130, %r135};
	mov.b64 	%fd234, %rd237;
	mov.b64 	{%r141, %r146}, %rd332;
	// begin inline asm
	shfl.sync.down.b32 %r140, %r141, %r147, %r148, %r149;
	// end inline asm
	// begin inline asm
	shfl.sync.down.b32 %r145, %r146, %r147, %r148, %r149;
	// end inline asm
	mov.b64 	%rd167, {%r140, %r145};
	setp.gt.s32 	%p69, %r49, 15;
	mov.f64 	%fd351, %fd343;
	mov.u64 	%rd340, %rd332;
	@%p69 bra 	$L__BB7_180;
	abs.f64 	%fd235, %fd343;
	abs.f64 	%fd236, %fd234;
	setp.lt.f64 	%p70, %fd235, %fd236;
	mov.f64 	%fd351, %fd234;
	mov.u64 	%rd340, %rd167;
	@%p70 bra 	$L__BB7_180;
	setp.lt.f64 	%p71, %fd236, %fd235;
	mov.f64 	%fd351, %fd343;
	mov.u64 	%rd340, %rd332;
	@%p71 bra 	$L__BB7_180;
	setp.lt.s64 	%p72, %rd332, %rd167;
	selp.f64 	%fd351, %fd343, %fd234, %p72;
	min.s64 	%rd340, %rd332, %rd167;
$L__BB7_180:
	setp.ne.s32 	%p73, %r49, 0;
	@%p73 bra 	$L__BB7_182;
	shr.u32 	%r150, %r18, 1;
	and.b32  	%r151, %r150, 496;
	mov.u32 	%r152, _ZN6thrust24THRUST_300001_SM_1000_NS8cuda_cub4core6detail5shmemE;
	add.s32 	%r153, %r152, %r151;
	st.shared.f64 	[%r153+8], %fd351;
	st.shared.u64 	[%r153+16], %rd340;
$L__BB7_182:
	bar.sync 	0;
	setp.ne.s32 	%p74, %r18, 0;
	@%p74 bra 	$L__BB7_204;
	ld.shared.f64 	%fd239, [_ZN6thrust24THRUST_300001_SM_1000_NS8cuda_cub4core6detail5shmemE+24];
	ld.shared.u64 	%rd170, [_ZN6thrust24THRUST_300001_SM_1000_NS8cuda_cub4core6detail5shmemE+32];
	abs.f64 	%fd240, %fd351;
	abs.f64 	%fd241, %fd239;
	setp.lt.f64 	%p75, %fd240, %fd241;
	mov.f64 	%fd345, %fd239;
	mov.u64 	%rd334, %rd170;
	@%p75 bra 	$L__BB7_186;
	setp.lt.f64 	%p76, %fd241, %fd240;
	mov.f64 	%fd345, %fd351;
	mov.u64 	%rd334, %rd340;
	@%p76 bra 	$L__BB7_186;
	setp.lt.s64 	%p77, %rd340, %rd170;
	selp.f64 	%fd345, %fd351, %fd239, %p77;
	min.s64 	%rd334, %rd340, %rd170;
$L__BB7_186:
	ld.shared.f64 	%fd244, [_ZN6thrust24THRUST_300001_SM_1000_NS8cuda_cub4core6detail5shmemE+40];
	ld.shared.u64 	%rd173, [_ZN6thrust24THRUST_300001_SM_1000_NS8cuda_cub4core6detail5shmemE+48];
	abs.f64 	%fd245, %fd345;
	abs.f64 	%fd246, %fd244;
	setp.lt.f64 	%p78, %fd245, %fd246;
	mov.f64 	%fd346, %fd244;
	mov.u64 	%rd335, %rd173;
	@%p78 bra 	$L__BB7_189;
	setp.lt.f64 	%p79, %fd246, %fd245;
	mov.f64 	%fd346, %fd345;
	mov.u64 	%rd335, %rd334;
	@%p79 bra 	$L__BB7_189;
	setp.lt.s64 	%p80, %rd334, %rd173;
	selp.f64 	%fd346, %fd345, %fd244, %p80;
	min.s64 	%rd335, %rd334, %rd173;
$L__BB7_189:
	ld.shared.f64 	%fd249, [_ZN6thrust24THRUST_300001_SM_1000_NS8cuda_cub4core6detail5shmemE+56];
	ld.shared.u64 	%rd176, [_ZN6thrust24THRUST_300001_SM_1000_NS8cuda_cub4core6detail5shmemE+64];
	abs.f64 	%fd250, %fd346;
	abs.f64 	%fd251, %fd249;
	setp.lt.f64 	%p81, %fd250, %fd251;
	mov.f64 	%fd347, %fd249;
	mov.u64 	%rd336, %rd176;
	@%p81 bra 	$L__BB7_192;
	setp.lt.f64 	%p82, %fd251, %fd250;
	mov.f64 	%fd347, %fd346;
	mov.u64 	%rd336, %rd335;
	@%p82 bra 	$L__BB7_192;
	setp.lt.s64 	%p83, %rd335, %rd176;
	selp.f64 	%fd347, %fd346, %fd249, %p83;
	min.s64 	%rd336, %rd335, %rd176;
$L__BB7_192:
	ld.shared.f64 	%fd254, [_ZN6thrust24THRUST_300001_SM_1000_NS8cuda_cub4core6detail5shmemE+72];
	ld.shared.u64 	%rd179, [_ZN6thrust24THRUST_300001_SM_1000_NS8cuda_cub4core6detail5shmemE+80];
	abs.f64 	%fd255, %fd347;
	abs.f64 	%fd256, %fd254;
	setp.lt.f64 	%p84, %fd255, %fd256;
	mov.f64 	%fd348, %fd254;
	mov.u64 	%rd337, %rd179;
	@%p84 bra 	$L__BB7_195;
	setp.lt.f64 	%p85, %fd256, %fd255;
	mov.f64 	%fd348, %fd347;
	mov.u64 	%rd337, %rd336;
	@%p85 bra 	$L__BB7_195;
	setp.lt.s64 	%p86, %rd336, %rd179;
	selp.f64 	%fd348, %fd347, %fd254, %p86;
	min.s64 	%rd337, %rd336, %rd179;
$L__BB7_195:
	ld.shared.f64 	%fd259, [_ZN6thrust24THRUST_300001_SM_1000_NS8cuda_cub4core6detail5shmemE+88];
	ld.shared.u64 	%rd182, [_ZN6thrust24THRUST_300001_SM_1000_NS8cuda_cub4core6detail5shmemE+96];
	abs.f64 	%fd260, %fd348;
	abs.f64 	%fd261, %fd259;
	setp.lt.f64 	%p87, %fd260, %fd261;
	mov.f64 	%fd349, %fd259;
	mov.u64 	%rd338, %rd182;
	@%p87 bra 	$L__BB7_198;
	setp.lt.f64 	%p88, %fd261, %fd260;
	mov.f64 	%fd349, %fd348;
	mov.u64 	%rd338, %rd337;
	@%p88 bra 	$L__BB7_198;
	setp.lt.s64 	%p89, %rd337, %rd182;
	selp.f64 	%fd349, %fd348, %fd259, %p89;
	min.s64 	%rd338, %rd337, %rd182;
$L__BB7_198:
	ld.shared.f64 	%fd264, [_ZN6thrust24THRUST_300001_SM_1000_NS8cuda_cub4core6detail5shmemE+104];
	ld.shared.u64 	%rd185, [_ZN6thrust24THRUST_300001_SM_1000_NS8cuda_cub4core6detail5shmemE+112];
	abs.f64 	%fd265, %fd349;
	abs.f64 	%fd266, %fd264;
	setp.lt.f64 	%p90, %fd265, %fd266;
	mov.f64 	%fd350, %fd264;
	mov.u64 	%rd339, %rd185;
	@%p90 bra 	$L__BB7_201;
	setp.lt.f64 	%p91, %fd266, %fd265;
	mov.f64 	%fd350, %fd349;
	mov.u64 	%rd339, %rd338;
	@%p91 bra 	$L__BB7_201;
	setp.lt.s64 	%p92, %rd338, %rd185;
	selp.f64 	%fd350, %fd349, %fd264, %p92;
	min.s64 	%rd339, %rd338, %rd185;
$L__BB7_201:
	ld.shared.f64 	%fd269, [_ZN6thrust24THRUST_300001_SM_1000_NS8cuda_cub4core6detail5shmemE+120];
	ld.shared.u64 	%rd188, [_ZN6thrust24THRUST_300001_SM_1000_NS8cuda_cub4core6detail5shmemE+128];
	abs.f64 	%fd270, %fd350;
	abs.f64 	%fd271, %fd269;
	setp.lt.f64 	%p93, %fd270, %fd271;
	mov.u64 	%rd340, %rd188;
	mov.f64 	%fd351, %fd269;
	@%p93 bra 	$L__BB7_204;
	setp.lt.f64 	%p94, %fd271, %fd270;
	mov.u64 	%rd340, %rd339;
	mov.f64 	%fd351, %fd350;
	@%p94 bra 	$L__BB7_204;
	setp.lt.s64 	%p95, %rd339, %rd188;
	selp.f64 	%fd351, %fd350, %fd269, %p95;
	min.s64 	%rd340, %rd339, %rd188;
$L__BB7_204:
	mov.u32 	%r381, %tid.x;
	setp.ne.s32 	%p212, %r381, 0;
	@%p212 bra 	$L__BB7_206;
	ld.param.u64 	%rd271, [_ZN6thrust24THRUST_300001_SM_1000_NS8cuda_cub4core6detail13_kernel_agentINS1_8__reduce11ReduceAgentINS0_12zip_iteratorIN4cuda3std3__45tupleIJNS0_10device_ptrIdEENS0_17counting_iteratorIlNS0_11use_defaultESF_SF_EEEEEEEPNSB_IJdlEEESJ_lNS1_9__extrema9arg_max_fIdl10comparatorEEEEJSI_SK_lSO_EEEvDpT0__param_1];
	cvta.to.global.u64 	%rd270, %rd271;
	st.global.f64 	[%rd270], %fd351;
	st.global.u64 	[%rd270+8], %rd340;
$L__BB7_206:
	ret;

}
	// .globl	_ZN6thrust24THRUST_300001_SM_1000_NS8cuda_cub4core6detail13_kernel_agentINS1_8__reduce11ReduceAgentINS0_12zip_iteratorIN4cuda3std3__45tupleIJNS0_10device_ptrIdEENS0_17counting_iteratorIlNS0_11use_defaultESF_SF_EEEEEEEPNSB_IJdlEEESJ_lNS1_9__extrema9arg_max_fIdl10comparatorEEEEJSI_SK_lN3cub18CUB_300001_SM_100013GridEvenShareIlEENSR_9GridQueueIyEESO_EEEvDpT0_
.visible .entry _ZN6thrust24THRUST_300001_SM_1000_NS8cuda_cub4core6detail13_kernel_agentINS1_8__reduce11ReduceAgentINS0_12zip_iteratorIN4cuda3std3__45tupleIJNS0_10device_ptrIdEENS0_17counting_iteratorIlNS0_11use_defaultESF_SF_EEEEEEEPNSB_IJdlEEESJ_lNS1_9__extrema9arg_max_fIdl10comparatorEEEEJSI_SK_lN3cub18CUB_300001_SM_100013GridEvenShareIlEENSR_9GridQueueIyEESO_EEEvDpT0_(
	.param .align 8 .b8 _ZN6thrust24THRUST_300001_SM_1000_NS8cuda_cub4core6detail13_kernel_agentINS1_8__reduce11ReduceAgentINS0_12zip_iteratorIN4cuda3std3__45tupleIJNS0_10device_ptrIdEENS0_17counting_iteratorIlNS0_11use_defaultESF_SF_EEEEEEEPNSB_IJdlEEESJ_lNS1_9__extrema9arg_max_fIdl10comparatorEEEEJSI_SK_lN3cub18CUB_300001_SM_100013GridEvenShareIlEENSR_9GridQueueIyEESO_EEEvDpT0__param_0[16],
	.param .u64 .ptr .align 1 _ZN6thrust24THRUST_300001_SM_1000_NS8cuda_cub4core6detail13_kernel_agentINS1_8__reduce11ReduceAgentINS0_12zip_iteratorIN4cuda3std3__45tupleIJNS0_10device_ptrIdEENS0_17counting_iteratorIlNS0_11use_defaultESF_SF_EEEEEEEPNSB_IJdlEEESJ_lNS1_9__extrema9arg_max_fIdl10comparatorEEEEJSI_SK_lN3cub18CUB_300001_SM_100013GridEvenShareIlEENSR_9GridQueueIyEESO_EEEvDpT0__param_1,
	.param .u64 _ZN6thrust24THRUST_300001_SM_1000_NS8cuda_cub4core6detail13_kernel_agentINS1_8__reduce11ReduceAgentINS0_12zip_iteratorIN4cuda3std3__45tupleIJNS0_10device_ptrIdEENS0_17counting_iteratorIlNS0_11use_defaultESF_SF_EEEEEEEPNSB_IJdlEEESJ_lNS1_9__extrema9arg_max_fIdl10comparatorEEEEJSI_SK_lN3cub18CUB_300001_SM_100013GridEvenShareIlEENSR_9GridQueueIyEESO_EEEvDpT0__param_2,
	.param .align 8 .b8 _ZN6thrust24THRUST_300001_SM_1000_NS8cuda_cub4core6detail13_kernel_agentINS1_8__reduce11ReduceAgentINS0_12zip_iteratorIN4cuda3std3__45tupleIJNS0_10device_ptrIdEENS0_17counting_iteratorIlNS0_11use_defaultESF_SF_EEEEEEEPNSB_IJdlEEESJ_lNS1_9__extrema9arg_max_fIdl10comparatorEEEEJSI_SK_lN3cub18CUB_300001_SM_100013GridEvenShareIlEENSR_9GridQueueIyEESO_EEEvDpT0__param_3[72],
	.param .align 8 .b8 _ZN6thrust24THRUST_300001_SM_1000_NS8cuda_cub4core6detail13_kernel_agentINS1_8__reduce11ReduceAgentINS0_12zip_iteratorIN4cuda3std3__45tupleIJNS0_10device_ptrIdEENS0_17counting_iteratorIlNS0_11use_defaultESF_SF_EEEEEEEPNSB_IJdlEEESJ_lNS1_9__extrema9arg_max_fIdl10comparatorEEEEJSI_SK_lN3cub18CUB_300001_SM_100013GridEvenShareIlEENSR_9GridQueueIyEESO_EEEvDpT0__param_4[8],
	.param .align 1 .b8 _ZN6thrust24THRUST_300001_SM_1000_NS8cuda_cub4core6detail13_kernel_agentINS1_8__reduce11ReduceAgentINS0_12zip_iteratorIN4cuda3std3__45tupleIJNS0_10device_ptrIdEENS0_17counting_iteratorIlNS0_11use_defaultESF_SF_EEEEEEEPNSB_IJdlEEESJ_lNS1_9__extrema9arg_max_fIdl10comparatorEEEEJSI_SK_lN3cub18CUB_300001_SM_100013GridEvenShareIlEENSR_9GridQueueIyEESO_EEEvDpT0__param_5[1]
)
.maxntid 256
{
	.reg .pred 	%p<215>;
	.reg .b32 	%r<399>;
	.reg .b64 	%rd<356>;
	.reg .b64 	%fd<352>;

	ld.param.u64 	%rd196, [_ZN6thrust24THRUST_300001_SM_1000_NS8cuda_cub4core6detail13_kernel_agentINS1_8__reduce11ReduceAgentINS0_12zip_iteratorIN4cuda3std3__45tupleIJNS0_10device_ptrIdEENS0_17counting_iteratorIlNS0_11use_defaultESF_SF_EEEEEEEPNSB_IJdlEEESJ_lNS1_9__extrema9arg_max_fIdl10comparatorEEEEJSI_SK_lN3cub18CUB_300001_SM_100013GridEvenShareIlEENSR_9GridQueueIyEESO_EEEvDpT0__param_0+8];
	ld.param.u64 	%rd195, [_ZN6thrust24THRUST_300001_SM_1000_NS8cuda_cub4core6detail13_kernel_agentINS1_8__reduce11ReduceAgentINS0_12zip_iteratorIN4cuda3std3__45tupleIJNS0_10device_ptrIdEENS0_17counting_iteratorIlNS0_11use_defaultESF_SF_EEEEEEEPNSB_IJdlEEESJ_lNS1_9__extrema9arg_max_fIdl10comparatorEEEEJSI_SK_lN3cub18CUB_300001_SM_100013GridEvenShareIlEENSR_9GridQueueIyEESO_EEEvDpT0__param_0];
	ld.param.u64 	%rd199, [_ZN6thrust24THRUST_300001_SM_1000_NS8cuda_cub4core6detail13_kernel_agentINS1_8__reduce11ReduceAgentINS0_12zip_iteratorIN4cuda3std3__45tupleIJNS0_10device_ptrIdEENS0_17counting_iteratorIlNS0_11use_defaultESF_SF_EEEEEEEPNSB_IJdlEEESJ_lNS1_9__extrema9arg_max_fIdl10comparatorEEEEJSI_SK_lN3cub18CUB_300001_SM_100013GridEvenShareIlEENSR_9GridQueueIyEESO_EEEvDpT0__param_4];
	ld.param.u64 	%rd198, [_ZN6thrust24THRUST_300001_SM_1000_NS8cuda_cub4core6detail13_kernel_agentINS1_8__reduce11ReduceAgentINS0_12zip_iteratorIN4cuda3std3__45tupleIJNS0_10device_ptrIdEENS0_17counting_iteratorIlNS0_11use_defaultESF_SF_EEEEEEEPNSB_IJdlEEESJ_lNS1_9__extrema9arg_max_fIdl10comparatorEEEEJSI_SK_lN3cub18CUB_300001_SM_100013GridEvenShareIlEENSR_9GridQueueIyEESO_EEEvDpT0__param_2];
	cvta.to.global.u64 	%rd1, %rd199;
	cvta.to.global.u64 	%rd2, %rd195;
	mov.u32 	%r1, %ctaid.x;
	mul.lo.s32 	%r33, %r1, 1280;
	cvt.u64.u32 	%rd4, %r33;
	mov.u32 	%r34, %nctaid.x;
	mul.lo.s32 	%r35, %r34, 1280;
	cvt.u64.u32 	%rd5, %r35;
	add.s64 	%rd200, %rd4, 1280;
	setp.le.s64 	%p1, %rd200, %rd198;
	@%p1 bra 	$L__BB8_121;
	cvt.u32.u64 	%r159, %rd4;
	cvt.u32.u64 	%r2, %rd198;
	sub.s32 	%r3, %r2, %r159;
	mov.u32 	%r4, %tid.x;
	setp.ge.s32 	%p98, %r4, %r3;
	mov.f64 	%fd298, 0d0000000000000000;
	mov.b64 	%rd298, 0;
	mov.u32 	%r393, %r4;
	@%p98 bra 	$L__BB8_3;
	cvt.u64.u32 	%rd246, %r4;
	add.s64 	%rd247, %rd4, %rd246;
	shl.b64 	%rd248, %rd247, 3;
	add.s64 	%rd249, %rd2, %rd248;
	add.s64 	%rd298, %rd196, %rd247;
	ld.global.f64 	%fd298, [%rd249];
	add.s32 	%r393, %r4, 256;
$L__BB8_3:
	setp.ge.s32 	%p99, %r393, %r3;
	@%p99 bra 	$L__BB8_25;
	not.b32 	%r161, %r393;
	add.s32 	%r162, %r161, %r2;
	sub.s32 	%r7, %r162, %r159;
	and.b32  	%r163, %r7, 768;
	setp.eq.s32 	%p100, %r163, 768;
	@%p100 bra 	$L__BB8_10;
	cvt.u64.u32 	%rd251, %r393;
	add.s64 	%rd252, %rd251, %rd4;
	add.s64 	%rd289, %rd252, %rd196;
	shl.b64 	%rd253, %rd252, 3;
	add.s64 	%rd288, %rd2, %rd253;
	shr.u32 	%r164, %r7, 8;
	add.s32 	%r165, %r164, 1;
	and.b32  	%r166, %r165, 3;
	neg.s32 	%r391, %r166;
$L__BB8_6:
	.pragma "nounroll";
	mov.u64 	%rd12, %rd298;
	mov.f64 	%fd3, %fd298;
	ld.global.f64 	%fd4, [%rd288];
	abs.f64 	%fd5, %fd3;
	abs.f64 	%fd6, %fd4;
	setp.lt.f64 	%p101, %fd5, %fd6;
	mov.u64 	%rd298, %rd289;
	mov.f64 	%fd298, %fd4;
	@%p101 bra 	$L__BB8_9;
	setp.lt.f64 	%p102, %fd6, %fd5;
	mov.u64 	%rd298, %rd12;
	mov.f64 	%fd298, %fd3;
	@%p102 bra 	$L__BB8_9;
	setp.lt.s64 	%p103, %rd12, %rd289;
	min.s64 	%rd298, %rd12, %rd289;
	selp.f64 	%fd298, %fd3, %fd4, %p103;
$L__BB8_9:
	add.s32 	%r393, %r393, 256;
	add.s64 	%rd289, %rd289, 256;
	add.s64 	%rd288, %rd288, 2048;
	add.s32 	%r391, %r391, 1;
	setp.ne.s32 	%p104, %r391, 0;
	@%p104 bra 	$L__BB8_6;
$L__BB8_10:
	setp.lt.u32 	%p105, %r7, 768;
	@%p105 bra 	$L__BB8_25;
	add.s32 	%r394, %r393, 512;
$L__BB8_12:
	mov.u32 	%r15, %r394;
	add.s32 	%r167, %r15, -512;
	cvt.s64.s32 	%rd254, %r167;
	add.s64 	%rd255, %rd254, %rd4;
	shl.b64 	%rd256, %rd255, 3;
	add.s64 	%rd20, %rd2, %rd256;
	add.s64 	%rd21, %rd255, %rd196;
	ld.global.f64 	%fd12, [%rd20];
	abs.f64 	%fd13, %fd298;
	abs.f64 	%fd14, %fd12;
	setp.lt.f64 	%p106, %fd13, %fd14;
	mov.u64 	%rd295, %rd21;
	mov.f64 	%fd295, %fd12;
	@%p106 bra 	$L__BB8_15;
	setp.lt.f64 	%p107, %fd14, %fd13;
	mov.u64 	%rd295, %rd298;
	mov.f64 	%fd295, %fd298;
	@%p107 bra 	$L__BB8_15;
	setp.lt.s64 	%p108, %rd298, %rd21;
	min.s64 	%rd295, %rd298, %rd21;
	selp.f64 	%fd295, %fd298, %fd12, %p108;
$L__BB8_15:
	add.s32 	%r168, %r15, -256;
	cvt.s64.s32 	%rd257, %r168;
	add.s64 	%rd258, %rd257, %rd4;
	add.s64 	%rd24, %rd258, %rd196;
	ld.global.f64 	%fd17, [%rd20+2048];
	abs.f64 	%fd18, %fd295;
	abs.f64 	%fd19, %fd17;
	setp.lt.f64 	%p109, %fd18, %fd19;
	mov.u64 	%rd296, %rd24;
	mov.f64 	%fd296, %fd17;
	@%p109 bra 	$L__BB8_18;
	setp.lt.f64 	%p110, %fd19, %fd18;
	mov.u64 	%rd296, %rd295;
	mov.f64 	%fd296, %fd295;
	@%p110 bra 	$L__BB8_18;
	setp.lt.s64 	%p111, %rd295, %rd24;
	min.s64 	%rd296, %rd295, %rd24;
	selp.f64 	%fd296, %fd295, %fd17, %p111;
$L__BB8_18:
	cvt.s64.s32 	%rd259, %r15;
	add.s64 	%rd260, %rd259, %rd4;
	add.s64 	%rd27, %rd260, %rd196;
	ld.global.f64 	%fd22, [%rd20+4096];
	abs.f64 	%fd23, %fd296;
	abs.f64 	%fd24, %fd22;
	setp.lt.f64 	%p112, %fd23, %fd24;
	mov.u64 	%rd297, %rd27;
	mov.f64 	%fd297, %fd22;
	@%p112 bra 	$L__BB8_21;
	setp.lt.f64 	%p113, %fd24, %fd23;
	mov.u64 	%rd297, %rd296;
	mov.f64 	%fd297, %fd296;
	@%p113 bra 	$L__BB8_21;
	setp.lt.s64 	%p114, %rd296, %rd27;
	min.s64 	%rd297, %rd296, %rd27;
	selp.f64 	%fd297, %fd296, %fd22, %p114;
$L__BB8_21:
	add.s32 	%r169, %r15, 256;
	cvt.s64.s32 	%rd261, %r169;
	add.s64 	%rd262, %rd261, %rd4;
	add.s64 	%rd30, %rd262, %rd196;
	ld.global.f64 	%fd27, [%rd20+6144];
	abs.f64 	%fd28, %fd297;
	abs.f64 	%fd29, %fd27;
	setp.lt.f64 	%p115, %fd28, %fd29;
	mov.u64 	%rd298, %rd30;
	mov.f64 	%fd298, %fd27;
	@%p115 bra 	$L__BB8_24;
	setp.lt.f64 	%p116, %fd29, %fd28;
	mov.u64 	%rd298, %rd297;
	mov.f64 	%fd298, %fd297;
	@%p116 bra 	$L__BB8_24;
	setp.lt.s64 	%p117, %rd297, %rd30;
	min.s64 	%rd298, %rd297, %rd30;
	selp.f64 	%fd298, %fd297, %fd27, %p117;
$L__BB8_24:
	add.s32 	%r394, %r15, 1024;
	add.s32 	%r170, %r15, 512;
	setp.lt.s32 	%p118, %r170, %r3;
	@%p118 bra 	$L__BB8_12;
$L__BB8_25:
	setp.lt.s32 	%p119, %r3, 256;
	@%p119 bra 	$L__BB8_70;
	// begin inline asm
	mov.u32 %r284, %laneid;
	// end inline asm
	mov.b64 	%rd273, %fd298;
	mov.b64 	{%r286, %r291}, %rd273;
	mov.b32 	%r302, 1;
	mov.b32 	%r303, 31;
	mov.b32 	%r304, -1;
	// begin inline asm
	shfl.sync.down.b32 %r285, %r286, %r302, %r303, %r304;
	// end inline asm
	// begin inline asm
	shfl.sync.down.b32 %r290, %r291, %r302, %r303, %r304;
	// end inline asm
	mov.b64 	%rd274, {%r285, %r290};
	mov.b64 	%fd33, %rd274;
	mov.b64 	{%r296, %r301}, %rd298;
	// begin inline asm
	shfl.sync.down.b32 %r295, %r296, %r302, %r303, %r304;
	// end inline asm
	// begin inline asm
	shfl.sync.down.b32 %r300, %r301, %r302, %r303, %r304;
	// end inline asm
	mov.b64 	%rd34, {%r295, %r300};
	setp.gt.s32 	%p171, %r284, 30;
	mov.u64 	%rd300, %rd298;
	mov.f64 	%fd300, %fd298;
	@%p171 bra 	$L__BB8_30;
	abs.f64 	%fd34, %fd298;
	abs.f64 	%fd35, %fd33;
	setp.lt.f64 	%p172, %fd34, %fd35;
	mov.u64 	%rd300, %rd34;
	mov.f64 	%fd300, %fd33;
	@%p172 bra 	$L__BB8_30;
	setp.lt.f64 	%p173, %fd35, %fd34;
	mov.u64 	%rd300, %rd298;
	mov.f64 	%fd300, %fd298;
	@%p173 bra 	$L__BB8_30;
	setp.lt.s64 	%p174, %rd298, %rd34;
	min.s64 	%rd300, %rd298, %rd34;
	selp.f64 	%fd300, %fd298, %fd33, %p174;
$L__BB8_30:
	mov.b64 	%rd275, %fd300;
	mov.b64 	{%r306, %r311}, %rd275;
	mov.b32 	%r322, 2;
	mov.b32 	%r323, 31;
	mov.b32 	%r324, -1;
	// begin inline asm
	shfl.sync.down.b32 %r305, %r306, %r322, %r323, %r324;
	// end inline asm
	// begin inline asm
	shfl.sync.down.b32 %r310, %r311, %r322, %r323, %r324;
	// end inline asm
	mov.b64 	%rd276, {%r305, %r310};
	mov.b64 	%fd38, %rd276;
	mov.b64 	{%r316, %r321}, %rd300;
	// begin inline asm
	shfl.sync.down.b32 %r315, %r316, %r322, %r323, %r324;
	// end inline asm
	// begin inline asm
	shfl.sync.down.b32 %r320, %r321, %r322, %r323, %r324;
	// end inline asm
	mov.b64 	%rd37, {%r315, %r320};
	setp.gt.s32 	%p175, %r284, 29;
	mov.u64 	%rd301, %rd300;
	mov.f64 	%fd301, %fd300;
	@%p175 bra 	$L__BB8_34;
	abs.f64 	%fd39, %fd300;
	abs.f64 	%fd40, %fd38;
	setp.lt.f64 	%p176, %fd39, %fd40;
	mov.u64 	%rd301, %rd37;
	mov.f64 	%fd301, %fd38;
	@%p176 bra 	$L__BB8_34;
	setp.lt.f64 	%p177, %fd40, %fd39;
	mov.u64 	%rd301, %rd300;
	mov.f64 	%fd301, %fd300;
	@%p177 bra 	$L__BB8_34;
	setp.lt.s64 	%p178, %rd300, %rd37;
	min.s64 	%rd301, %rd300, %rd37;
	selp.f64 	%fd301, %fd300, %fd38, %p178;
$L__BB8_34:
	mov.b64 	%rd277, %fd301;
	mov.b64 	{%r326, %r331}, %rd277;
	mov.b32 	%r342, 4;
	mov.b32 	%r343, 31;
	mov.b32 	%r344, -1;
	// begin inline asm
	shfl.sync.down.b32 %r325, %r326, %r342, %r343, %r344;
	// end inline asm
	// begin inline asm
	shfl.sync.down.b32 %r330, %r331, %r342, %r343, %r344;
	// end inline asm
	mov.b64 	%rd278, {%r325, %r330};
	mov.b64 	%fd43, %rd278;
	mov.b64 	{%r336, %r341}, %rd301;
	// begin inline asm
	shfl.sync.down.b32 %r335, %r336, %r342, %r343, %r344;
	// end inline asm
	// begin inline asm
	shfl.sync.down.b32 %r340, %r341, %r342, %r343, %r344;
	// end inline asm
	mov.b64 	%rd40, {%r335, %r340};
	setp.gt.s32 	%p179, %r284, 27;
	mov.u64 	%rd302, %rd301;
	mov.f64 	%fd302, %fd301;
	@%p179 bra 	$L__BB8_38;
	abs.f64 	%fd44, %fd301;
	abs.f64 	%fd45, %fd43;
	setp.lt.f64 	%p180, %fd44, %fd45;
	mov.u64 	%rd302, %rd40;
	mov.f64 	%fd302, %fd43;
	@%p180 bra 	$L__BB8_38;
	setp.lt.f64 	%p181, %fd45, %fd44;
	mov.u64 	%rd302, %rd301;
	mov.f64 	%fd302, %fd301;
	@%p181 bra 	$L__BB8_38;
	setp.lt.s64 	%p182, %rd301, %rd40;
	min.s64 	%rd302, %rd301, %rd40;
	selp.f64 	%fd302, %fd301, %fd43, %p182;
$L__BB8_38:
	mov.b64 	%rd279, %fd302;
	mov.b64 	{%r346, %r351}, %rd279;
	mov.b32 	%r362, 8;
	mov.b32 	%r363, 31;
	mov.b32 	%r364, -1;
	// begin inline asm
	shfl.sync.down.b32 %r345, %r346, %r362, %r363, %r364;
	// end inline asm
	// begin inline asm
	shfl.sync.down.b32 %r350, %r351, %r362, %r363, %r364;
	// end inline asm
	mov.b64 	%rd280, {%r345, %r350};
	mov.b64 	%fd48, %rd280;
	mov.b64 	{%r356, %r361}, %rd302;
	// begin inline asm
	shfl.sync.down.b32 %r355, %r356, %r362, %r363, %r364;
	// end inline asm
	// begin inline asm
	shfl.sync.down.b32 %r360, %r361, %r362, %r363, %r364;
	// end inline asm
	mov.b64 	%rd43, {%r355, %r360};
	setp.gt.s32 	%p183, %r284, 23;
	mov.u64 	%rd303, %rd302;
	mov.f64 	%fd303, %fd302;
	@%p183 bra 	$L__BB8_42;
	abs.f64 	%fd49, %fd302;
	abs.f64 	%fd50, %fd48;
	setp.lt.f64 	%p184, %fd49, %fd50;
	mov.u64 	%rd303, %rd43;
	mov.f64 	%fd303, %fd48;
	@%p184 bra 	$L__BB8_42;
	setp.lt.f64 	%p185, %fd50, %fd49;
	mov.u64 	%rd303, %rd302;
	mov.f64 	%fd303, %fd302;
	@%p185 bra 	$L__BB8_42;
	setp.lt.s64 	%p186, %rd302, %rd43;
	min.s64 	%rd303, %rd302, %rd43;
	selp.f64 	%fd303, %fd302, %fd48, %p186;
$L__BB8_42:
	mov.b64 	%rd281, %fd303;
	mov.b64 	{%r366, %r371}, %rd281;
	mov.b32 	%r382, 16;
	mov.b32 	%r383, 31;
	mov.b32 	%r384, -1;
	// begin inline asm
	shfl.sync.down.b32 %r365, %r366, %r382, %r383, %r384;
	// end inline asm
	// begin inline asm
	shfl.sync.down.b32 %r370, %r371, %r382, %r383, %r384;
	// end inline asm
	mov.b64 	%rd282, {%r365, %r370};
	mov.b64 	%fd53, %rd282;
	mov.b64 	{%r376, %r381}, %rd303;
	// begin inline asm
	shfl.sync.down.b32 %r375, %r376, %r382, %r383, %r384;
	// end inline asm
	// begin inline asm
	shfl.sync.down.b32 %r380, %r381, %r382, %r383, %r384;
	// end inline asm
	mov.b64 	%rd46, {%r375, %r380};
	setp.gt.s32 	%p187, %r284, 15;
	mov.u64 	%rd355, %rd303;
	mov.f64 	%fd351, %fd303;
	@%p187 bra 	$L__BB8_46;
	abs.f64 	%fd54, %fd303;
	abs.f64 	%fd55, %fd53;
	setp.lt.f64 	%p188, %fd54, %fd55;
	mov.u64 	%rd355, %rd46;
	mov.f64 	%fd351, %fd53;
	@%p188 bra 	$L__BB8_46;
	setp.lt.f64 	%p189, %fd55, %fd54;
	mov.u64 	%rd355, %rd303;
	mov.f64 	%fd351, %fd303;
	@%p189 bra 	$L__BB8_46;
	setp.lt.s64 	%p190, %rd303, %rd46;
	min.s64 	%rd355, %rd303, %rd46;
	selp.f64 	%fd351, %fd303, %fd53, %p190;
$L__BB8_46:
	setp.ne.s32 	%p191, %r284, 0;
	@%p191 bra 	$L__BB8_48;
	shr.u32 	%r385, %r4, 1;
	and.b32  	%r386, %r385, 496;
	mov.u32 	%r387, _ZN6thrust24THRUST_300001_SM_1000_NS8cuda_cub4core6detail5shmemE;
	add.s32 	%r388, %r387, %r386;
	st.shared.f64 	[%r388+8], %fd351;
	st.shared.u64 	[%r388+16], %rd355;
$L__BB8_48:
	bar.sync 	0;
	setp.ne.s32 	%p192, %r4, 0;
	@%p192 bra 	$L__BB8_208;
	ld.shared.f64 	%fd58, [_ZN6thrust24THRUST_300001_SM_1000_NS8cuda_cub4core6detail5shmemE+24];
	ld.shared.u64 	%rd49, [_ZN6thrust24THRUST_300001_SM_1000_NS8cuda_cub4core6detail5shmemE+32];
	abs.f64 	%fd59, %fd351;
	abs.f64 	%fd60, %fd58;
	setp.lt.f64 	%p193, %fd59, %fd60;
	mov.u64 	%rd305, %rd49;
	mov.f64 	%fd305, %fd58;
	@%p193 bra 	$L__BB8_52;
	setp.lt.f64 	%p194, %fd60, %fd59;
	mov.u64 	%rd305, %rd355;
	mov.f64 	%fd305, %fd351;
	@%p194 bra 	$L__BB8_52;
	setp.lt.s64 	%p195, %rd355, %rd49;
	min.s64 	%rd305, %rd355, %rd49;
	selp.f64 	%fd305, %fd351, %fd58, %p195;
$L__BB8_52:
	ld.shared.f64 	%fd63, [_ZN6thrust24THRUST_300001_SM_1000_NS8cuda_cub4core6detail5shmemE+40];
	ld.shared.u64 	%rd52, [_ZN6thrust24THRUST_300001_SM_1000_NS8cuda_cub4core6detail5shmemE+48];
	abs.f64 	%fd64, %fd305;
	abs.f64 	%fd65, %fd63;
	setp.lt.f64 	%p196, %fd64, %fd65;
	mov.u64 	%rd306, %rd52;
	mov.f64 	%fd306, %fd63;
	@%p196 bra 	$L__BB8_55;
	setp.lt.f64 	%p197, %fd65, %fd64;
	mov.u64 	%rd306, %rd305;
	mov.f64 	%fd306, %fd305;
	@%p197 bra 	$L__BB8_55;
	setp.lt.s64 	%p198, %rd305, %rd52;
	min.s64 	%rd306, %rd305, %rd52;
	selp.f64 	%fd306, %fd305, %fd63, %p198;
$L__BB8_55:
	ld.shared.f64 	%fd68, [_ZN6thrust24THRUST_300001_SM_1000_NS8cuda_cub4core6detail5shmemE+56];
	ld.shared.u64 	%rd55, [_ZN6thrust24THRUST_300001_SM_1000_NS8cuda_cub4core6detail5shmemE+64];
	abs.f64 	%fd69, %fd306;
	abs.f64 	%fd70, %fd68;
	setp.lt.f64 	%p199, %fd69, %fd70;
	mov.u64 	%rd307, %rd55;
	mov.f64 	%fd307, %fd68;
	@%p199 bra 	$L__BB8_58;
	setp.lt.f64 	%p200, %fd70, %fd69;
	mov.u64 	%rd307, %rd306;
	mov.f64 	%fd307, %fd306;
	@%p200 bra 	$L__BB8_58;
	setp.lt.s64 	%p201, %rd306, %rd55;
	min.s64 	%rd307, %rd306, %rd55;
	selp.f64 	%fd307, %fd306, %fd68, %p201;
$L__BB8_58:
	ld.shared.f64 	%fd73, [_ZN6thrust24THRUST_300001_SM_1000_NS8cuda_cub4core6detail5shmemE+72];
	ld.shared.u64 	%rd58, [_ZN6thrust24THRUST_300001_SM_1000_NS8cuda_cub4core6detail5shmemE+80];
	abs.f64 	%fd74, %fd307;
	abs.f64 	%fd75, %fd73;
	setp.lt.f64 	%p202, %fd74, %fd75;
	mov.u64 	%rd308, %rd58;
	mov.f64 	%fd308, %fd73;
	@%p202 bra 	$L__BB8_61;
	setp.lt.f64 	%p203, %fd75, %fd74;
	mov.u64 	%rd308, %rd307;
	mov.f64 	%fd308, %fd307;
	@%p203 bra 	$L__BB8_61;
	setp.lt.s64 	%p204, %rd307, %rd58;
	min.s64 	%rd308, %rd307, %rd58;
	selp.f64 	%fd308, %fd307, %fd73, %p204;
$L__BB8_61:
	ld.shared.f64 	%fd78, [_ZN6thrust24THRUST_300001_SM_1000_NS8cuda_cub4core6detail5shmemE+88];
	ld.shared.u64 	%rd61, [_ZN6thrust24THRUST_300001_SM_1000_NS8cuda_cub4core6detail5shmemE+96];
	abs.f64 	%fd79, %fd308;
	abs.f64 	%fd80, %fd78;
	setp.lt.f64 	%p205, %fd79, %fd80;
	mov.u64 	%rd309, %rd61;
	mov.f64 	%fd309, %fd78;
	@%p205 bra 	$L__BB8_64;
	setp.lt.f64 	%p206, %fd80, %fd79;
	mov.u64 	%rd309, %rd308;
	mov.f64 	%fd309, %fd308;
	@%p206 bra 	$L__BB8_64;
	setp.lt.s64 	%p207, %rd308, %rd61;
	min.s64 	%rd309, %rd308, %rd61;
	selp.f64 	%fd309, %fd308, %fd78, %p207;
$L__BB8_64:
	ld.shared.f64 	%fd83, [_ZN6thrust24THRUST_300001_SM_1000_NS8cuda_cub4core6detail5shmemE+104];
	ld.shared.u64 	%rd64, [_ZN6thrust24THRUST_300001_SM_1000_NS8cuda_cub4core6detail5shmemE+112];
	abs.f64 	%fd84, %fd309;
	abs.f64 	%fd85, %fd83;
	setp.lt.f64 	%p208, %fd84, %fd85;
	mov.u64 	%rd310, %rd64;
	mov.f64 	%fd310, %fd83;
	@%p208 bra 	$L__BB8_67;
	setp.lt.f64 	%p209, %fd85, %fd84;
	mov.u64 	%rd310, %rd309;
	mov.f64 	%fd310, %fd309;
	@%p209 bra 	$L__BB8_67;
	setp.lt.s64 	%p210, %rd309, %rd64;
	min.s64 	%rd310, %rd309, %rd64;
	selp.f64 	%fd310, %fd309, %fd83, %p210;
$L__BB8_67:
	ld.shared.f64 	%fd88, [_ZN6thrust24THRUST_300001_SM_1000_NS8cuda_cub4core6detail5shmemE+120];
	ld.shared.u64 	%rd67, [_ZN6thrust24THRUST_300001_SM_1000_NS8cuda_cub4core6detail5shmemE+128];
	abs.f64 	%fd89, %fd310;
	abs.f64 	%fd90, %fd88;
	setp.lt.f64 	%p211, %fd89, %fd90;
	mov.u64 	%rd355, %rd67;
	mov.f64 	%fd351, %fd88;
	@%p211 bra 	$L__BB8_208;
	setp.lt.f64 	%p212, %fd90, %fd89;
	mov.u64 	%rd355, %rd310;
	mov.f64 	%fd351, %fd310;
	@%p212 bra 	$L__BB8_208;
	setp.lt.s64 	%p213, %rd310, %rd67;
	min.s64 	%rd355, %rd310, %rd67;
	selp.f64 	%fd351, %fd310, %fd88, %p213;
	bra.uni 	$L__BB8_208;
$L__BB8_70:
	// begin inline asm
	mov.u32 %r171, %laneid;
	// end inline asm
	and.b32  	%r192, %r4, 992;
	add.s32 	%r193, %r192, 32;
	setp.gt.s32 	%p120, %r193, %r3;
	not.b32 	%r194, %r192;
	add.s32 	%r195, %r3, %r194;
	selp.b32 	%r190, %r195, 31, %p120;
	mov.b64 	%rd263, %fd298;
	mov.b64 	{%r173, %r178}, %rd263;
	mov.b32 	%r189, 1;
	mov.b32 	%r191, -1;
	// begin inline asm
	shfl.sync.down.b32 %r172, %r173, %r189, %r190, %r191;
	// end inline asm
	// begin inline asm
	shfl.sync.down.b32 %r177, %r178, %r189, %r190, %r191;
	// end inline asm
	mov.b64 	%rd264, {%r172, %r177};
	mov.b64 	%fd92, %rd264;
	mov.b64 	{%r183, %r188}, %rd298;
	// begin inline asm
	shfl.sync.down.b32 %r182, %r183, %r189, %r190, %r191;
	// end inline asm
	// begin inline asm
	shfl.sync.down.b32 %r187, %r188, %r189, %r190, %r191;
	// end inline asm
	mov.b64 	%rd69, {%r182, %r187};
	setp.ge.s32 	%p121, %r171, %r190;
	mov.u64 	%rd311, %rd298;
	mov.f64 	%fd311, %fd298;
	@%p121 bra 	$L__BB8_74;
	abs.f64 	%fd93, %fd298;
	abs.f64 	%fd94, %fd92;
	setp.lt.f64 	%p122, %fd93, %fd94;
	mov.u64 	%rd311, %rd69;
	mov.f64 	%fd311, %fd92;
	@%p122 bra 	$L__BB8_74;
	setp.lt.f64 	%p123, %fd94, %fd93;
	mov.u64 	%rd311, %rd298;
	mov.f64 	%fd311, %fd298;
	@%p123 bra 	$L__BB8_74;
	setp.lt.s64 	%p124, %rd298, %rd69;
	min.s64 	%rd311, %rd298, %rd69;
	selp.f64 	%fd311, %fd298, %fd92, %p124;
$L__BB8_74:
	mov.b64 	%rd265, %fd311;
	mov.b64 	{%r197, %r202}, %rd265;
	mov.b32 	%r213, 2;
	mov.b32 	%r215, -1;
	// begin inline asm
	shfl.sync.down.b32 %r196, %r197, %r213, %r190, %r215;
	// end inline asm
	// begin inline asm
	shfl.sync.down.b32 %r201, %r202, %r213, %r190, %r215;
	// end inline asm
	mov.b64 	%rd266, {%r196, %r201};
	mov.b64 	%fd97, %rd266;
	mov.b64 	{%r207, %r212}, %rd311;
	// begin inline asm
	shfl.sync.down.b32 %r206, %r207, %r213, %r190, %r215;
	// end inline asm
	// begin inline asm
	shfl.sync.down.b32 %r211, %r212, %r213, %r190, %r215;
	// end inline asm
	mov.b64 	%rd72, {%r206, %r211};
	add.s32 	%r216, %r171, 2;
	setp.gt.s32 	%p125, %r216, %r190;
	mov.u64 	%rd312, %rd311;
	mov.f64 	%fd312, %fd311;
	@%p125 bra 	$L__BB8_78;
	abs.f64 	%fd98, %fd311;
	abs.f64 	%fd99, %fd97;
	setp.lt.f64 	%p126, %fd98, %fd99;
	mov.u64 	%rd312, %rd72;
	mov.f64 	%fd312, %fd97;
	@%p126 bra 	$L__BB8_78;
	setp.lt.f64 	%p127, %fd99, %fd98;
	mov.u64 	%rd312, %rd311;
	mov.f64 	%fd312, %fd311;
	@%p127 bra 	$L__BB8_78;
	setp.lt.s64 	%p128, %rd311, %rd72;
	min.s64 	%rd312, %rd311, %rd72;
	selp.f64 	%fd312, %fd311, %fd97, %p128;
$L__BB8_78:
	mov.b64 	%rd267, %fd312;
	mov.b64 	{%r218, %r223}, %rd267;
	mov.b32 	%r234, 4;
	mov.b32 	%r236, -1;
	// begin inline asm
	shfl.sync.down.b32 %r217, %r218, %r234, %r190, %r236;
	// end inline asm
	// begin inline asm
	shfl.sync.down.b32 %r222, %r223, %r234, %r190, %r236;
	// end inline asm
	mov.b64 	%rd268, {%r217, %r222};
	mov.b64 	%fd102, %rd268;
	mov.b64 	{%r228, %r233}, %rd312;
	// begin inline asm
	shfl.sync.down.b32 %r227, %r228, %r234, %r190, %r236;
	// end inline asm
	// begin inline asm
	shfl.sync.down.b32 %r232, %r233, %r234, %r190, %r236;
	// end inline asm
	mov.b64 	%rd75, {%r227, %r232};
	add.s32 	%r237, %r171, 4;
	setp.gt.s32 	%p129, %r237, %r190;
	mov.u64 	%rd313, %rd312;
	mov.f64 	%fd313, %fd312;
	@%p129 bra 	$L__BB8_82;
	abs.f64 	%fd103, %fd312;
	abs.f64 	%fd104, %fd102;
	setp.lt.f64 	%p130, %fd103, %fd104;
	mov.u64 	%rd313, %rd75;
	mov.f64 	%fd313, %fd102;
	@%p130 bra 	$L__BB8_82;
	setp.lt.f64 	%p131, %fd104, %fd103;
	mov.u64 	%rd313, %rd312;
	mov.f64 	%fd313, %fd312;
	@%p131 bra 	$L__BB8_82;
	setp.lt.s64 	%p132, %rd312, %rd75;
	min.s64 	%rd313, %rd312, %rd75;
	selp.f64 	%fd313, %fd312, %fd102, %p132;
$L__BB8_82:
	mov.b64 	%rd269, %fd313;
	mov.b64 	{%r239, %r244}, %rd269;
	mov.b32 	%r255, 8;
	mov.b32 	%r257, -1;
	// begin inline asm
	shfl.sync.down.b32 %r238, %r239, %r255, %r190, %r257;
	// end inline asm
	// begin inline asm
	shfl.sync.down.b32 %r243, %r244, %r255, %r190, %r257;
	// end inline asm
	mov.b64 	%rd270, {%r238, %r243};
	mov.b64 	%fd107, %rd270;
	mov.b64 	{%r249, %r254}, %rd313;
	// begin inline asm
	shfl.sync.down.b32 %r248, %r249, %r255, %r190, %r257;
	// end inline asm
	// begin inline asm
	shfl.sync.down.b32 %r253, %r254, %r255, %r190, %r257;
	// end inline asm
	mov.b64 	%rd78, {%r248, %r253};
	add.s32 	%r258, %r171, 8;
	setp.gt.s32 	%p133, %r258, %r190;
	mov.u64 	%rd314, %rd313;
	mov.f64 	%fd314, %fd313;
	@%p133 bra 	$L__BB8_86;
	abs.f64 	%fd108, %fd313;
	abs.f64 	%fd109, %fd107;
	setp.lt.f64 	%p134, %fd108, %fd109;
	mov.u64 	%rd314, %rd78;
	mov.f64 	%fd314, %fd107;
	@%p134 bra 	$L__BB8_86;
	setp.lt.f64 	%p135, %fd109, %fd108;
	mov.u64 	%rd314, %rd313;
	mov.f64 	%fd314, %fd313;
	@%p135 bra 	$L__BB8_86;
	setp.lt.s64 	%p136, %rd313, %rd78;
	min.s64 	%rd314, %rd313, %rd78;
	selp.f64 	%fd314, %fd313, %fd107, %p136;
$L__BB8_86:
	mov.b64 	%rd271, %fd314;
	mov.b64 	{%r260, %r265}, %rd271;
	mov.b32 	%r276, 16;
	mov.b32 	%r278, -1;
	// begin inline asm
	shfl.sync.down.b32 %r259, %r260, %r276, %r190, %r278;
	// end inline asm
	// begin inline asm
	shfl.sync.down.b32 %r264, %r265, %r276, %r190, %r278;
	// end inline asm
	mov.b64 	%rd272, {%r259, %r264};
	mov.b64 	%fd112, %rd272;
	mov.b64 	{%r270, %r275}, %rd314;
	// begin inline asm
	shfl.sync.down.b32 %r269, %r270, %r276, %r190, %r278;
	// end inline asm
	// begin inline asm
	shfl.sync.down.b32 %r274, %r275, %r276, %r190, %r278;
	// end inline asm
	mov.b64 	%rd81, {%r269, %r274};
	add.s32 	%r279, %r171, 16;
	setp.gt.s32 	%p137, %r279, %r190;
	mov.u64 	%rd355, %rd314;
	mov.f64 	%fd351, %fd314;
	@%p137 bra 	$L__BB8_90;
	abs.f64 	%fd113, %fd314;
	abs.f64 	%fd114, %fd112;
	setp.lt.f64 	%p138, %fd113, %fd114;
	mov.u64 	%rd355, %rd81;
	mov.f64 	%fd351, %fd112;
	@%p138 bra 	$L__BB8_90;
	setp.lt.f64 	%p139, %fd114, %fd113;
	mov.u64 	%rd355, %rd314;
	mov.f64 	%fd351, %fd314;
	@%p139 bra 	$L__BB8_90;
	setp.lt.s64 	%p140, %rd314, %rd81;
	min.s64 	%rd355, %rd314, %rd81;
	selp.f64 	%fd351, %fd314, %fd112, %p140;
$L__BB8_90:
	setp.ne.s32 	%p141, %r171, 0;
	@%p141 bra 	$L__BB8_92;
	shr.u32 	%r280, %r4, 1;
	and.b32  	%r281, %r280, 496;
	mov.u32 	%r282, _ZN6thrust24THRUST_300001_SM_1000_NS8cuda_cub4core6detail5shmemE;
	add.s32 	%r283, %r282, %r281;
	st.shared.f64 	[%r283+8], %fd351;
	st.shared.u64 	[%r283+16], %rd355;
$L__BB8_92:
	bar.sync 	0;
	setp.ne.s32 	%p142, %r4, 0;
	@%p142 bra 	$L__BB8_208;
	setp.lt.s32 	%p143, %r3, 33;
	mov.f64 	%fd316, %fd351;
	mov.u64 	%rd316, %rd355;
	@%p143 bra 	$L__BB8_97;
	ld.shared.f64 	%fd117, [_ZN6thrust24THRUST_300001_SM_1000_NS8cuda_cub4core6detail5shmemE+24];
	ld.shared.u64 	%rd84, [_ZN6thrust24THRUST_300001_SM_1000_NS8cuda_cub4core6detail5shmemE+32];
	abs.f64 	%fd118, %fd351;
	abs.f64 	%fd119, %fd117;
	setp.lt.f64 	%p144, %fd118, %fd119;
	mov.f64 	%fd316, %fd117;
	mov.u64 	%rd316, %rd84;
	@%p144 bra 	$L__BB8_97;
	setp.lt.f64 	%p145, %fd119, %fd118;
	mov.f64 	%fd316, %fd351;
	mov.u64 	%rd316, %rd355;
	@%p145 bra 	$L__BB8_97;
	setp.lt.s64 	%p146, %rd355, %rd84;
	selp.f64 	%fd316, %fd351, %fd117, %p146;
	min.s64 	%rd316, %rd355, %rd84;
$L__BB8_97:
	setp.lt.s32 	%p147, %r3, 65;
	mov.f64 	%fd317, %fd316;
	mov.u64 	%rd317, %rd316;
	@%p147 bra 	$L__BB8_101;
	ld.shared.f64 	%fd122, [_ZN6thrust24THRUST_300001_SM_1000_NS8cuda_cub4core6detail5shmemE+40];
	ld.shared.u64 	%rd87, [_ZN6thrust24THRUST_300001_SM_1000_NS8cuda_cub4core6detail5shmemE+48];
	abs.f64 	%fd123, %fd316;
	abs.f64 	%fd124, %fd122;
	setp.lt.f64 	%p148, %fd123, %fd124;
	mov.f64 	%fd317, %fd122;
	mov.u64 	%rd317, %rd87;
	@%p148 bra 	$L__BB8_101;
	setp.lt.f64 	%p149, %fd124, %fd123;
	mov.f64 	%fd317, %fd316;
	mov.u64 	%rd317, %rd316;
	@%p149 bra 	$L__BB8_101;
	setp.lt.s64 	%p150, %rd316, %rd87;
	selp.f64 	%fd317, %fd316, %fd122, %p150;
	min.s64 	%rd317, %rd316, %rd87;
$L__BB8_101:
	setp.lt.s32 	%p151, %r3, 97;
	mov.f64 	%fd318, %fd317;
	mov.u64 	%rd318, %rd317;
	@%p151 bra 	$L__BB8_105;
	ld.shared.f64 	%fd127, [_ZN6thrust24THRUST_300001_SM_1000_NS8cuda_cub4core6detail5shmemE+56];
	ld.shared.u64 	%rd90, [_ZN6thrust24THRUST_300001_SM_1000_NS8cuda_cub4core6detail5shmemE+64];
	abs.f64 	%fd128, %fd317;
	abs.f64 	%fd129, %fd127;
	setp.lt.f64 	%p152, %fd128, %fd129;
	mov.f64 	%fd318, %fd127;
	mov.u64 	%rd318, %rd90;
	@%p152 bra 	$L__BB8_105;
	setp.lt.f64 	%p153, %fd129, %fd128;
	mov.f64 	%fd318, %fd317;
	mov.u64 	%rd318, %rd317;
	@%p153 bra 	$L__BB8_105;
	setp.lt.s64 	%p154, %rd317, %rd90;
	selp.f64 	%fd318, %fd317, %fd127, %p154;
	min.s64 	%rd318, %rd317, %rd90;
$L__BB8_105:
	setp.lt.s32 	%p155, %r3, 129;
	mov.f64 	%fd319, %fd318;
	mov.u64 	%rd319, %rd318;
	@%p155 bra 	$L__BB8_109;
	ld.shared.f64 	%fd132, [_ZN6thrust24THRUST_300001_SM_1000_NS8cuda_cub4core6detail5shmemE+72];
	ld.shared.u64 	%rd93, [_ZN6thrust24THRUST_300001_SM_1000_NS8cuda_cub4core6detail5shmemE+80];
	abs.f64 	%fd133, %fd318;
	abs.f64 	%fd134, %fd132;
	setp.lt.f64 	%p156, %fd133, %fd134;
	mov.f64 	%fd319, %fd132;
	mov.u64 	%rd319, %rd93;
	@%p156 bra 	$L__BB8_109;
	setp.lt.f64 	%p157, %fd134, %fd133;
	mov.f64 	%fd319, %fd318;
	mov.u64 	%rd319, %rd318;
	@%p157 bra 	$L__BB8_109;
	setp.lt.s64 	%p158, %rd318, %rd93;
	selp.f64 	%fd319, %fd318, %fd132, %p158;
	min.s64 	%rd319, %rd318, %rd93;
$L__BB8_109:
	setp.lt.s32 	%p159, %r3, 161;
	mov.f64 	%fd320, %fd319;
	mov.u64 	%rd320, %rd319;
	@%p159 bra 	$L__BB8_113;
	ld.shared.f64 	%fd137, [_ZN6thrust24THRUST_300001_SM_1000_NS8cuda_cub4core6detail5shmemE+88];
	ld.shared.u64 	%rd96, [_ZN6thrust24THRUST_300001_SM_1000_NS8cuda_cub4core6detail5shmemE+96];
	abs.f64 	%fd138, %fd319;
	abs.f64 	%fd139, %fd137;
	setp.lt.f64 	%p160, %fd138, %fd139;
	mov.f64 	%fd320, %fd137;
	mov.u64 	%rd320, %rd96;
	@%p160 bra 	$L__BB8_113;
	setp.lt.f64 	%p161, %fd139, %fd138;
	mov.f64 	%fd320, %fd319;
	mov.u64 	%rd320, %rd319;
	@%p161 bra 	$L__BB8_113;
	setp.lt.s64 	%p162, %rd319, %rd96;
	selp.f64 	%fd320, %fd319, %fd137, %p162;
	min.s64 	%rd320, %rd319, %rd96;
$L__BB8_113:
	setp.lt.s32 	%p163, %r3, 193;
	mov.f64 	%fd321, %fd320;
	mov.u64 	%rd321, %rd320;
	@%p163 bra 	$L__BB8_117;
	ld.shared.f64 	%fd142, [_ZN6thrust24THRUST_300001_SM_1000_NS8cuda_cub4core6detail5shmemE+104];
	ld.shared.u64 	%rd99, [_ZN6thrust24THRUST_300001_SM_1000_NS8cuda_cub4core6detail5shmemE+112];
	abs.f64 	%fd143, %fd320;
	abs.f64 	%fd144, %fd142;
	setp.lt.f64 	%p164, %fd143, %fd144;
	mov.f64 	%fd321, %fd142;
	mov.u64 	%rd321, %rd99;
	@%p164 bra 	$L__BB8_117;
	setp.lt.f64 	%p165, %fd144, %fd143;
	mov.f64 	%fd321, %fd320;
	mov.u64 	%rd321, %rd320;
	@%p165 bra 	$L__BB8_117;
	setp.lt.s64 	%p166, %rd320, %rd99;
	selp.f64 	%fd321, %fd320, %fd142, %p166;
	min.s64 	%rd321, %rd320, %rd99;
$L__BB8_117:
	setp.lt.s32 	%p167, %r3, 225;
	mov.u64 	%rd355, %rd321;
	mov.f64 	%fd351, %fd321;
	@%p167 bra 	$L__BB8_208;
	ld.shared.f64 	%fd147, [_ZN6thrust24THRUST_300001_SM_1000_NS8cuda_cub4core6detail5shmemE+120];
	ld.shared.u64 	%rd102, [_ZN6thrust24THRUST_300001_SM_1000_NS8cuda_cub4core6detail5shmemE+128];
	abs.f64 	%fd148, %fd321;
	abs.f64 	%fd149, %fd147;
	setp.lt.f64 	%p168, %fd148, %fd149;
	mov.u64 	%rd355, %rd102;
	mov.f64 	%fd351, %fd147;
	@%p168 bra 	$L__BB8_208;
	setp.lt.f64 	%p169, %fd149, %fd148;
	mov.u64 	%rd355, %rd321;
	mov.f64 	%fd351, %fd321;
	@%p169 bra 	$L__BB8_208;
	setp.lt.s64 	%p170, %rd321, %rd102;
	selp.f64 	%fd351, %fd321, %fd147, %p170;
	min.s64 	%rd355, %rd321, %rd102;
	bra.uni 	$L__BB8_208;
$L__BB8_121:
	mov.u32 	%r20, %tid.x;
	add.s64 	%rd104, %rd196, %rd4;
	cvt.u64.u32 	%rd105, %r20;
	add.s64 	%rd201, %rd105, %rd4;
	cvta.to.global.u64 	%rd202, %rd195;
	shl.b64 	%rd203, %rd201, 3;
	add.s64 	%rd204, %rd202, %rd203;
	ld.global.f64 	%fd274, [%rd204];
	add.s32 	%r36, %r20, 256;
	cvt.u64.u32 	%rd205, %r36;
	ld.global.f64 	%fd275, [%rd204+2048];
	add.s32 	%r37, %r20, 512;
	cvt.u64.u32 	%rd206, %r37;
	ld.global.f64 	%fd276, [%rd204+4096];
	add.s32 	%r38, %r20, 768;
	cvt.u64.u32 	%rd207, %r38;
	ld.global.f64 	%fd277, [%rd204+6144];
	or.b32  	%r39, %r20, 1024;
	cvt.u64.u32 	%rd106, %r39;
	add.s64 	%rd343, %rd104, %rd106;
	ld.global.f64 	%fd339, [%rd204+8192];
	abs.f64 	%fd278, %fd274;
	abs.f64 	%fd279, %fd275;
	setp.geu.f64 	%p2, %fd278, %fd279;
	selp.f64 	%fd280, %fd274, %fd275, %p2;
	selp.b64 	%rd208, %rd105, %rd205, %p2;
	abs.f64 	%fd281, %fd280;
	abs.f64 	%fd282, %fd276;
	setp.geu.f64 	%p3, %fd281, %fd282;
	selp.f64 	%fd283, %fd280, %fd276, %p3;
	selp.b64 	%rd209, %rd208, %rd206, %p3;
	abs.f64 	%fd284, %fd283;
	abs.f64 	%fd285, %fd277;
	setp.geu.f64 	%p4, %fd284, %fd285;
	selp.f64 	%fd152, %fd283, %fd277, %p4;
	selp.b64 	%rd108, %rd209, %rd207, %p4;
	abs.f64 	%fd153, %fd152;
	abs.f64 	%fd154, %fd339;
	setp.lt.f64 	%p5, %fd153, %fd154;
	@%p5 bra 	$L__BB8_123;
	setp.lt.f64 	%p6, %fd154, %fd153;
	setp.lt.u64 	%p7, %rd108, %rd106;
	or.pred  	%p8, %p6, %p7;
	selp.f64 	%fd339, %fd152, %fd339, %p8;
	add.s64 	%rd212, %rd104, %rd108;
	selp.b64 	%rd343, %rd212, %rd343, %p8;
$L__BB8_123:
	setp.le.u64 	%p9, %rd198, %rd5;
	@%p9 bra 	$L__BB8_164;
	setp.ne.s32 	%p10, %r20, 0;
	@%p10 bra 	$L__BB8_126;
	atom.global.add.u64 	%rd213, [%rd1+8], 1280;
	add.s64 	%rd214, %rd213, %rd5;
	st.shared.u64 	[_ZN6thrust24THRUST_300001_SM_1000_NS8cuda_cub4core6detail5shmemE+152], %rd214;
$L__BB8_126:
	bar.sync 	0;
	ld.shared.u64 	%rd331, [_ZN6thrust24THRUST_300001_SM_1000_NS8cuda_cub4core6detail5shmemE+152];
	add.s64 	%rd215, %rd331, 1280;
	setp.gt.s64 	%p11, %rd215, %rd198;
	@%p11 bra 	$L__BB8_141;
	mov.f64 	%fd323, %fd339;
	mov.u64 	%rd324, %rd343;
$L__BB8_128:
	add.s64 	%rd216, %rd331, %rd105;
	cvta.to.global.u64 	%rd217, %rd195;
	shl.b64 	%rd218, %rd216, 3;
	add.s64 	%rd219, %rd217, %rd218;
	add.s64 	%rd325, %rd216, %rd196;
	ld.global.f64 	%fd324, [%rd219];
	add.s64 	%rd326, %rd325, 256;
	ld.global.f64 	%fd325, [%rd219+2048];
	add.s64 	%rd327, %rd325, 512;
	ld.global.f64 	%fd326, [%rd219+4096];
	add.s64 	%rd328, %rd325, 768;
	ld.global.f64 	%fd327, [%rd219+6144];
	add.s64 	%rd343, %rd325, 1024;
	ld.global.f64 	%fd339, [%rd219+8192];
	abs.f64 	%fd163, %fd323;
	abs.f64 	%fd164, %fd324;
	setp.lt.f64 	%p12, %fd163, %fd164;
	@%p12 bra 	$L__BB8_130;
	setp.lt.f64 	%p13, %fd164, %fd163;
	setp.lt.s64 	%p14, %rd324, %rd325;
	or.pred  	%p15, %p13, %p14;
	selp.f64 	%fd324, %fd323, %fd324, %p15;
	selp.b64 	%rd325, %rd324, %rd325, %p15;
$L__BB8_130:
	abs.f64 	%fd167, %fd324;
	abs.f64 	%fd168, %fd325;
	setp.lt.f64 	%p16, %fd167, %fd168;
	@%p16 bra 	$L__BB8_132;
	setp.lt.f64 	%p17, %fd168, %fd167;
	setp.lt.s64 	%p18, %rd325, %rd326;
	or.pred  	%p19, %p17, %p18;
	selp.f64 	%fd325, %fd324, %fd325, %p19;
	selp.b64 	%rd326, %rd325, %rd326, %p19;
$L__BB8_132:
	abs.f64 	%fd171, %fd325;
	abs.f64 	%fd172, %fd326;
	setp.lt.f64 	%p20, %fd171, %fd172;
	@%p20 bra 	$L__BB8_134;
	setp.lt.f64 	%p21, %fd172, %fd171;
	setp.lt.s64 	%p22, %rd326, %rd327;
	or.pred  	%p23, %p21, %p22;
	selp.f64 	%fd326, %fd325, %fd326, %p23;
	selp.b64 	%rd327, %rd326, %rd327, %p23;
$L__BB8_134:
	abs.f64 	%fd175, %fd326;
	abs.f64 	%fd176, %fd327;
	setp.lt.f64 	%p24, %fd175, %fd176;
	@%p24 bra 	$L__BB8_136;
	setp.lt.f64 	%p25, %fd176, %fd175;
	setp.lt.s64 	%p26, %rd327, %rd328;
	or.pred  	%p27, %p25, %p26;
	selp.f64 	%fd327, %fd326, %fd327, %p27;
	selp.b64 	%rd328, %rd327, %rd328, %p27;
$L__BB8_136:
	abs.f64 	%fd179, %fd327;
	abs.f64 	%fd180, %fd339;
	setp.lt.f64 	%p28, %fd179, %fd180;
	@%p28 bra 	$L__BB8_138;
	setp.lt.f64 	%p29, %fd180, %fd179;
	setp.lt.s64 	%p30, %rd328, %rd343;
	or.pred  	%p31, %p29, %p30;
	selp.f64 	%fd339, %fd327, %fd339, %p31;
	selp.b64 	%rd343, %rd328, %rd343, %p31;
$L__BB8_138:
	setp.ne.s32 	%p32, %r20, 0;
	bar.sync 	0;
	@%p32 bra 	$L__BB8_140;
	atom.global.add.u64 	%rd220, [%rd1+8], 1280;
	add.s64 	%rd221, %rd220, %rd5;
	st.shared.u64 	[_ZN6thrust24THRUST_300001_SM_1000_NS8cuda_cub4core6detail5shmemE+152], %rd221;
$L__BB8_140:
	bar.sync 	0;
	ld.shared.u64 	%rd331, [_ZN6thrust24THRUST_300001_SM_1000_NS8cuda_cub4core6detail5shmemE+152];
	add.s64 	%rd222, %rd331, 1280;
	setp.le.s64 	%p33, %rd222, %rd198;
	mov.f64 	%fd323, %fd339;
	mov.u64 	%rd324, %rd343;
	@%p33 bra 	$L__BB8_128;
$L__BB8_141:
	setp.le.s64 	%p34, %rd198, %rd331;
	@%p34 bra 	$L__BB8_164;
	cvt.u32.u64 	%r40, %rd331;
	cvt.u32.u64 	%r41, %rd198;
	sub.s32 	%r21, %r41, %r40;
	setp.ge.s32 	%p35, %r20, %r21;
	@%p35 bra 	$L__BB8_164;
	cvta.to.global.u64 	%rd132, %rd195;
	not.b32 	%r43, %r20;
	add.s32 	%r44, %r43, %r41;
	sub.s32 	%r22, %r44, %r40;
	and.b32  	%r46, %r22, 768;
	setp.eq.s32 	%p36, %r46, 768;
	mov.u32 	%r397, %r20;
	@%p36 bra 	$L__BB8_149;
	add.s64 	%rd224, %rd331, %rd105;
	add.s64 	%rd333, %rd224, %rd196;
	shl.b64 	%rd225, %rd224, 3;
	add.s64 	%rd332, %rd132, %rd225;
	shr.u32 	%r47, %r22, 8;
	add.s32 	%r48, %r47, 1;
	and.b32  	%r49, %r48, 3;
	neg.s32 	%r395, %r49;
	mov.u32 	%r397, %r20;
$L__BB8_145:
	.pragma "nounroll";
	mov.u64 	%rd137, %rd343;
	mov.f64 	%fd184, %fd339;
	ld.global.f64 	%fd185, [%rd332];
	abs.f64 	%fd186, %fd184;
	abs.f64 	%fd187, %fd185;
	setp.lt.f64 	%p37, %fd186, %fd187;
	mov.f64 	%fd339, %fd185;
	mov.u64 	%rd343, %rd333;
	@%p37 bra 	$L__BB8_148;
	setp.lt.f64 	%p38, %fd187, %fd186;
	mov.f64 	%fd339, %fd184;
	mov.u64 	%rd343, %rd137;
	@%p38 bra 	$L__BB8_148;
	setp.lt.s64 	%p39, %rd137, %rd333;
	selp.f64 	%fd339, %fd184, %fd185, %p39;
	min.s64 	%rd343, %rd137, %rd333;
$L__BB8_148:
	add.s32 	%r397, %r397, 256;
	add.s64 	%rd333, %rd333, 256;
	add.s64 	%rd332, %rd332, 2048;
	add.s32 	%r395, %r395, 1;
	setp.ne.s32 	%p40, %r395, 0;
	@%p40 bra 	$L__BB8_145;
$L__BB8_149:
	setp.lt.u32 	%p41, %r22, 768;
	@%p41 bra 	$L__BB8_164;
	add.s32 	%r398, %r397, 512;
$L__BB8_151:
	mov.u32 	%r30, %r398;
	add.s32 	%r50, %r30, -512;
	cvt.u64.u32 	%rd226, %r50;
	add.s64 	%rd227, %rd331, %rd226;
	shl.b64 	%rd228, %rd227, 3;
	add.s64 	%rd145, %rd132, %rd228;
	add.s64 	%rd146, %rd227, %rd196;
	ld.global.f64 	%fd193, [%rd145];
	abs.f64 	%fd194, %fd339;
	abs.f64 	%fd195, %fd193;
	setp.lt.f64 	%p42, %fd194, %fd195;
	mov.f64 	%fd335, %fd193;
	mov.u64 	%rd339, %rd146;
	@%p42 bra 	$L__BB8_154;
	setp.lt.f64 	%p43, %fd195, %fd194;
	mov.f64 	%fd335, %fd339;
	mov.u64 	%rd339, %rd343;
	@%p43 bra 	$L__BB8_154;
	setp.lt.s64 	%p44, %rd343, %rd146;
	selp.f64 	%fd335, %fd339, %fd193, %p44;
	min.s64 	%rd339, %rd343, %rd146;
$L__BB8_154:
	add.s32 	%r51, %r30, -256;
	cvt.u64.u32 	%rd229, %r51;
	add.s64 	%rd230, %rd331, %rd229;
	add.s64 	%rd149, %rd230, %rd196;
	ld.global.f64 	%fd198, [%rd145+2048];
	abs.f64 	%fd199, %fd335;
	abs.f64 	%fd200, %fd198;
	setp.lt.f64 	%p45, %fd199, %fd200;
	mov.f64 	%fd336, %fd198;
	mov.u64 	%rd340, %rd149;
	@%p45 bra 	$L__BB8_157;
	setp.lt.f64 	%p46, %fd200, %fd199;
	mov.f64 	%fd336, %fd335;
	mov.u64 	%rd340, %rd339;
	@%p46 bra 	$L__BB8_157;
	setp.lt.s64 	%p47, %rd339, %rd149;
	selp.f64 	%fd336, %fd335, %fd198, %p47;
	min.s64 	%rd340, %rd339, %rd149;
$L__BB8_157:
	cvt.u64.u32 	%rd231, %r30;
	add.s64 	%rd232, %rd331, %rd231;
	add.s64 	%rd152, %rd232, %rd196;
	ld.global.f64 	%fd203, [%rd145+4096];
	abs.f64 	%fd204, %fd336;
	abs.f64 	%fd205, %fd203;
	setp.lt.f64 	%p48, %fd204, %fd205;
	mov.f64 	%fd337, %fd203;
	mov.u64 	%rd341, %rd152;
	@%p48 bra 	$L__BB8_160;
	setp.lt.f64 	%p49, %fd205, %fd204;
	mov.f64 	%fd337, %fd336;
	mov.u64 	%rd341, %rd340;
	@%p49 bra 	$L__BB8_160;
	setp.lt.s64 	%p50, %rd340, %rd152;
	selp.f64 	%fd337, %fd336, %fd203, %p50;
	min.s64 	%rd341, %rd340, %rd152;
$L__BB8_160:
	add.s32 	%r52, %r30, 256;
	cvt.u64.u32 	%rd233, %r52;
	add.s64 	%rd234, %rd331, %rd233;
	add.s64 	%rd155, %rd234, %rd196;
	ld.global.f64 	%fd208, [%rd145+6144];
	abs.f64 	%fd209, %fd337;
	abs.f64 	%fd210, %fd208;
	setp.lt.f64 	%p51, %fd209, %fd210;
	mov.f64 	%fd339, %fd208;
	mov.u64 	%rd343, %rd155;
	@%p51 bra 	$L__BB8_163;
	setp.lt.f64 	%p52, %fd210, %fd209;
	mov.f64 	%fd339, %fd337;
	mov.u64 	%rd343, %rd341;
	@%p52 bra 	$L__BB8_163;
	setp.lt.s64 	%p53, %rd341, %rd155;
	selp.f64 	%fd339, %fd337, %fd208, %p53;
	min.s64 	%rd343, %rd341, %rd155;
$L__BB8_163:
	add.s32 	%r398, %r30, 1024;
	add.s32 	%r53, %r30, 512;
	setp.lt.s32 	%p54, %r53, %r21;
	@%p54 bra 	$L__BB8_151;
$L__BB8_164:
	// begin inline asm
	mov.u32 %r54, %laneid;
	// end inline asm
	mov.b64 	%rd235, %fd339;
	mov.b64 	{%r56, %r61}, %rd235;
	mov.b32 	%r72, 1;
	mov.b32 	%r73, 31;
	mov.b32 	%r74, -1;
	// begin inline asm
	shfl.sync.down.b32 %r55, %r56, %r72, %r73, %r74;
	// end inline asm
	// begin inline asm
	shfl.sync.down.b32 %r60, %r61, %r72, %r73, %r74;
	// end inline asm
	mov.b64 	%rd236, {%r55, %r60};
	mov.b64 	%fd214, %rd236;
	mov.b64 	{%r66, %r71}, %rd343;
	// begin inline asm
	shfl.sync.down.b32 %r65, %r66, %r72, %r73, %r74;
	// end inline asm
	// begin inline asm
	shfl.sync.down.b32 %r70, %r71, %r72, %r73, %r74;
	// end inline asm
	mov.b64 	%rd159, {%r65, %r70};
	setp.gt.s32 	%p55, %r54, 30;
	mov.f64 	%fd340, %fd339;
	mov.u64 	%rd344, %rd343;
	@%p55 bra 	$L__BB8_168;
	abs.f64 	%fd215, %fd339;
	abs.f64 	%fd216, %fd214;
	setp.lt.f64 	%p56, %fd215, %fd216;
	mov.f64 	%fd340, %fd214;
	mov.u64 	%rd344, %rd159;
	@%p56 bra 	$L__BB8_168;
	setp.lt.f64 	%p57, %fd216, %fd215;
	mov.f64 	%fd340, %fd339;
	mov.u64 	%rd344, %rd343;
	@%p57 bra 	$L__BB8_168;
	setp.lt.s64 	%p58, %rd343, %rd159;
	selp.f64 	%fd340, %fd339, %fd214, %p58;
	min.s64 	%rd344, %rd343, %rd159;
$L__BB8_168:
	mov.b64 	%rd237, %fd340;
	mov.b64 	{%r76, %r81}, %rd237;
	mov.b32 	%r92, 2;
	mov.b32 	%r93, 31;
	mov.b32 	%r94, -1;
	// begin inline asm
	shfl.sync.down.b32 %r75, %r76, %r92, %r93, %r94;
	// end inline asm
	// begin inline asm
	shfl.sync.down.b32 %r80, %r81, %r92, %r93, %r94;
	// end inline asm
	mov.b64 	%rd238, {%r75, %r80};
	mov.b64 	%fd219, %rd238;
	mov.b64 	{%r86, %r91}, %rd344;
	// begin inline asm
	shfl.sync.down.b32 %r85, %r86, %r92, %r93, %r94;
	// end inline asm
	// begin inline asm
	shfl.sync.down.b32 %r90, %r91, %r92, %r93, %r94;
	// end inline asm
	mov.b64 	%rd162, {%r85, %r90};
	setp.gt.s32 	%p59, %r54, 29;
	mov.f64 	%fd341, %fd340;
	mov.u64 	%rd345, %rd344;
	@%p59 bra 	$L__BB8_172;
	abs.f64 	%fd220, %fd340;
	abs.f64 	%fd221, %fd219;
	setp.lt.f64 	%p60, %fd220, %fd221;
	mov.f64 	%fd341, %fd219;
	mov.u64 	%rd345, %rd162;
	@%p60 bra 	$L__BB8_172;
	setp.lt.f64 	%p61, %fd221, %fd220;
	mov.f64 	%fd341, %fd340;
	mov.u64 	%rd345, %rd344;
	@%p61 bra 	$L__BB8_172;
	setp.lt.s64 	%p62, %rd344, %rd162;
	selp.f64 	%fd341, %fd340, %fd219, %p62;
	min.s64 	%rd345, %rd344, %rd162;
$L__BB8_172:
	mov.b64 	%rd239, %fd341;
	mov.b64 	{%r96, %r101}, %rd239;
	mov.b32 	%r112, 4;
	mov.b32 	%r113, 31;
	mov.b32 	%r114, -1;
	// begin inline asm
	shfl.sync.down.b32 %r95, %r96, %r112, %r113, %r114;
	// end inline asm
	// begin inline asm
	shfl.sync.down.b32 %r100, %r101, %r112, %r113, %r114;
	// end inline asm
	mov.b64 	%rd240, {%r95, %r100};
	mov.b64 	%fd224, %rd240;
	mov.b64 	{%r106, %r111}, %rd345;
	// begin inline asm
	shfl.sync.down.b32 %r105, %r106, %r112, %r113, %r114;
	// end inline asm
	// begin inline asm
	shfl.sync.down.b32 %r110, %r111, %r112, %r113, %r114;
	// end inline asm
	mov.b64 	%rd165, {%r105, %r110};
	setp.gt.s32 	%p63, %r54, 27;
	mov.f64 	%fd342, %fd341;
	mov.u64 	%rd346, %rd345;
	@%p63 bra 	$L__BB8_176;
	abs.f64 	%fd225, %fd341;
	abs.f64 	%fd226, %fd224;
	setp.lt.f64 	%p64, %fd225, %fd226;
	mov.f64 	%fd342, %fd224;
	mov.u64 	%rd346, %rd165;
	@%p64 bra 	$L__BB8_176;
	setp.lt.f64 	%p65, %fd226, %fd225;
	mov.f64 	%fd342, %fd341;
	mov.u64 	%rd346, %rd345;
	@%p65 bra 	$L__BB8_176;
	setp.lt.s64 	%p66, %rd345, %rd165;
	selp.f64 	%fd342, %fd341, %fd224, %p66;
	min.s64 	%rd346, %rd345, %rd165;
$L__BB8_176:
	mov.b64 	%rd241, %fd342;
	mov.b64 	{%r116, %r121}, %rd241;
	mov.b32 	%r132, 8;
	mov.b32 	%r133, 31;
	mov.b32 	%r134, -1;
	// begin inline asm
	shfl.sync.down.b32 %r115, %r116, %r132, %r133, %r134;
	// end inline asm
	// begin inline asm
	shfl.sync.down.b32 %r120, %r121, %r132, %r133, %r134;
	// end inline asm
	mov.b64 	%rd242, {%r115, %r120};
	mov.b64 	%fd229, %rd242;
	mov.b64 	{%r126, %r131}, %rd346;
	// begin inline asm
	shfl.sync.down.b32 %r125, %r126, %r132, %r133, %r134;
	// end inline asm
	// begin inline asm
	shfl.sync.down.b32 %r130, %r131, %r132, %r133, %r134;
	// end inline asm
	mov.b64 	%rd168, {%r125, %r130};
	setp.gt.s32 	%p67, %r54, 23;
	mov.f64 	%fd343, %fd342;
	mov.u64 	%rd347, %rd346;
	@%p67 bra 	$L__BB8_180;
	abs.f64 	%fd230, %fd342;
	abs.f64 	%fd231, %fd229;
	setp.lt.f64 	%p68, %fd230, %fd231;
	mov.f64 	%fd343, %fd229;
	mov.u64 	%rd347, %rd168;
	@%p68 bra 	$L__BB8_180;
	setp.lt.f64 	%p69, %fd231, %fd230;
	mov.f64 	%fd343, %fd342;
	mov.u64 	%rd347, %rd346;
	@%p69 bra 	$L__BB8_180;
	setp.lt.s64 	%p70, %rd346, %rd168;
	selp.f64 	%fd343, %fd342, %fd229, %p70;
	min.s64 	%rd347, %rd346, %rd168;
$L__BB8_180:
	mov.b64 	%rd243, %fd343;
	mov.b64 	{%r136, %r141}, %rd243;
	mov.b32 	%r152, 16;
	mov.b32 	%r153, 31;
	mov.b32 	%r154, -1;
	// begin inline asm
	shfl.sync.down.b32 %r135, %r136, %r152, %r153, %r154;
	// end inline asm
	// begin inline asm
	shfl.sync.down.b32 %r140, %r141, %r152, %r153, %r154;
	// end inline asm
	mov.b64 	%rd244, {%r135, %r140};
	mov.b64 	%fd234, %rd244;
	mov.b64 	{%r146, %r151}, %rd347;
	// begin inline asm
	shfl.sync.down.b32 %r145, %r146, %r152, %r153, %r154;
	// end inline asm
	// begin inline asm
	shfl.sync.down.b32 %r150, %r151, %r152, %r153, %r154;
	// end inline asm
	mov.b64 	%rd171, {%r145, %r150};
	setp.gt.s32 	%p71, %r54, 15;
	mov.f64 	%fd351, %fd343;
	mov.u64 	%rd355, %rd347;
	@%p71 bra 	$L__BB8_184;
	abs.f64 	%fd235, %fd343;
	abs.f64 	%fd236, %fd234;
	setp.lt.f64 	%p72, %fd235, %fd236;
	mov.f64 	%fd351, %fd234;
	mov.u64 	%rd355, %rd171;
	@%p72 bra 	$L__BB8_184;
	setp.lt.f64 	%p73, %fd236, %fd235;
	mov.f64 	%fd351, %fd343;
	mov.u64 	%rd355, %rd347;
	@%p73 bra 	$L__BB8_184;
	setp.lt.s64 	%p74, %rd347, %rd171;
	selp.f64 	%fd351, %fd343, %fd234, %p74;
	min.s64 	%rd355, %rd347, %rd171;
$L__BB8_184:
	setp.ne.s32 	%p75, %r54, 0;
	@%p75 bra 	$L__BB8_186;
	shr.u32 	%r155, %r20, 1;
	and.b32  	%r156, %r155, 496;
	mov.u32 	%r157, _ZN6thrust24THRUST_300001_SM_1000_NS8cuda_cub4core6detail5shmemE;
	add.s32 	%r158, %r157, %r156;
	st.shared.f64 	[%r158+8], %fd351;
	st.shared.u64 	[%r158+16], %rd355;
$L__BB8_186:
	bar.sync 	0;
	setp.ne.s32 	%p76, %r20, 0;
	@%p76 bra 	$L__BB8_208;
	ld.shared.f64 	%fd239, [_ZN6thrust24THRUST_300001_SM_1000_NS8cuda_cub4core6detail5shmemE+24];
	ld.shared.u64 	%rd174, [_ZN6thrust24THRUST_300001_SM_1000_NS8cuda_cub4core6detail5shmemE+32];
	abs.f64 	%fd240, %fd351;
	abs.f64 	%fd241, %fd239;
	setp.lt.f64 	%p77, %fd240, %fd241;
	mov.f64 	%fd345, %fd239;
	mov.u64 	%rd349, %rd174;
	@%p77 bra 	$L__BB8_190;
	setp.lt.f64 	%p78, %fd241, %fd240;
	mov.f64 	%fd345, %fd351;
	mov.u64 	%rd349, %rd355;
	@%p78 bra 	$L__BB8_190;
	setp.lt.s64 	%p79, %rd355, %rd174;
	selp.f64 	%fd345, %fd351, %fd239, %p79;
	min.s64 	%rd349, %rd355, %rd174;
$L__BB8_190:
	ld.shared.f64 	%fd244, [_ZN6thrust24THRUST_300001_SM_1000_NS8cuda_cub4core6detail5shmemE+40];
	ld.shared.u64 	%rd177, [_ZN6thrust24THRUST_300001_SM_1000_NS8cuda_cub4core6detail5shmemE+48];
	abs.f64 	%fd245, %fd345;
	abs.f64 	%fd246, %fd244;
	setp.lt.f64 	%p80, %fd245, %fd246;
	mov.f64 	%fd346, %fd244;
	mov.u64 	%rd350, %rd177;
	@%p80 bra 	$L__BB8_193;
	setp.lt.f64 	%p81, %fd246, %fd245;
	mov.f64 	%fd346, %fd345;
	mov.u64 	%rd350, %rd349;
	@%p81 bra 	$L__BB8_193;
	setp.lt.s64 	%p82, %rd349, %rd177;
	selp.f64 	%fd346, %fd345, %fd244, %p82;
	min.s64 	%rd350, %rd349, %rd177;
$L__BB8_193:
	ld.shared.f64 	%fd249, [_ZN6thrust24THRUST_300001_SM_1000_NS8cuda_cub4core6detail5shmemE+56];
	ld.shared.u64 	%rd180, [_ZN6thrust24THRUST_300001_SM_1000_NS8cuda_cub4core6detail5shmemE+64];
	abs.f64 	%fd250, %fd346;
	abs.f64 	%fd251, %fd249;
	setp.lt.f64 	%p83, %fd250, %fd251;
	mov.f64 	%fd347, %fd249;
	mov.u64 	%rd351, %rd180;
	@%p83 bra 	$L__BB8_196;
	setp.lt.f64 	%p84, %fd251, %fd250;
	mov.f64 	%fd347, %fd346;
	mov.u64 	%rd351, %rd350;
	@%p84 bra 	$L__BB8_196;
	setp.lt.s64 	%p85, %rd350, %rd180;
	selp.f64 	%fd347, %fd346, %fd249, %p85;
	min.s64 	%rd351, %rd350, %rd180;
$L__BB8_196:
	ld.shared.f64 	%fd254, [_ZN6thrust24THRUST_300001_SM_1000_NS8cuda_cub4core6detail5shmemE+72];
	ld.shared.u64 	%rd183, [_ZN6thrust24THRUST_300001_SM_1000_NS8cuda_cub4core6detail5shmemE+80];
	abs.f64 	%fd255, %fd347;
	abs.f64 	%fd256, %fd254;
	setp.lt.f64 	%p86, %fd255, %fd256;
	mov.f64 	%fd348, %fd254;
	mov.u64 	%rd352, %rd183;
	@%p86 bra 	$L__BB8_199;
	setp.lt.f64 	%p87, %fd256, %fd255;
	mov.f64 	%fd348, %fd347;
	mov.u64 	%rd352, %rd351;
	@%p87 bra 	$L__BB8_199;
	setp.lt.s64 	%p88, %rd351, %rd183;
	selp.f64 	%fd348, %fd347, %fd254, %p88;
	min.s64 	%rd352, %rd351, %rd183;
$L__BB8_199:
	ld.shared.f64 	%fd259, [_ZN6thrust24THRUST_300001_SM_1000_NS8cuda_cub4core6detail5shmemE+88];
	ld.shared.u64 	%rd186, [_ZN6thrust24THRUST_300001_SM_1000_NS8cuda_cub4core6detail5shmemE+96];
	abs.f64 	%fd260, %fd348;
	abs.f64 	%fd261, %fd259;
	setp.lt.f64 	%p89, %fd260, %fd261;
	mov.f64 	%fd349, %fd259;
	mov.u64 	%rd353, %rd186;
	@%p89 bra 	$L__BB8_202;
	setp.lt.f64 	%p90, %fd261, %fd260;
	mov.f64 	%fd349, %fd348;
	mov.u64 	%rd353, %rd352;
	@%p90 bra 	$L__BB8_202;
	setp.lt.s64 	%p91, %rd352, %rd186;
	selp.f64 	%fd349, %fd348, %fd259, %p91;
	min.s64 	%rd353, %rd352, %rd186;
$L__BB8_202:
	ld.shared.f64 	%fd264, [_ZN6thrust24THRUST_300001_SM_1000_NS8cuda_cub4core6detail5shmemE+104];
	ld.shared.u64 	%rd189, [_ZN6thrust24THRUST_300001_SM_1000_NS8cuda_cub4core6detail5shmemE+112];
	abs.f64 	%fd265, %fd349;
	abs.f64 	%fd266, %fd264;
	setp.lt.f64 	%p92, %fd265, %fd266;
	mov.f64 	%fd350, %fd264;
	mov.u64 	%rd354, %rd189;
	@%p92 bra 	$L__BB8_205;
	setp.lt.f64 	%p93, %fd266, %fd265;
	mov.f64 	%fd350, %fd349;
	mov.u64 	%rd354, %rd353;
	@%p93 bra 	$L__BB8_205;
	setp.lt.s64 	%p94, %rd353, %rd189;
	selp.f64 	%fd350, %fd349, %fd264, %p94;
	min.s64 	%rd354, %rd353, %rd189;
$L__BB8_205:
	ld.shared.f64 	%fd269, [_ZN6thrust24THRUST_300001_SM_1000_NS8cuda_cub4core6detail5shmemE+120];
	ld.shared.u64 	%rd192, [_ZN6thrust24THRUST_300001_SM_1000_NS8cuda_cub4core6detail5shmemE+128];
	abs.f64 	%fd270, %fd350;
	abs.f64 	%fd271, %fd269;
	setp.lt.f64 	%p95, %fd270, %fd271;
	mov.u64 	%rd355, %rd192;
	mov.f64 	%fd351, %fd269;
	@%p95 bra 	$L__BB8_208;
	setp.lt.f64 	%p96, %fd271, %fd270;
	mov.u64 	%rd355, %rd354;
	mov.f64 	%fd351, %fd350;
	@%p96 bra 	$L__BB8_208;
	setp.lt.s64 	%p97, %rd354, %rd192;
	selp.f64 	%fd351, %fd350, %fd269, %p97;
	min.s64 	%rd355, %rd354, %rd192;
$L__BB8_208:
	mov.u32 	%r389, %tid.x;
	setp.ne.s32 	%p214, %r389, 0;
	@%p214 bra 	$L__BB8_210;
	ld.param.u64 	%rd286, [_ZN6thrust24THRUST_300001_SM_1000_NS8cuda_cub4core6detail13_kernel_agentINS1_8__reduce11ReduceAgentINS0_12zip_iteratorIN4cuda3std3__45tupleIJNS0_10device_ptrIdEENS0_17counting_iteratorIlNS0_11use_defaultESF_SF_EEEEEEEPNSB_IJdlEEESJ_lNS1_9__extrema9arg_max_fIdl10comparatorEEEEJSI_SK_lN3cub18CUB_300001_SM_100013GridEvenShareIlEENSR_9GridQueueIyEESO_EEEvDpT0__param_1];
	cvta.to.global.u64 	%rd283, %rd286;
	mul.wide.u32 	%rd284, %r1, 16;
	add.s64 	%rd285, %rd283, %rd284;
	st.global.f64 	[%rd285], %fd351;
	st.global.u64 	[%rd285+8], %rd355;
$L__BB8_210:
	ret;

}
	// .globl	_ZN6thrust24THRUST_300001_SM_1000_NS8cuda_cub4core6detail13_kernel_agentINS1_8__reduce10DrainAgentIlEEJN3cub18CUB_300001_SM_10009GridQueueIyEElEEEvDpT0_
.visible .entry _ZN6thrust24THRUST_300001_SM_1000_NS8cuda_cub4core6detail13_kernel_agentINS1_8__reduce10DrainAgentIlEEJN3cub18CUB_300001_SM_10009GridQueueIyEElEEEvDpT0_(
	.param .align 8 .b8 _ZN6thrust24THRUST_300001_SM_1000_NS8cuda_cub4core6detail13_kernel_agentINS1_8__reduce10DrainAgentIlEEJN3cub18CUB_300001_SM_10009GridQueueIyEElEEEvDpT0__param_0[8],
	.param .u64 _ZN6thrust24THRUST_300001_SM_1000_NS8cuda_cub4core6detail13_kernel_agentINS1_8__reduce10DrainAgentIlEEJN3cub18CUB_300001_SM_10009GridQueueIyEElEEEvDpT0__param_1
)
.maxntid 1
{
	.reg .b64 	%rd<5>;

	ld.param.u64 	%rd1, [_ZN6thrust24THRUST_300001_SM_1000_NS8cuda_cub4core6detail13_kernel_agentINS1_8__reduce10DrainAgentIlEEJN3cub18CUB_300001_SM_10009GridQueueIyEElEEEvDpT0__param_0];
	ld.param.u64 	%rd2, [_ZN6thrust24THRUST_300001_SM_1000_NS8cuda_cub4core6detail13_kernel_agentINS1_8__reduce10DrainAgentIlEEJN3cub18CUB_300001_SM_10009GridQueueIyEElEEEvDpT0__param_1];
	cvta.to.global.u64 	%rd3, %rd1;
	st.global.u64 	[%rd3], %rd2;
	mov.b64 	%rd4, 0;
	st.global.u64 	[%rd3+8], %rd4;
	ret;

}
	// .globl	_ZN6thrust24THRUST_300001_SM_1000_NS8cuda_cub4core6detail13_kernel_agentINS1_8__reduce11ReduceAgentIPN4cuda3std3__45tupleIJdlEEESC_SB_lNS1_9__extrema9arg_max_fIdl10comparatorEEEEJSC_SC_iSG_EEEvDpT0_
.visible .entry _ZN6thrust24THRUST_300001_SM_1000_NS8cuda_cub4core6detail13_kernel_agentINS1_8__reduce11ReduceAgentIPN4cuda3std3__45tupleIJdlEEESC_SB_lNS1_9__extrema9arg_max_fIdl10comparatorEEEEJSC_SC_iSG_EEEvDpT0_(
	.param .u64 .ptr .align 1 _ZN6thrust24THRUST_300001_SM_1000_NS8cuda_cub4core6detail13_kernel_agentINS1_8__reduce11ReduceAgentIPN4cuda3std3__45tupleIJdlEEESC_SB_lNS1_9__extrema9arg_max_fIdl10comparatorEEEEJSC_SC_iSG_EEEvDpT0__param_0,
	.param .u64 .ptr .align 1 _ZN6thrust24THRUST_300001_SM_1000_NS8cuda_cub4core6detail13_kernel_agentINS1_8__reduce11ReduceAgentIPN4cuda3std3__45tupleIJdlEEESC_SB_lNS1_9__extrema9arg_max_fIdl10comparatorEEEEJSC_SC_iSG_EEEvDpT0__param_1,
	.param .u32 _ZN6thrust24THRUST_300001_SM_1000_NS8cuda_cub4core6detail13_kernel_agentINS1_8__reduce11ReduceAgentIPN4cuda3std3__45tupleIJdlEEESC_SB_lNS1_9__extrema9arg_max_fIdl10comparatorEEEEJSC_SC_iSG_EEEvDpT0__param_2,
	.param .align 1 .b8 _ZN6thrust24THRUST_300001_SM_1000_NS8cuda_cub4core6detail13_kernel_agentINS1_8__reduce11ReduceAgentIPN4cuda3std3__45tupleIJdlEEESC_SB_lNS1_9__extrema9arg_max_fIdl10comparatorEEEEJSC_SC_iSG_EEEvDpT0__param_3[1]
)
.maxntid 256
{
	.reg .pred 	%p<264>;
	.reg .b32 	%r<374>;
	.reg .b64 	%rd<509>;
	.reg .b64 	%fd<423>;

	ld.param.u64 	%rd236, [_ZN6thrust24THRUST_300001_SM_1000_NS8cuda_cub4core6detail13_kernel_agentINS1_8__reduce11ReduceAgentIPN4cuda3std3__45tupleIJdlEEESC_SB_lNS1_9__extrema9arg_max_fIdl10comparatorEEEEJSC_SC_iSG_EEEvDpT0__param_0];
	ld.param.u32 	%r29, [_ZN6thrust24THRUST_300001_SM_1000_NS8cuda_cub4core6detail13_kernel_agentINS1_8__reduce11ReduceAgentIPN4cuda3std3__45tupleIJdlEEESC_SB_lNS1_9__extrema9arg_max_fIdl10comparatorEEEEJSC_SC_iSG_EEEvDpT0__param_2];
	cvt.s64.s32 	%rd1, %r29;
	setp.eq.s32 	%p1, %r29, 0;
	@%p1 bra 	$L__BB10_234;
	setp.gt.s32 	%p2, %r29, 1279;
	@%p2 bra 	$L__BB10_121;
	mov.u32 	%r1, %tid.x;
	setp.ge.s32 	%p147, %r1, %r29;
	mov.f64 	%fd354, 0d0000000000000000;
	mov.b64 	%rd432, 0;
	mov.u32 	%r368, %r1;
	@%p147 bra 	$L__BB10_4;
	mul.wide.u32 	%rd376, %r1, 16;
	add.s64 	%rd373, %rd236, %rd376;
	// begin inline asm
	ld.global.nc.u64 %rd372, [%rd373];
	// end inline asm
	add.s64 	%rd375, %rd373, 8;
	// begin inline asm
	ld.global.nc.u64 %rd432, [%rd375];
	// end inline asm
	mov.b64 	%fd354, %rd372;
	add.s32 	%r368, %r1, 256;
$L__BB10_4:
	setp.ge.s32 	%p148, %r368, %r29;
	@%p148 bra 	$L__BB10_25;
	not.b32 	%r141, %r368;
	add.s32 	%r4, %r29, %r141;
	and.b32  	%r142, %r4, 768;
	setp.eq.s32 	%p149, %r142, 768;
	@%p149 bra 	$L__BB10_11;
	mul.wide.u32 	%rd378, %r368, 16;
	add.s64 	%rd423, %rd236, %rd378;
	shr.u32 	%r143, %r4, 8;
	add.s32 	%r144, %r143, 1;
	and.b32  	%r145, %r144, 3;
	neg.s32 	%r366, %r145;
$L__BB10_7:
	.pragma "nounroll";
	mov.u64 	%rd6, %rd432;
	mov.f64 	%fd3, %fd354;
	// begin inline asm
	ld.global.nc.u64 %rd379, [%rd423];
	// end inline asm
	add.s64 	%rd382, %rd423, 8;
	// begin inline asm
	ld.global.nc.u64 %rd381, [%rd382];
	// end inline asm
	mov.b64 	%fd4, %rd379;
	abs.f64 	%fd5, %fd3;
	abs.f64 	%fd6, %fd4;
	setp.lt.f64 	%p150, %fd5, %fd6;
	mov.u64 	%rd432, %rd381;
	mov.f64 	%fd354, %fd4;
	@%p150 bra 	$L__BB10_10;
	setp.lt.f64 	%p151, %fd6, %fd5;
	mov.u64 	%rd432, %rd6;
	mov.f64 	%fd354, %fd3;
	@%p151 bra 	$L__BB10_10;
	setp.lt.s64 	%p152, %rd6, %rd381;
	min.s64 	%rd432, %rd6, %rd381;
	selp.f64 	%fd354, %fd3, %fd4, %p152;
$L__BB10_10:
	add.s32 	%r368, %r368, 256;
	add.s64 	%rd423, %rd423, 4096;
	add.s32 	%r366, %r366, 1;
	setp.ne.s32 	%p153, %r366, 0;
	@%p153 bra 	$L__BB10_7;
$L__BB10_11:
	setp.lt.u32 	%p154, %r4, 768;
	@%p154 bra 	$L__BB10_25;
$L__BB10_12:
	mul.wide.s32 	%rd387, %r368, 16;
	add.s64 	%rd384, %rd236, %rd387;
	// begin inline asm
	ld.global.nc.u64 %rd383, [%rd384];
	// end inline asm
	add.s64 	%rd386, %rd384, 8;
	// begin inline asm
	ld.global.nc.u64 %rd385, [%rd386];
	// end inline asm
	mov.b64 	%fd12, %rd383;
	abs.f64 	%fd13, %fd354;
	abs.f64 	%fd14, %fd12;
	setp.lt.f64 	%p155, %fd13, %fd14;
	mov.u64 	%rd429, %rd385;
	mov.f64 	%fd351, %fd12;
	@%p155 bra 	$L__BB10_15;
	setp.lt.f64 	%p156, %fd14, %fd13;
	mov.u64 	%rd429, %rd432;
	mov.f64 	%fd351, %fd354;
	@%p156 bra 	$L__BB10_15;
	setp.lt.s64 	%p157, %rd432, %rd385;
	min.s64 	%rd429, %rd432, %rd385;
	selp.f64 	%fd351, %fd354, %fd12, %p157;
$L__BB10_15:
	add.s64 	%rd389, %rd384, 4096;
	// begin inline asm
	ld.global.nc.u64 %rd388, [%rd389];
	// end inline asm
	add.s64 	%rd391, %rd384, 4104;
	// begin inline asm
	ld.global.nc.u64 %rd390, [%rd391];
	// end inline asm
	mov.b64 	%fd17, %rd388;
	abs.f64 	%fd18, %fd351;
	abs.f64 	%fd19, %fd17;
	setp.lt.f64 	%p158, %fd18, %fd19;
	mov.u64 	%rd430, %rd390;
	mov.f64 	%fd352, %fd17;
	@%p158 bra 	$L__BB10_18;
	setp.lt.f64 	%p159, %fd19, %fd18;
	mov.u64 	%rd430, %rd429;
	mov.f64 	%fd352, %fd351;
	@%p159 bra 	$L__BB10_18;
	setp.lt.s64 	%p160, %rd429, %rd390;
	min.s64 	%rd430, %rd429, %rd390;
	selp.f64 	%fd352, %fd351, %fd17, %p160;
$L__BB10_18:
	add.s64 	%rd393, %rd384, 8192;
	// begin inline asm
	ld.global.nc.u64 %rd392, [%rd393];
	// end inline asm
	add.s64 	%rd395, %rd384, 8200;
	// begin inline asm
	ld.global.nc.u64 %rd394, [%rd395];
	// end inline asm
	mov.b64 	%fd22, %rd392;
	abs.f64 	%fd23, %fd352;
	abs.f64 	%fd24, %fd22;
	setp.lt.f64 	%p161, %fd23, %fd24;
	mov.u64 	%rd431, %rd394;
	mov.f64 	%fd353, %fd22;
	@%p161 bra 	$L__BB10_21;
	setp.lt.f64 	%p162, %fd24, %fd23;
	mov.u64 	%rd431, %rd430;
	mov.f64 	%fd353, %fd352;
	@%p162 bra 	$L__BB10_21;
	setp.lt.s64 	%p163, %rd430, %rd394;
	min.s64 	%rd431, %rd430, %rd394;
	selp.f64 	%fd353, %fd352, %fd22, %p163;
$L__BB10_21:
	add.s64 	%rd397, %rd384, 12288;
	// begin inline asm
	ld.global.nc.u64 %rd396, [%rd397];
	// end inline asm
	add.s64 	%rd399, %rd384, 12296;
	// begin inline asm
	ld.global.nc.u64 %rd398, [%rd399];
	// end inline asm
	mov.b64 	%fd27, %rd396;
	abs.f64 	%fd28, %fd353;
	abs.f64 	%fd29, %fd27;
	setp.lt.f64 	%p164, %fd28, %fd29;
	mov.u64 	%rd432, %rd398;
	mov.f64 	%fd354, %fd27;
	@%p164 bra 	$L__BB10_24;
	setp.lt.f64 	%p165, %fd29, %fd28;
	mov.u64 	%rd432, %rd431;
	mov.f64 	%fd354, %fd353;
	@%p165 bra 	$L__BB10_24;
	setp.lt.s64 	%p166, %rd431, %rd398;
	min.s64 	%rd432, %rd431, %rd398;
	selp.f64 	%fd354, %fd353, %fd27, %p166;
$L__BB10_24:
	add.s32 	%r368, %r368, 1024;
	setp.lt.s32 	%p167, %r368, %r29;
	@%p167 bra 	$L__BB10_12;
$L__BB10_25:
	setp.lt.s32 	%p168, %r29, 256;
	@%p168 bra 	$L__BB10_70;
	// begin inline asm
	mov.u32 %r259, %laneid;
	// end inline asm
	mov.b64 	%rd410, %fd354;
	mov.b64 	{%r261, %r266}, %rd410;
	mov.b32 	%r277, 1;
	mov.b32 	%r278, 31;
	mov.b32 	%r279, -1;
	// begin inline asm
	shfl.sync.down.b32 %r260, %r261, %r277, %r278, %r279;
	// end inline asm
	// begin inline asm
	shfl.sync.down.b32 %r265, %r266, %r277, %r278, %r279;
	// end inline asm
	mov.b64 	%rd411, {%r260, %r265};
	mov.b64 	%fd33, %rd411;
	mov.b64 	{%r271, %r276}, %rd432;
	// begin inline asm
	shfl.sync.down.b32 %r270, %r271, %r277, %r278, %r279;
	// end inline asm
	// begin inline asm
	shfl.sync.down.b32 %r275, %r276, %r277, %r278, %r279;
	// end inline asm
	mov.b64 	%rd28, {%r270, %r275};
	setp.gt.s32 	%p220, %r259, 30;
	mov.u64 	%rd434, %rd432;
	mov.f64 	%fd356, %fd354;
	@%p220 bra 	$L__BB10_30;
	abs.f64 	%fd34, %fd354;
	abs.f64 	%fd35, %fd33;
	setp.lt.f64 	%p221, %fd34, %fd35;
	mov.u64 	%rd434, %rd28;
	mov.f64 	%fd356, %fd33;
	@%p221 bra 	$L__BB10_30;
	setp.lt.f64 	%p222, %fd35, %fd34;
	mov.u64 	%rd434, %rd432;
	mov.f64 	%fd356, %fd354;
	@%p222 bra 	$L__BB10_30;
	setp.lt.s64 	%p223, %rd432, %rd28;
	min.s64 	%rd434, %rd432, %rd28;
	selp.f64 	%fd356, %fd354, %fd33, %p223;
$L__BB10_30:
	mov.b64 	%rd412, %fd356;
	mov.b64 	{%r281, %r286}, %rd412;
	mov.b32 	%r297, 2;
	mov.b32 	%r298, 31;
	mov.b32 	%r299, -1;
	// begin inline asm
	shfl.sync.down.b32 %r280, %r281, %r297, %r298, %r299;
	// end inline asm
	// begin inline asm
	shfl.sync.down.b32 %r285, %r286, %r297, %r298, %r299;
	// end inline asm
	mov.b64 	%rd413, {%r280, %r285};
	mov.b64 	%fd38, %rd413;
	mov.b64 	{%r291, %r296}, %rd434;
	// begin inline asm
	shfl.sync.down.b32 %r290, %r291, %r297, %r298, %r299;
	// end inline asm
	// begin inline asm
	shfl.sync.down.b32 %r295, %r296, %r297, %r298, %r299;
	// end inline asm
	mov.b64 	%rd31, {%r290, %r295};
	setp.gt.s32 	%p224, %r259, 29;
	mov.u64 	%rd435, %rd434;
	mov.f64 	%fd357, %fd356;
	@%p224 bra 	$L__BB10_34;
	abs.f64 	%fd39, %fd356;
	abs.f64 	%fd40, %fd38;
	setp.lt.f64 	%p225, %fd39, %fd40;
	mov.u64 	%rd435, %rd31;
	mov.f64 	%fd357, %fd38;
	@%p225 bra 	$L__BB10_34;
	setp.lt.f64 	%p226, %fd40, %fd39;
	mov.u64 	%rd435, %rd434;
	mov.f64 	%fd357, %fd356;
	@%p226 bra 	$L__BB10_34;
	setp.lt.s64 	%p227, %rd434, %rd31;
	min.s64 	%rd435, %rd434, %rd31;
	selp.f64 	%fd357, %fd356, %fd38, %p227;
$L__BB10_34:
	mov.b64 	%rd414, %fd357;
	mov.b64 	{%r301, %r306}, %rd414;
	mov.b32 	%r317, 4;
	mov.b32 	%r318, 31;
	mov.b32 	%r319, -1;
	// begin inline asm
	shfl.sync.down.b32 %r300, %r301, %r317, %r318, %r319;
	// end inline asm
	// begin inline asm
	shfl.sync.down.b32 %r305, %r306, %r317, %r318, %r319;
	// end inline asm
	mov.b64 	%rd415, {%r300, %r305};
	mov.b64 	%fd43, %rd415;
	mov.b64 	{%r311, %r316}, %rd435;
	// begin inline asm
	shfl.sync.down.b32 %r310, %r311, %r317, %r318, %r319;
	// end inline asm
	// begin inline asm
	shfl.sync.down.b32 %r315, %r316, %r317, %r318, %r319;
	// end inline asm
	mov.b64 	%rd34, {%r310, %r315};
	setp.gt.s32 	%p228, %r259, 27;
	mov.u64 	%rd436, %rd435;
	mov.f64 	%fd358, %fd357;
	@%p228 bra 	$L__BB10_38;
	abs.f64 	%fd44, %fd357;
	abs.f64 	%fd45, %fd43;
	setp.lt.f64 	%p229, %fd44, %fd45;
	mov.u64 	%rd436, %rd34;
	mov.f64 	%fd358, %fd43;
	@%p229 bra 	$L__BB10_38;
	setp.lt.f64 	%p230, %fd45, %fd44;
	mov.u64 	%rd436, %rd435;
	mov.f64 	%fd358, %fd357;
	@%p230 bra 	$L__BB10_38;
	setp.lt.s64 	%p231, %rd435, %rd34;
	min.s64 	%rd436, %rd435, %rd34;
	selp.f64 	%fd358, %fd357, %fd43, %p231;
$L__BB10_38:
	mov.b64 	%rd416, %fd358;
	mov.b64 	{%r321, %r326}, %rd416;
	mov.b32 	%r337, 8;
	mov.b32 	%r338, 31;
	mov.b32 	%r339, -1;
	// begin inline asm
	shfl.sync.down.b32 %r320, %r321, %r337, %r338, %r339;
	// end inline asm
	// begin inline asm
	shfl.sync.down.b32 %r325, %r326, %r337, %r338, %r339;
	// end inline asm
	mov.b64 	%rd417, {%r320, %r325};
	mov.b64 	%fd48, %rd417;
	mov.b64 	{%r331, %r336}, %rd436;
	// begin inline asm
	shfl.sync.down.b32 %r330, %r331, %r337, %r338, %r339;
	// end inline asm
	// begin inline asm
	shfl.sync.down.b32 %r335, %r336, %r337, %r338, %r339;
	// end inline asm
	mov.b64 	%rd37, {%r330, %r335};
	setp.gt.s32 	%p232, %r259, 23;
	mov.u64 	%rd437, %rd436;
	mov.f64 	%fd359, %fd358;
	@%p232 bra 	$L__BB10_42;
	abs.f64 	%fd49, %fd358;
	abs.f64 	%fd50, %fd48;
	setp.lt.f64 	%p233, %fd49, %fd50;
	mov.u64 	%rd437, %rd37;
	mov.f64 	%fd359, %fd48;
	@%p233 bra 	$L__BB10_42;
	setp.lt.f64 	%p234, %fd50, %fd49;
	mov.u64 	%rd437, %rd436;
	mov.f64 	%fd359, %fd358;
	@%p234 bra 	$L__BB10_42;
	setp.lt.s64 	%p235, %rd436, %rd37;
	min.s64 	%rd437, %rd436, %rd37;
	selp.f64 	%fd359, %fd358, %fd48, %p235;
$L__BB10_42:
	mov.b64 	%rd418, %fd359;
	mov.b64 	{%r341, %r346}, %rd418;
	mov.b32 	%r357, 16;
	mov.b32 	%r358, 31;
	mov.b32 	%r359, -1;
	// begin inline asm
	shfl.sync.down.b32 %r340, %r341, %r357, %r358, %r359;
	// end inline asm
	// begin inline asm
	shfl.sync.down.b32 %r345, %r346, %r357, %r358, %r359;
	// end inline asm
	mov.b64 	%rd419, {%r340, %r345};
	mov.b64 	%fd53, %rd419;
	mov.b64 	{%r351, %r356}, %rd437;
	// begin inline asm
	shfl.sync.down.b32 %r350, %r351, %r357, %r358, %r359;
	// end inline asm
	// begin inline asm
	shfl.sync.down.b32 %r355, %r356, %r357, %r358, %r359;
	// end inline asm
	mov.b64 	%rd40, {%r350, %r355};
	setp.gt.s32 	%p236, %r259, 15;
	mov.u64 	%rd508, %rd437;
	mov.f64 	%fd422, %fd359;
	@%p236 bra 	$L__BB10_46;
	abs.f64 	%fd54, %fd359;
	abs.f64 	%fd55, %fd53;
	setp.lt.f64 	%p237, %fd54, %fd55;
	mov.u64 	%rd508, %rd40;
	mov.f64 	%fd422, %fd53;
	@%p237 bra 	$L__BB10_46;
	setp.lt.f64 	%p238, %fd55, %fd54;
	mov.u64 	%rd508, %rd437;
	mov.f64 	%fd422, %fd359;
	@%p238 bra 	$L__BB10_46;
	setp.lt.s64 	%p239, %rd437, %rd40;
	min.s64 	%rd508, %rd437, %rd40;
	selp.f64 	%fd422, %fd359, %fd53, %p239;
$L__BB10_46:
	setp.ne.s32 	%p240, %r259, 0;
	@%p240 bra 	$L__BB10_48;
	shr.u32 	%r360, %r1, 1;
	and.b32  	%r361, %r360, 496;
	mov.u32 	%r362, _ZN6thrust24THRUST_300001_SM_1000_NS8cuda_cub4core6detail5shmemE;
	add.s32 	%r363, %r362, %r361;
	st.shared.f64 	[%r363+8], %fd422;
	st.shared.u64 	[%r363+16], %rd508;
$L__BB10_48:
	bar.sync 	0;
	setp.ne.s32 	%p241, %r1, 0;
	@%p241 bra 	$L__BB10_232;
	ld.shared.f64 	%fd58, [_ZN6thrust24THRUST_300001_SM_1000_NS8cuda_cub4core6detail5shmemE+24];
	ld.shared.u64 	%rd43, [_ZN6thrust24THRUST_300001_SM_1000_NS8cuda_cub4core6detail5shmemE+32];
	abs.f64 	%fd59, %fd422;
	abs.f64 	%fd60, %fd58;
	setp.lt.f64 	%p242, %fd59, %fd60;
	mov.u64 	%rd439, %rd43;
	mov.f64 	%fd361, %fd58;
	@%p242 bra 	$L__BB10_52;
	setp.lt.f64 	%p243, %fd60, %fd59;
	mov.u64 	%rd439, %rd508;
	mov.f64 	%fd361, %fd422;
	@%p243 bra 	$L__BB10_52;
	setp.lt.s64 	%p244, %rd508, %rd43;
	min.s64 	%rd439, %rd508, %rd43;
	selp.f64 	%fd361, %fd422, %fd58, %p244;
$L__BB10_52:
	ld.shared.f64 	%fd63, [_ZN6thrust24THRUST_300001_SM_1000_NS8cuda_cub4core6detail5shmemE+40];
	ld.shared.u64 	%rd46, [_ZN6thrust24THRUST_300001_SM_1000_NS8cuda_cub4core6detail5shmemE+48];
	abs.f64 	%fd64, %fd361;
	abs.f64 	%fd65, %fd63;
	setp.lt.f64 	%p245, %fd64, %fd65;
	mov.u64 	%rd440, %rd46;
	mov.f64 	%fd362, %fd63;
	@%p245 bra 	$L__BB10_55;
	setp.lt.f64 	%p246, %fd65, %fd64;
	mov.u64 	%rd440, %rd439;
	mov.f64 	%fd362, %fd361;
	@%p246 bra 	$L__BB10_55;
	setp.lt.s64 	%p247, %rd439, %rd46;
	min.s64 	%rd440, %rd439, %rd46;
	selp.f64 	%fd362, %fd361, %fd63, %p247;
$L__BB10_55:
	ld.shared.f64 	%fd68, [_ZN6thrust24THRUST_300001_SM_1000_NS8cuda_cub4core6detail5shmemE+56];
	ld.shared.u64 	%rd49, [_ZN6thrust24THRUST_300001_SM_1000_NS8cuda_cub4core6detail5shmemE+64];
	abs.f64 	%fd69, %fd362;
	abs.f64 	%fd70, %fd68;
	setp.lt.f64 	%p248, %fd69, %fd70;
	mov.u64 	%rd441, %rd49;
	mov.f64 	%fd363, %fd68;
	@%p248 bra 	$L__BB10_58;
	setp.lt.f64 	%p249, %fd70, %fd69;
	mov.u64 	%rd441, %rd440;
	mov.f64 	%fd363, %fd362;
	@%p249 bra 	$L__BB10_58;
	setp.lt.s64 	%p250, %rd440, %rd49;
	min.s64 	%rd441, %rd440, %rd49;
	selp.f64 	%fd363, %fd362, %fd68, %p250;
$L__BB10_58:
	ld.shared.f64 	%fd73, [_ZN6thrust24THRUST_300001_SM_1000_NS8cuda_cub4core6detail5shmemE+72];
	ld.shared.u64 	%rd52, [_ZN6thrust24THRUST_300001_SM_1000_NS8cuda_cub4core6detail5shmemE+80];
	abs.f64 	%fd74, %fd363;
	abs.f64 	%fd75, %fd73;
	setp.lt.f64 	%p251, %fd74, %fd75;
	mov.u64 	%rd442, %rd52;
	mov.f64 	%fd364, %fd73;
	@%p251 bra 	$L__BB10_61;
	setp.lt.f64 	%p252, %fd75, %fd74;
	mov.u64 	%rd442, %rd441;
	mov.f64 	%fd364, %fd363;
	@%p252 bra 	$L__BB10_61;
	setp.lt.s64 	%p253, %rd441, %rd52;
	min.s64 	%rd442, %rd441, %rd52;
	selp.f64 	%fd364, %fd363, %fd73, %p253;
$L__BB10_61:
	ld.shared.f64 	%fd78, [_ZN6thrust24THRUST_300001_SM_1000_NS8cuda_cub4core6detail5shmemE+88];
	ld.shared.u64 	%rd55, [_ZN6thrust24THRUST_300001_SM_1000_NS8cuda_cub4core6detail5shmemE+96];
	abs.f64 	%fd79, %fd364;
	abs.f64 	%fd80, %fd78;
	setp.lt.f64 	%p254, %fd79, %fd80;
	mov.u64 	%rd443, %rd55;
	mov.f64 	%fd365, %fd78;
	@%p254 bra 	$L__BB10_64;
	setp.lt.f64 	%p255, %fd80, %fd79;
	mov.u64 	%rd443, %rd442;
	mov.f64 	%fd365, %fd364;
	@%p255 bra 	$L__BB10_64;
	setp.lt.s64 	%p256, %rd442, %rd55;
	min.s64 	%rd443, %rd442, %rd55;
	selp.f64 	%fd365, %fd364, %fd78, %p256;
$L__BB10_64:
	ld.shared.f64 	%fd83, [_ZN6thrust24THRUST_300001_SM_1000_NS8cuda_cub4core6detail5shmemE+104];
	ld.shared.u64 	%rd58, [_ZN6thrust24THRUST_300001_SM_1000_NS8cuda_cub4core6detail5shmemE+112];
	abs.f64 	%fd84, %fd365;
	abs.f64 	%fd85, %fd83;
	setp.lt.f64 	%p257, %fd84, %fd85;
	mov.u64 	%rd444, %rd58;
	mov.f64 	%fd366, %fd83;
	@%p257 bra 	$L__BB10_67;
	setp.lt.f64 	%p258, %fd85, %fd84;
	mov.u64 	%rd444, %rd443;
	mov.f64 	%fd366, %fd365;
	@%p258 bra 	$L__BB10_67;
	setp.lt.s64 	%p259, %rd443, %rd58;
	min.s64 	%rd444, %rd443, %rd58;
	selp.f64 	%fd366, %fd365, %fd83, %p259;
$L__BB10_67:
	ld.shared.f64 	%fd88, [_ZN6thrust24THRUST_300001_SM_1000_NS8cuda_cub4core6detail5shmemE+120];
	ld.shared.u64 	%rd61, [_ZN6thrust24THRUST_300001_SM_1000_NS8cuda_cub4core6detail5shmemE+128];
	abs.f64 	%fd89, %fd366;
	abs.f64 	%fd90, %fd88;
	setp.lt.f64 	%p260, %fd89, %fd90;
	mov.u64 	%rd508, %rd61;
	mov.f64 	%fd422, %fd88;
	@%p260 bra 	$L__BB10_232;
	setp.lt.f64 	%p261, %fd90, %fd89;
	mov.u64 	%rd508, %rd444;
	mov.f64 	%fd422, %fd366;
	@%p261 bra 	$L__BB10_232;
	setp.lt.s64 	%p262, %rd444, %rd61;
	min.s64 	%rd508, %rd444, %rd61;
	selp.f64 	%fd422, %fd366, %fd88, %p262;
	bra.uni 	$L__BB10_232;
$L__BB10_70:
	// begin inline asm
	mov.u32 %r146, %laneid;
	// end inline asm
	and.b32  	%r167, %r1, 992;
	add.s32 	%r168, %r167, 32;
	setp.gt.s32 	%p169, %r168, %r29;
	not.b32 	%r169, %r167;
	add.s32 	%r170, %r29, %r169;
	selp.b32 	%r165, %r170, 31, %p169;
	mov.b64 	%rd400, %fd354;
	mov.b64 	{%r148, %r153}, %rd400;
	mov.b32 	%r164, 1;
	mov.b32 	%r166, -1;
	// begin inline asm
	shfl.sync.down.b32 %r147, %r148, %r164, %r165, %r166;
	// end inline asm
	// begin inline asm
	shfl.sync.down.b32 %r152, %r153, %r164, %r165, %r166;
	// end inline asm
	mov.b64 	%rd401, {%r147, %r152};
	mov.b64 	%fd92, %rd401;
	mov.b64 	{%r158, %r163}, %rd432;
	// begin inline asm
	shfl.sync.down.b32 %r157, %r158, %r164, %r165, %r166;
	// end inline asm
	// begin inline asm
	shfl.sync.down.b32 %r162, %r163, %r164, %r165, %r166;
	// end inline asm
	mov.b64 	%rd63, {%r157, %r162};
	setp.ge.s32 	%p170, %r146, %r165;
	mov.u64 	%rd445, %rd432;
	mov.f64 	%fd367, %fd354;
	@%p170 bra 	$L__BB10_74;
	abs.f64 	%fd93, %fd354;
	abs.f64 	%fd94, %fd92;
	setp.lt.f64 	%p171, %fd93, %fd94;
	mov.u64 	%rd445, %rd63;
	mov.f64 	%fd367, %fd92;
	@%p171 bra 	$L__BB10_74;
	setp.lt.f64 	%p172, %fd94, %fd93;
	mov.u64 	%rd445, %rd432;
	mov.f64 	%fd367, %fd354;
	@%p172 bra 	$L__BB10_74;
	setp.lt.s64 	%p173, %rd432, %rd63;
	min.s64 	%rd445, %rd432, %rd63;
	selp.f64 	%fd367, %fd354, %fd92, %p173;
$L__BB10_74:
	mov.b64 	%rd402, %fd367;
	mov.b64 	{%r172, %r177}, %rd402;
	mov.b32 	%r188, 2;
	mov.b32 	%r190, -1;
	// begin inline asm
	shfl.sync.down.b32 %r171, %r172, %r188, %r165, %r190;
	// end inline asm
	// begin inline asm
	shfl.sync.down.b32 %r176, %r177, %r188, %r165, %r190;
	// end inline asm
	mov.b64 	%rd403, {%r171, %r176};
	mov.b64 	%fd97, %rd403;
	mov.b64 	{%r182, %r187}, %rd445;
	// begin inline asm
	shfl.sync.down.b32 %r181, %r182, %r188, %r165, %r190;
	// end inline asm
	// begin inline asm
	shfl.sync.down.b32 %r186, %r187, %r188, %r165, %r190;
	// end inline asm
	mov.b64 	%rd66, {%r181, %r186};
	add.s32 	%r191, %r146, 2;
	setp.gt.s32 	%p174, %r191, %r165;
	mov.u64 	%rd446, %rd445;
	mov.f64 	%fd368, %fd367;
	@%p174 bra 	$L__BB10_78;
	abs.f64 	%fd98, %fd367;
	abs.f64 	%fd99, %fd97;
	setp.lt.f64 	%p175, %fd98, %fd99;
	mov.u64 	%rd446, %rd66;
	mov.f64 	%fd368, %fd97;
	@%p175 bra 	$L__BB10_78;
	setp.lt.f64 	%p176, %fd99, %fd98;
	mov.u64 	%rd446, %rd445;
	mov.f64 	%fd368, %fd367;
	@%p176 bra 	$L__BB10_78;
	setp.lt.s64 	%p177, %rd445, %rd66;
	min.s64 	%rd446, %rd445, %rd66;
	selp.f64 	%fd368, %fd367, %fd97, %p177;
$L__BB10_78:
	mov.b64 	%rd404, %fd368;
	mov.b64 	{%r193, %r198}, %rd404;
	mov.b32 	%r209, 4;
	mov.b32 	%r211, -1;
	// begin inline asm
	shfl.sync.down.b32 %r192, %r193, %r209, %r165, %r211;
	// end inline asm
	// begin inline asm
	shfl.sync.down.b32 %r197, %r198, %r209, %r165, %r211;
	// end inline asm
	mov.b64 	%rd405, {%r192, %r197};
	mov.b64 	%fd102, %rd405;
	mov.b64 	{%r203, %r208}, %rd446;
	// begin inline asm
	shfl.sync.down.b32 %r202, %r203, %r209, %r165, %r211;
	// end inline asm
	// begin inline asm
	shfl.sync.down.b32 %r207, %r208, %r209, %r165, %r211;
	// end inline asm
	mov.b64 	%rd69, {%r202, %r207};
	add.s32 	%r212, %r146, 4;
	setp.gt.s32 	%p178, %r212, %r165;
	mov.u64 	%rd447, %rd446;
	mov.f64 	%fd369, %fd368;
	@%p178 bra 	$L__BB10_82;
	abs.f64 	%fd103, %fd368;
	abs.f64 	%fd104, %fd102;
	setp.lt.f64 	%p179, %fd103, %fd104;
	mov.u64 	%rd447, %rd69;
	mov.f64 	%fd369, %fd102;
	@%p179 bra 	$L__BB10_82;
	setp.lt.f64 	%p180, %fd104, %fd103;
	mov.u64 	%rd447, %rd446;
	mov.f64 	%fd369, %fd368;
	@%p180 bra 	$L__BB10_82;
	setp.lt.s64 	%p181, %rd446, %rd69;
	min.s64 	%rd447, %rd446, %rd69;
	selp.f64 	%fd369, %fd368, %fd102, %p181;
$L__BB10_82:
	mov.b64 	%rd406, %fd369;
	mov.b64 	{%r214, %r219}, %rd406;
	mov.b32 	%r230, 8;
	mov.b32 	%r232, -1;
	// begin inline asm
	shfl.sync.down.b32 %r213, %r214, %r230, %r165, %r232;
	// end inline asm
	// begin inline asm
	shfl.sync.down.b32 %r218, %r219, %r230, %r165, %r232;
	// end inline asm
	mov.b64 	%rd407, {%r213, %r218};
	mov.b64 	%fd107, %rd407;
	mov.b64 	{%r224, %r229}, %rd447;
	// begin inline asm
	shfl.sync.down.b32 %r223, %r224, %r230, %r165, %r232;
	// end inline asm
	// begin inline asm
	shfl.sync.down.b32 %r228, %r229, %r230, %r165, %r232;
	// end inline asm
	mov.b64 	%rd72, {%r223, %r228};
	add.s32 	%r233, %r146, 8;
	setp.gt.s32 	%p182, %r233, %r165;
	mov.u64 	%rd448, %rd447;
	mov.f64 	%fd370, %fd369;
	@%p182 bra 	$L__BB10_86;
	abs.f64 	%fd108, %fd369;
	abs.f64 	%fd109, %fd107;
	setp.lt.f64 	%p183, %fd108, %fd109;
	mov.u64 	%rd448, %rd72;
	mov.f64 	%fd370, %fd107;
	@%p183 bra 	$L__BB10_86;
	setp.lt.f64 	%p184, %fd109, %fd108;
	mov.u64 	%rd448, %rd447;
	mov.f64 	%fd370, %fd369;
	@%p184 bra 	$L__BB10_86;
	setp.lt.s64 	%p185, %rd447, %rd72;
	min.s64 	%rd448, %rd447, %rd72;
	selp.f64 	%fd370, %fd369, %fd107, %p185;
$L__BB10_86:
	mov.b64 	%rd408, %fd370;
	mov.b64 	{%r235, %r240}, %rd408;
	mov.b32 	%r251, 16;
	mov.b32 	%r253, -1;
	// begin inline asm
	shfl.sync.down.b32 %r234, %r235, %r251, %r165, %r253;
	// end inline asm
	// begin inline asm
	shfl.sync.down.b32 %r239, %r240, %r251, %r165, %r253;
	// end inline asm
	mov.b64 	%rd409, {%r234, %r239};
	mov.b64 	%fd112, %rd409;
	mov.b64 	{%r245, %r250}, %rd448;
	// begin inline asm
	shfl.sync.down.b32 %r244, %r245, %r251, %r165, %r253;
	// end inline asm
	// begin inline asm
	shfl.sync.down.b32 %r249, %r250, %r251, %r165, %r253;
	// end inline asm
	mov.b64 	%rd75, {%r244, %r249};
	add.s32 	%r254, %r146, 16;
	setp.gt.s32 	%p186, %r254, %r165;
	mov.u64 	%rd508, %rd448;
	mov.f64 	%fd422, %fd370;
	@%p186 bra 	$L__BB10_90;
	abs.f64 	%fd113, %fd370;
	abs.f64 	%fd114, %fd112;
	setp.lt.f64 	%p187, %fd113, %fd114;
	mov.u64 	%rd508, %rd75;
	mov.f64 	%fd422, %fd112;
	@%p187 bra 	$L__BB10_90;
	setp.lt.f64 	%p188, %fd114, %fd113;
	mov.u64 	%rd508, %rd448;
	mov.f64 	%fd422, %fd370;
	@%p188 bra 	$L__BB10_90;
	setp.lt.s64 	%p189, %rd448, %rd75;
	min.s64 	%rd508, %rd448, %rd75;
	selp.f64 	%fd422, %fd370, %fd112, %p189;
$L__BB10_90:
	setp.ne.s32 	%p190, %r146, 0;
	@%p190 bra 	$L__BB10_92;
	shr.u32 	%r255, %r1, 1;
	and.b32  	%r256, %r255, 496;
	mov.u32 	%r257, _ZN6thrust24THRUST_300001_SM_1000_NS8cuda_cub4core6detail5shmemE;
	add.s32 	%r258, %r257, %r256;
	st.shared.f64 	[%r258+8], %fd422;
	st.shared.u64 	[%r258+16], %rd508;
$L__BB10_92:
	bar.sync 	0;
	setp.ne.s32 	%p191, %r1, 0;
	@%p191 bra 	$L__BB10_232;
	setp.lt.s32 	%p192, %r29, 33;
	mov.f64 	%fd372, %fd422;
	mov.u64 	%rd450, %rd508;
	@%p192 bra 	$L__BB10_97;
	ld.shared.f64 	%fd117, [_ZN6thrust24THRUST_300001_SM_1000_NS8cuda_cub4core6detail5shmemE+24];
	ld.shared.u64 	%rd78, [_ZN6thrust24THRUST_300001_SM_1000_NS8cuda_cub4core6detail5shmemE+32];
	abs.f64 	%fd118, %fd422;
	abs.f64 	%fd119, %fd117;
	setp.lt.f64 	%p193, %fd118, %fd119;
	mov.f64 	%fd372, %fd117;
	mov.u64 	%rd450, %rd78;
	@%p193 bra 	$L__BB10_97;
	setp.lt.f64 	%p194, %fd119, %fd118;
	mov.f64 	%fd372, %fd422;
	mov.u64 	%rd450, %rd508;
	@%p194 bra 	$L__BB10_97;
	setp.lt.s64 	%p195, %rd508, %rd78;
	min.s64 	%rd450, %rd508, %rd78;
	selp.f64 	%fd372, %fd422, %fd117, %p195;
$L__BB10_97:
	setp.lt.s32 	%p196, %r29, 65;
	mov.f64 	%fd373, %fd372;
	mov.u64 	%rd451, %rd450;
	@%p196 bra 	$L__BB10_101;
	ld.shared.f64 	%fd122, [_ZN6thrust24THRUST_300001_SM_1000_NS8cuda_cub4core6detail5shmemE+40];
	ld.shared.u64 	%rd81, [_ZN6thrust24THRUST_300001_SM_1000_NS8cuda_cub4core6detail5shmemE+48];
	abs.f64 	%fd123, %fd372;
	abs.f64 	%fd124, %fd122;
	setp.lt.f64 	%p197, %fd123, %fd124;
	mov.f64 	%fd373, %fd122;
	mov.u64 	%rd451, %rd81;
	@%p197 bra 	$L__BB10_101;
	setp.lt.f64 	%p198, %fd124, %fd123;
	mov.f64 	%fd373, %fd372;
	mov.u64 	%rd451, %rd450;
	@%p198 bra 	$L__BB10_101;
	setp.lt.s64 	%p199, %rd450, %rd81;
	min.s64 	%rd451, %rd450, %rd81;
	selp.f64 	%fd373, %fd372, %fd122, %p199;
$L__BB10_101:
	setp.lt.s32 	%p200, %r29, 97;
	mov.f64 	%fd374, %fd373;
	mov.u64 	%rd452, %rd451;
	@%p200 bra 	$L__BB10_105;
	ld.shared.f64 	%fd127, [_ZN6thrust24THRUST_300001_SM_1000_NS8cuda_cub4core6detail5shmemE+56];
	ld.shared.u64 	%rd84, [_ZN6thrust24THRUST_300001_SM_1000_NS8cuda_cub4core6detail5shmemE+64];
	abs.f64 	%fd128, %fd373;
	abs.f64 	%fd129, %fd127;
	setp.lt.f64 	%p201, %fd128, %fd129;
	mov.f64 	%fd374, %fd127;
	mov.u64 	%rd452, %rd84;
	@%p201 bra 	$L__BB10_105;
	setp.lt.f64 	%p202, %fd129, %fd128;
	mov.f64 	%fd374, %fd373;
	mov.u64 	%rd452, %rd451;
	@%p202 bra 	$L__BB10_105;
	setp.lt.s64 	%p203, %rd451, %rd84;
	min.s64 	%rd452, %rd451, %rd84;
	selp.f64 	%fd374, %fd373, %fd127, %p203;
$L__BB10_105:
	setp.lt.s32 	%p204, %r29, 129;
	mov.f64 	%fd375, %fd374;
	mov.u64 	%rd453, %rd452;
	@%p204 bra 	$L__BB10_109;
	ld.shared.f64 	%fd132, [_ZN6thrust24THRUST_300001_SM_1000_NS8cuda_cub4core6detail5shmemE+72];
	ld.shared.u64 	%rd87, [_ZN6thrust24THRUST_300001_SM_1000_NS8cuda_cub4core6detail5shmemE+80];
	abs.f64 	%fd133, %fd374;
	abs.f64 	%fd134, %fd132;
	setp.lt.f64 	%p205, %fd133, %fd134;
	mov.f64 	%fd375, %fd132;
	mov.u64 	%rd453, %rd87;
	@%p205 bra 	$L__BB10_109;
	setp.lt.f64 	%p206, %fd134, %fd133;
	mov.f64 	%fd375, %fd374;
	mov.u64 	%rd453, %rd452;
	@%p206 bra 	$L__BB10_109;
	setp.lt.s64 	%p207, %rd452, %rd87;
	min.s64 	%rd453, %rd452, %rd87;
	selp.f64 	%fd375, %fd374, %fd132, %p207;
$L__BB10_109:
	setp.lt.s32 	%p208, %r29, 161;
	mov.f64 	%fd376, %fd375;
	mov.u64 	%rd454, %rd453;
	@%p208 bra 	$L__BB10_113;
	ld.shared.f64 	%fd137, [_ZN6thrust24THRUST_300001_SM_1000_NS8cuda_cub4core6detail5shmemE+88];
	ld.shared.u64 	%rd90, [_ZN6thrust24THRUST_300001_SM_1000_NS8cuda_cub4core6detail5shmemE+96];
	abs.f64 	%fd138, %fd375;
	abs.f64 	%fd139, %fd137;
	setp.lt.f64 	%p209, %fd138, %fd139;
	mov.f64 	%fd376, %fd137;
	mov.u64 	%rd454, %rd90;
	@%p209 bra 	$L__BB10_113;
	setp.lt.f64 	%p210, %fd139, %fd138;
	mov.f64 	%fd376, %fd375;
	mov.u64 	%rd454, %rd453;
	@%p210 bra 	$L__BB10_113;
	setp.lt.s64 	%p211, %rd453, %rd90;
	min.s64 	%rd454, %rd453, %rd90;
	selp.f64 	%fd376, %fd375, %fd137, %p211;
$L__BB10_113:
	setp.lt.s32 	%p212, %r29, 193;
	mov.f64 	%fd377, %fd376;
	mov.u64 	%rd455, %rd454;
	@%p212 bra 	$L__BB10_117;
	ld.shared.f64 	%fd142, [_ZN6thrust24THRUST_300001_SM_1000_NS8cuda_cub4core6detail5shmemE+104];
	ld.shared.u64 	%rd93, [_ZN6thrust24THRUST_300001_SM_1000_NS8cuda_cub4core6detail5shmemE+112];
	abs.f64 	%fd143, %fd376;
	abs.f64 	%fd144, %fd142;
	setp.lt.f64 	%p213, %fd143, %fd144;
	mov.f64 	%fd377, %fd142;
	mov.u64 	%rd455, %rd93;
	@%p213 bra 	$L__BB10_117;
	setp.lt.f64 	%p214, %fd144, %fd143;
	mov.f64 	%fd377, %fd376;
	mov.u64 	%rd455, %rd454;
	@%p214 bra 	$L__BB10_117;
	setp.lt.s64 	%p215, %rd454, %rd93;
	min.s64 	%rd455, %rd454, %rd93;
	selp.f64 	%fd377, %fd376, %fd142, %p215;
$L__BB10_117:
	setp.lt.s32 	%p216, %r29, 225;
	mov.u64 	%rd508, %rd455;
	mov.f64 	%fd422, %fd377;
	@%p216 bra 	$L__BB10_232;
	ld.shared.f64 	%fd147, [_ZN6thrust24THRUST_300001_SM_1000_NS8cuda_cub4core6detail5shmemE+120];
	ld.shared.u64 	%rd96, [_ZN6thrust24THRUST_300001_SM_1000_NS8cuda_cub4core6detail5shmemE+128];
	abs.f64 	%fd148, %fd377;
	abs.f64 	%fd149, %fd147;
	setp.lt.f64 	%p217, %fd148, %fd149;
	mov.u64 	%rd508, %rd96;
	mov.f64 	%fd422, %fd147;
	@%p217 bra 	$L__BB10_232;
	setp.lt.f64 	%p218, %fd149, %fd148;
	mov.u64 	%rd508, %rd455;
	mov.f64 	%fd422, %fd377;
	@%p218 bra 	$L__BB10_232;
	setp.lt.s64 	%p219, %rd455, %rd96;
	min.s64 	%rd508, %rd455, %rd96;
	selp.f64 	%fd422, %fd377, %fd147, %p219;
	bra.uni 	$L__BB10_232;
$L__BB10_121:
	mov.u32 	%r16, %tid.x;
	cvt.u64.u32 	%rd98, %r16;
	mul.wide.u32 	%rd258, %r16, 16;
	add.s64 	%rd239, %rd236, %rd258;
	// begin inline asm
	ld.global.nc.u64 %rd238, [%rd239];
	// end inline asm
	add.s64 	%rd241, %rd239, 8;
	// begin inline asm
	ld.global.nc.u64 %rd240, [%rd241];
	// end inline asm
	mov.b64 	%fd151, %rd238;
	add.s64 	%rd243, %rd239, 4096;
	// begin inline asm
	ld.global.nc.u64 %rd242, [%rd243];
	// end inline asm
	add.s64 	%rd245, %rd239, 4104;
	// begin inline asm
	ld.global.nc.u64 %rd456, [%rd245];
	// end inline asm
	mov.b64 	%fd378, %rd242;
	add.s64 	%rd247, %rd239, 8192;
	// begin inline asm
	ld.global.nc.u64 %rd246, [%rd247];
	// end inline asm
	add.s64 	%rd249, %rd239, 8200;
	// begin inline asm
	ld.global.nc.u64 %rd457, [%rd249];
	// end inline asm
	mov.b64 	%fd379, %rd246;
	add.s64 	%rd251, %rd239, 12288;
	// begin inline asm
	ld.global.nc.u64 %rd250, [%rd251];
	// end inline asm
	add.s64 	%rd253, %rd239, 12296;
	// begin inline asm
	ld.global.nc.u64 %rd458, [%rd253];
	// end inline asm
	mov.b64 	%fd380, %rd250;
	add.s64 	%rd255, %rd239, 16384;
	// begin inline asm
	ld.global.nc.u64 %rd254, [%rd255];
	// end inline asm
	add.s64 	%rd257, %rd239, 16392;
	// begin inline asm
	ld.global.nc.u64 %rd495, [%rd257];
	// end inline asm
	mov.b64 	%fd409, %rd254;
	abs.f64 	%fd156, %fd151;
	abs.f64 	%fd157, %fd378;
	setp.lt.f64 	%p3, %fd156, %fd157;
	@%p3 bra 	$L__BB10_123;
	setp.lt.f64 	%p4, %fd157, %fd156;
	setp.lt.s64 	%p5, %rd240, %rd456;
	or.pred  	%p6, %p4, %p5;
	selp.b64 	%rd456, %rd240, %rd456, %p6;
	selp.f64 	%fd378, %fd151, %fd378, %p6;
$L__BB10_123:
	abs.f64 	%fd160, %fd378;
	abs.f64 	%fd161, %fd379;
	setp.lt.f64 	%p7, %fd160, %fd161;
	@%p7 bra 	$L__BB10_125;
	setp.lt.f64 	%p8, %fd161, %fd160;
	setp.lt.s64 	%p9, %rd456, %rd457;
	or.pred  	%p10, %p8, %p9;
	selp.b64 	%rd457, %rd456, %rd457, %p10;
	selp.f64 	%fd379, %fd378, %fd379, %p10;
$L__BB10_125:
	abs.f64 	%fd164, %fd379;
	abs.f64 	%fd165, %fd380;
	setp.lt.f64 	%p11, %fd164, %fd165;
	@%p11 bra 	$L__BB10_127;
	setp.lt.f64 	%p12, %fd165, %fd164;
	setp.lt.s64 	%p13, %rd457, %rd458;
	or.pred  	%p14, %p12, %p13;
	selp.b64 	%rd458, %rd457, %rd458, %p14;
	selp.f64 	%fd380, %fd379, %fd380, %p14;
$L__BB10_127:
	abs.f64 	%fd168, %fd380;
	abs.f64 	%fd169, %fd409;
	setp.lt.f64 	%p15, %fd168, %fd169;
	@%p15 bra 	$L__BB10_129;
	setp.lt.f64 	%p16, %fd169, %fd168;
	setp.lt.s64 	%p17, %rd458, %rd495;
	or.pred  	%p18, %p16, %p17;
	selp.b64 	%rd495, %rd458, %rd495, %p18;
	selp.f64 	%fd409, %fd380, %fd409, %p18;
$L__BB10_129:
	setp.lt.u32 	%p19, %r29, 2560;
	mov.b64 	%rd474, 1280;
	@%p19 bra 	$L__BB10_165;
	add.s64 	%rd262, %rd1, -2560;
	mul.hi.u64 	%rd263, %rd262, -3689348814741910323;
	shr.u64 	%rd112, %rd263, 10;
	setp.lt.u64 	%p20, %rd262, 1280;
	mov.b64 	%rd474, 1280;
	@%p20 bra 	$L__BB10_153;
	add.s64 	%rd265, %rd112, 1;
	and.b64  	%rd460, %rd265, 36028797018963966;
	shl.b64 	%rd266, %rd98, 4;
	add.s64 	%rd267, %rd266, %rd236;
	add.s64 	%rd461, %rd267, 57352;
	mov.b64 	%rd474, 1280;
$L__BB10_132:
	add.s64 	%rd269, %rd461, -36872;
	// begin inline asm
	ld.global.nc.u64 %rd268, [%rd269];
	// end inline asm
	add.s64 	%rd271, %rd461, -36864;
	// begin inline asm
	ld.global.nc.u64 %rd464, [%rd271];
	// end inline asm
	mov.b64 	%fd383, %rd268;
	add.s64 	%rd273, %rd461, -32776;
	// begin inline asm
	ld.global.nc.u64 %rd272, [%rd273];
	// end inline asm
	add.s64 	%rd275, %rd461, -32768;
	// begin inline asm
	ld.global.nc.u64 %rd465, [%rd275];
	// end inline asm
	mov.b64 	%fd384, %rd272;
	add.s64 	%rd277, %rd461, -28680;
	// begin inline asm
	ld.global.nc.u64 %rd276, [%rd277];
	// end inline asm
	add.s64 	%rd279, %rd461, -28672;
	// begin inline asm
	ld.global.nc.u64 %rd466, [%rd279];
	// end inline asm
	mov.b64 	%fd385, %rd276;
	add.s64 	%rd281, %rd461, -24584;
	// begin inline asm
	ld.global.nc.u64 %rd280, [%rd281];
	// end inline asm
	add.s64 	%rd283, %rd461, -24576;
	// begin inline asm
	ld.global.nc.u64 %rd467, [%rd283];
	// end inline asm
	mov.b64 	%fd386, %rd280;
	add.s64 	%rd285, %rd461, -20488;
	// begin inline asm
	ld.global.nc.u64 %rd284, [%rd285];
	// end inline asm
	add.s64 	%rd287, %rd461, -20480;
	// begin inline asm
	ld.global.nc.u64 %rd468, [%rd287];
	// end inline asm
	mov.b64 	%fd387, %rd284;
	abs.f64 	%fd178, %fd409;
	abs.f64 	%fd179, %fd383;
	setp.lt.f64 	%p21, %fd178, %fd179;
	@%p21 bra 	$L__BB10_134;
	setp.lt.f64 	%p22, %fd179, %fd178;
	setp.lt.s64 	%p23, %rd495, %rd464;
	or.pred  	%p24, %p22, %p23;
	selp.b64 	%rd464, %rd495, %rd464, %p24;
	selp.f64 	%fd383, %fd409, %fd383, %p24;
$L__BB10_134:
	abs.f64 	%fd182, %fd383;
	abs.f64 	%fd183, %fd384;
	setp.lt.f64 	%p25, %fd182, %fd183;
	@%p25 bra 	$L__BB10_136;
	setp.lt.f64 	%p26, %fd183, %fd182;
	setp.lt.s64 	%p27, %rd464, %rd465;
	or.pred  	%p28, %p26, %p27;
	selp.b64 	%rd465, %rd464, %rd465, %p28;
	selp.f64 	%fd384, %fd383, %fd384, %p28;
$L__BB10_136:
	abs.f64 	%fd186, %fd384;
	abs.f64 	%fd187, %fd385;
	setp.lt.f64 	%p29, %fd186, %fd187;
	@%p29 bra 	$L__BB10_138;
	setp.lt.f64 	%p30, %fd187, %fd186;
	setp.lt.s64 	%p31, %rd465, %rd466;
	or.pred  	%p32, %p30, %p31;
	selp.b64 	%rd466, %rd465, %rd466, %p32;
	selp.f64 	%fd385, %fd384, %fd385, %p32;
$L__BB10_138:
	abs.f64 	%fd190, %fd385;
	abs.f64 	%fd191, %fd386;
	setp.lt.f64 	%p33, %fd190, %fd191;
	@%p33 bra 	$L__BB10_140;
	setp.lt.f64 	%p34, %fd191, %fd190;
	setp.lt.s64 	%p35, %rd466, %rd467;
	or.pred  	%p36, %p34, %p35;
	selp.b64 	%rd467, %rd466, %rd467, %p36;
	selp.f64 	%fd386, %fd385, %fd386, %p36;
$L__BB10_140:
	abs.f64 	%fd194, %fd386;
	abs.f64 	%fd195, %fd387;
	setp.lt.f64 	%p37, %fd194, %fd195;
	@%p37 bra 	$L__BB10_142;
	setp.lt.f64 	%p38, %fd195, %fd194;
	setp.lt.s64 	%p39, %rd467, %rd468;
	or.pred  	%p40, %p38, %p39;
	selp.b64 	%rd468, %rd467, %rd468, %p40;
	selp.f64 	%fd387, %fd386, %fd387, %p40;
$L__BB10_142:
	add.s64 	%rd289, %rd461, -16392;
	// begin inline asm
	ld.global.nc.u64 %rd288, [%rd289];
	// end inline asm
	add.s64 	%rd291, %rd461, -16384;
	// begin inline asm
	ld.global.nc.u64 %rd469, [%rd291];
	// end inline asm
	mov.b64 	%fd388, %rd288;
	add.s64 	%rd293, %rd461, -12296;
	// begin inline asm
	ld.global.nc.u64 %rd292, [%rd293];
	// end inline asm
	add.s64 	%rd295, %rd461, -12288;
	// begin inline asm
	ld.global.nc.u64 %rd470, [%rd295];
	// end inline asm
	mov.b64 	%fd389, %rd292;
	add.s64 	%rd297, %rd461, -8200;
	// begin inline asm
	ld.global.nc.u64 %rd296, [%rd297];
	// end inline asm
	add.s64 	%rd299, %rd461, -8192;
	// begin inline asm
	ld.global.nc.u64 %rd471, [%rd299];
	// end inline asm
	mov.b64 	%fd390, %rd296;
	add.s64 	%rd301, %rd461, -4104;
	// begin inline asm
	ld.global.nc.u64 %rd300, [%rd301];
	// end inline asm
	add.s64 	%rd303, %rd461, -4096;
	// begin inline asm
	ld.global.nc.u64 %rd472, [%rd303];
	// end inline asm
	mov.b64 	%fd391, %rd300;
	add.s64 	%rd305, %rd461, -8;
	// begin inline asm
	ld.global.nc.u64 %rd304, [%rd305];
	// end inline asm
	// begin inline asm
	ld.global.nc.u64 %rd495, [%rd461];
	// end inline asm
	mov.b64 	%fd409, %rd304;
	abs.f64 	%fd203, %fd387;
	abs.f64 	%fd204, %fd388;
	setp.lt.f64 	%p41, %fd203, %fd204;
	@%p41 bra 	$L__BB10_144;
	setp.lt.f64 	%p42, %fd204, %fd203;
	setp.lt.s64 	%p43, %rd468, %rd469;
	or.pred  	%p44, %p42, %p43;
	selp.b64 	%rd469, %rd468, %rd469, %p44;
	selp.f64 	%fd388, %fd387, %fd388, %p44;
$L__BB10_144:
	abs.f64 	%fd207, %fd388;
	abs.f64 	%fd208, %fd389;
	setp.lt.f64 	%p45, %fd207, %fd208;
	@%p45 bra 	$L__BB10_146;
	setp.lt.f64 	%p46, %fd208, %fd207;
	setp.lt.s64 	%p47, %rd469, %rd470;
	or.pred  	%p48, %p46, %p47;
	selp.b64 	%rd470, %rd469, %rd470, %p48;
	selp.f64 	%fd389, %fd388, %fd389, %p48;
$L__BB10_146:
	abs.f64 	%fd211, %fd389;
	abs.f64 	%fd212, %fd390;
	setp.lt.f64 	%p49, %fd211, %fd212;
	@%p49 bra 	$L__BB10_148;
	setp.lt.f64 	%p50, %fd212, %fd211;
	setp.lt.s64 	%p51, %rd470, %rd471;
	or.pred  	%p52, %p50, %p51;
	selp.b64 	%rd471, %rd470, %rd471, %p52;
	selp.f64 	%fd390, %fd389, %fd390, %p52;
$L__BB10_148:
	abs.f64 	%fd215, %fd390;
	abs.f64 	%fd216, %fd391;
	setp.lt.f64 	%p53, %fd215, %fd216;
	@%p53 bra 	$L__BB10_150;
	setp.lt.f64 	%p54, %fd216, %fd215;
	setp.lt.s64 	%p55, %rd471, %rd472;
	or.pred  	%p56, %p54, %p55;
	selp.b64 	%rd472, %rd471, %rd472, %p56;
	selp.f64 	%fd391, %fd390, %fd391, %p56;
$L__BB10_150:
	abs.f64 	%fd219, %fd391;
	abs.f64 	%fd220, %fd409;
	setp.lt.f64 	%p57, %fd219, %fd220;
	@%p57 bra 	$L__BB10_152;
	setp.lt.f64 	%p58, %fd220, %fd219;
	setp.lt.s64 	%p59, %rd472, %rd495;
	or.pred  	%p60, %p58, %p59;
	selp.b64 	%rd495, %rd472, %rd495, %p60;
	selp.f64 	%fd409, %fd391, %fd409, %p60;
$L__BB10_152:
	add.s64 	%rd474, %rd474, 2560;
	add.s64 	%rd461, %rd461, 40960;
	add.s64 	%rd460, %rd460, -2;
	setp.ne.s64 	%p61, %rd460, 0;
	@%p61 bra 	$L__BB10_132;
$L__BB10_153:
	and.b64  	%rd308, %rd112, 1;
	setp.eq.b64 	%p62, %rd308, 1;
	@%p62 bra 	$L__BB10_165;
	shl.b64 	%rd329, %rd474, 4;
	mul.wide.u32 	%rd330, %r16, 16;
	add.s64 	%rd331, %rd236, %rd330;
	add.s64 	%rd310, %rd331, %rd329;
	// begin inline asm
	ld.global.nc.u64 %rd309, [%rd310];
	// end inline asm
	add.s64 	%rd312, %rd310, 8;
	// begin inline asm
	ld.global.nc.u64 %rd478, [%rd312];
	// end inline asm
	mov.b64 	%fd395, %rd309;
	add.s64 	%rd314, %rd310, 4096;
	// begin inline asm
	ld.global.nc.u64 %rd313, [%rd314];
	// end inline asm
	add.s64 	%rd316, %rd310, 4104;
	// begin inline asm
	ld.global.nc.u64 %rd479, [%rd316];
	// end inline asm
	mov.b64 	%fd396, %rd313;
	add.s64 	%rd318, %rd310, 8192;
	// begin inline asm
	ld.global.nc.u64 %rd317, [%rd318];
	// end inline asm
	add.s64 	%rd320, %rd310, 8200;
	// begin inline asm
	ld.global.nc.u64 %rd480, [%rd320];
	// end inline asm
	mov.b64 	%fd397, %rd317;
	add.s64 	%rd322, %rd310, 12288;
	// begin inline asm
	ld.global.nc.u64 %rd321, [%rd322];
	// end inline asm
	add.s64 	%rd324, %rd310, 12296;
	// begin inline asm
	ld.global.nc.u64 %rd481, [%rd324];
	// end inline asm
	mov.b64 	%fd398, %rd321;
	add.s64 	%rd326, %rd310, 16384;
	// begin inline asm
	ld.global.nc.u64 %rd325, [%rd326];
	// end inline asm
	add.s64 	%rd328, %rd310, 16392;
	// begin inline asm
	ld.global.nc.u64 %rd482, [%rd328];
	// end inline asm
	mov.b64 	%fd399, %rd325;
	abs.f64 	%fd230, %fd409;
	abs.f64 	%fd231, %fd395;
	setp.lt.f64 	%p63, %fd230, %fd231;
	@%p63 bra 	$L__BB10_156;
	setp.lt.f64 	%p64, %fd231, %fd230;
	setp.lt.s64 	%p65, %rd495, %rd478;
	or.pred  	%p66, %p64, %p65;
	selp.b64 	%rd478, %rd495, %rd478, %p66;
	selp.f64 	%fd395, %fd409, %fd395, %p66;
$L__BB10_156:
	abs.f64 	%fd234, %fd395;
	abs.f64 	%fd235, %fd396;
	setp.lt.f64 	%p67, %fd234, %fd235;
	@%p67 bra 	$L__BB10_158;
	setp.lt.f64 	%p68, %fd235, %fd234;
	setp.lt.s64 	%p69, %rd478, %rd479;
	or.pred  	%p70, %p68, %p69;
	selp.b64 	%rd479, %rd478, %rd479, %p70;
	selp.f64 	%fd396, %fd395, %fd396, %p70;
$L__BB10_158:
	abs.f64 	%fd238, %fd396;
	abs.f64 	%fd239, %fd397;
	setp.lt.f64 	%p71, %fd238, %fd239;
	@%p71 bra 	$L__BB10_160;
	setp.lt.f64 	%p72, %fd239, %fd238;
	setp.lt.s64 	%p73, %rd479, %rd480;
	or.pred  	%p74, %p72, %p73;
	selp.b64 	%rd480, %rd479, %rd480, %p74;
	selp.f64 	%fd397, %fd396, %fd397, %p74;
$L__BB10_160:
	abs.f64 	%fd242, %fd397;
	abs.f64 	%fd243, %fd398;
	setp.lt.f64 	%p75, %fd242, %fd243;
	@%p75 bra 	$L__BB10_162;
	setp.lt.f64 	%p76, %fd243, %fd242;
	setp.lt.s64 	%p77, %rd480, %rd481;
	or.pred  	%p78, %p76, %p77;
	selp.b64 	%rd481, %rd480, %rd481, %p78;
	selp.f64 	%fd398, %fd397, %fd398, %p78;
$L__BB10_162:
	abs.f64 	%fd246, %fd398;
	abs.f64 	%fd247, %fd399;
	setp.lt.f64 	%p79, %fd246, %fd247;
	@%p79 bra 	$L__BB10_164;
	setp.lt.f64 	%p80, %fd247, %fd246;
	setp.lt.s64 	%p81, %rd481, %rd482;
	or.pred  	%p82, %p80, %p81;
	selp.b64 	%rd482, %rd481, %rd482, %p82;
	selp.f64 	%fd399, %fd398, %fd399, %p82;
$L__BB10_164:
	add.s64 	%rd474, %rd474, 1280;
	mov.u64 	%rd495, %rd482;
	mov.f64 	%fd409, %fd399;
$L__BB10_165:
	cvt.s64.s32 	%rd332, %r29;
	setp.ge.s64 	%p83, %rd474, %rd332;
	@%p83 bra 	$L__BB10_188;
	cvt.u32.u64 	%r17, %rd474;
	sub.s32 	%r18, %r29, %r17;
	setp.ge.s32 	%p84, %r16, %r18;
	@%p84 bra 	$L__BB10_188;
	not.b32 	%r30, %r16;
	add.s32 	%r31, %r29, %r30;
	sub.s32 	%r19, %r31, %r17;
	and.b32  	%r32, %r19, 768;
	setp.eq.s32 	%p85, %r32, 768;
	mov.u32 	%r372, %r16;
	@%p85 bra 	$L__BB10_173;
	cvt.u64.u32 	%rd334, %r16;
	add.s64 	%rd335, %rd474, %rd334;
	shl.b64 	%rd336, %rd335, 4;
	add.s64 	%rd485, %rd236, %rd336;
	shr.u32 	%r33, %r19, 8;
	add.s32 	%r34, %r33, 1;
	and.b32  	%r35, %r34, 3;
	neg.s32 	%r370, %r35;
	mov.u32 	%r372, %r16;
$L__BB10_169:
	.pragma "nounroll";
	mov.u64 	%rd176, %rd495;
	mov.f64 	%fd251, %fd409;
	// begin inline asm
	ld.global.nc.u64 %rd337, [%rd485];
	// end inline asm
	add.s64 	%rd340, %rd485, 8;
	// begin inline asm
	ld.global.nc.u64 %rd339, [%rd340];
	// end inline asm
	mov.b64 	%fd252, %rd337;
	abs.f64 	%fd253, %fd251;
	abs.f64 	%fd254, %fd252;
	setp.lt.f64 	%p86, %fd253, %fd254;
	mov.f64 	%fd409, %fd252;
	mov.u64 	%rd495, %rd339;
	@%p86 bra 	$L__BB10_172;
	setp.lt.f64 	%p87, %fd254, %fd253;
	mov.f64 	%fd409, %fd251;
	mov.u64 	%rd495, %rd176;
	@%p87 bra 	$L__BB10_172;
	setp.lt.s64 	%p88, %rd176, %rd339;
	selp.f64 	%fd409, %fd251, %fd252, %p88;
	min.s64 	%rd495, %rd176, %rd339;
$L__BB10_172:
	add.s32 	%r372, %r372, 256;
	add.s64 	%rd485, %rd485, 4096;
	add.s32 	%r370, %r370, 1;
	setp.ne.s32 	%p89, %r370, 0;
	@%p89 bra 	$L__BB10_169;
$L__BB10_173:
	setp.lt.u32 	%p90, %r19, 768;
	@%p90 bra 	$L__BB10_188;
	cvt.u64.u32 	%rd341, %r372;
	add.s64 	%rd342, %rd474, %rd341;
	shl.b64 	%rd343, %rd342, 4;
	add.s64 	%rd344, %rd343, %rd236;
	add.s64 	%rd490, %rd344, 12296;
$L__BB10_175:
	add.s64 	%rd346, %rd490, -12296;
	// begin inline asm
	ld.global.nc.u64 %rd345, [%rd346];
	// end inline asm
	add.s64 	%rd348, %rd490, -12288;
	// begin inline asm
	ld.global.nc.u64 %rd347, [%rd348];
	// end inline asm
	mov.b64 	%fd260, %rd345;
	abs.f64 	%fd261, %fd409;
	abs.f64 	%fd262, %fd260;
	setp.lt.f64 	%p91, %fd261, %fd262;
	mov.f64 	%fd406, %fd260;
	mov.u64 	%rd492, %rd347;
	@%p91 bra 	$L__BB10_178;
	setp.lt.f64 	%p92, %fd262, %fd261;
	mov.f64 	%fd406, %fd409;
	mov.u64 	%rd492, %rd495;
	@%p92 bra 	$L__BB10_178;
	setp.lt.s64 	%p93, %rd495, %rd347;
	selp.f64 	%fd406, %fd409, %fd260, %p93;
	min.s64 	%rd492, %rd495, %rd347;
$L__BB10_178:
	add.s64 	%rd350, %rd490, -8200;
	// begin inline asm
	ld.global.nc.u64 %rd349, [%rd350];
	// end inline asm
	add.s64 	%rd352, %rd490, -8192;
	// begin inline asm
	ld.global.nc.u64 %rd351, [%rd352];
	// end inline asm
	mov.b64 	%fd265, %rd349;
	abs.f64 	%fd266, %fd406;
	abs.f64 	%fd267, %fd265;
	setp.lt.f64 	%p94, %fd266, %fd267;
	mov.f64 	%fd407, %fd265;
	mov.u64 	%rd493, %rd351;
	@%p94 bra 	$L__BB10_181;
	setp.lt.f64 	%p95, %fd267, %fd266;
	mov.f64 	%fd407, %fd406;
	mov.u64 	%rd493, %rd492;
	@%p95 bra 	$L__BB10_181;
	setp.lt.s64 	%p96, %rd492, %rd351;
	selp.f64 	%fd407, %fd406, %fd265, %p96;
	min.s64 	%rd493, %rd492, %rd351;
$L__BB10_181:
	add.s64 	%rd354, %rd490, -4104;
	// begin inline asm
	ld.global.nc.u64 %rd353, [%rd354];
	// end inline asm
	add.s64 	%rd356, %rd490, -4096;
	// begin inline asm
	ld.global.nc.u64 %rd355, [%rd356];
	// end inline asm
	mov.b64 	%fd270, %rd353;
	abs.f64 	%fd271, %fd407;
	abs.f64 	%fd272, %fd270;
	setp.lt.f64 	%p97, %fd271, %fd272;
	mov.f64 	%fd408, %fd270;
	mov.u64 	%rd494, %rd355;
	@%p97 bra 	$L__BB10_184;
	setp.lt.f64 	%p98, %fd272, %fd271;
	mov.f64 	%fd408, %fd407;
	mov.u64 	%rd494, %rd493;
	@%p98 bra 	$L__BB10_184;
	setp.lt.s64 	%p99, %rd493, %rd355;
	selp.f64 	%fd408, %fd407, %fd270, %p99;
	min.s64 	%rd494, %rd493, %rd355;
$L__BB10_184:
	add.s64 	%rd358, %rd490, -8;
	// begin inline asm
	ld.global.nc.u64 %rd357, [%rd358];
	// end inline asm
	// begin inline asm
	ld.global.nc.u64 %rd359, [%rd490];
	// end inline asm
	mov.b64 	%fd275, %rd357;
	abs.f64 	%fd276, %fd408;
	abs.f64 	%fd277, %fd275;
	setp.lt.f64 	%p100, %fd276, %fd277;
	mov.f64 	%fd409, %fd275;
	mov.u64 	%rd495, %rd359;
	@%p100 bra 	$L__BB10_187;
	setp.lt.f64 	%p101, %fd277, %fd276;
	mov.f64 	%fd409, %fd408;
	mov.u64 	%rd495, %rd494;
	@%p101 bra 	$L__BB10_187;
	setp.lt.s64 	%p102, %rd494, %rd359;
	selp.f64 	%fd409, %fd408, %fd275, %p102;
	min.s64 	%rd495, %rd494, %rd359;
$L__BB10_187:
	add.s32 	%r372, %r372, 1024;
	add.s64 	%rd490, %rd490, 16384;
	setp.lt.s32 	%p103, %r372, %r18;
	@%p103 bra 	$L__BB10_175;
$L__BB10_188:
	// begin inline asm
	mov.u32 %r36, %laneid;
	// end inline asm
	mov.b64 	%rd361, %fd409;
	mov.b64 	{%r38, %r43}, %rd361;
	mov.b32 	%r54, 1;
	mov.b32 	%r55, 31;
	mov.b32 	%r56, -1;
	// begin inline asm
	shfl.sync.down.b32 %r37, %r38, %r54, %r55, %r56;
	// end inline asm
	// begin inline asm
	shfl.sync.down.b32 %r42, %r43, %r54, %r55, %r56;
	// end inline asm
	mov.b64 	%rd362, {%r37, %r42};
	mov.b64 	%fd281, %rd362;
	mov.b64 	{%r48, %r53}, %rd495;
	// begin inline asm
	shfl.sync.down.b32 %r47, %r48, %r54, %r55, %r56;
	// end inline asm
	// begin inline asm
	shfl.sync.down.b32 %r52, %r53, %r54, %r55, %r56;
	// end inline asm
	mov.b64 	%rd200, {%r47, %r52};
	setp.gt.s32 	%p104, %r36, 30;
	mov.f64 	%fd411, %fd409;
	mov.u64 	%rd497, %rd495;
	@%p104 bra 	$L__BB10_192;
	abs.f64 	%fd282, %fd409;
	abs.f64 	%fd283, %fd281;
	setp.lt.f64 	%p105, %fd282, %fd283;
	mov.f64 	%fd411, %fd281;
	mov.u64 	%rd497, %rd200;
	@%p105 bra 	$L__BB10_192;
	setp.lt.f64 	%p106, %fd283, %fd282;
	mov.f64 	%fd411, %fd409;
	mov.u64 	%rd497, %rd495;
	@%p106 bra 	$L__BB10_192;
	setp.lt.s64 	%p107, %rd495, %rd200;
	selp.f64 	%fd411, %fd409, %fd281, %p107;
	min.s64 	%rd497, %rd495, %rd200;
$L__BB10_192:
	mov.b64 	%rd363, %fd411;
	mov.b64 	{%r58, %r63}, %rd363;
	mov.b32 	%r74, 2;
	mov.b32 	%r75, 31;
	mov.b32 	%r76, -1;
	// begin inline asm
	shfl.sync.down.b32 %r57, %r58, %r74, %r75, %r76;
	// end inline asm
	// begin inline asm
	shfl.sync.down.b32 %r62, %r63, %r74, %r75, %r76;
	// end inline asm
	mov.b64 	%rd364, {%r57, %r62};
	mov.b64 	%fd286, %rd364;
	mov.b64 	{%r68, %r73}, %rd497;
	// begin inline asm
	shfl.sync.down.b32 %r67, %r68, %r74, %r75, %r76;
	// end inline asm
	// begin inline asm
	shfl.sync.down.b32 %r72, %r73, %r74, %r75, %r76;
	// end inline asm
	mov.b64 	%rd203, {%r67, %r72};
	setp.gt.s32 	%p108, %r36, 29;
	mov.f64 	%fd412, %fd411;
	mov.u64 	%rd498, %rd497;
	@%p108 bra 	$L__BB10_196;
	abs.f64 	%fd287, %fd411;
	abs.f64 	%fd288, %fd286;
	setp.lt.f64 	%p109, %fd287, %fd288;
	mov.f64 	%fd412, %fd286;
	mov.u64 	%rd498, %rd203;
	@%p109 bra 	$L__BB10_196;
	setp.lt.f64 	%p110, %fd288, %fd287;
	mov.f64 	%fd412, %fd411;
	mov.u64 	%rd498, %rd497;
	@%p110 bra 	$L__BB10_196;
	setp.lt.s64 	%p111, %rd497, %rd203;
	selp.f64 	%fd412, %fd411, %fd286, %p111;
	min.s64 	%rd498, %rd497, %rd203;
$L__BB10_196:
	mov.b64 	%rd365, %fd412;
	mov.b64 	{%r78, %r83}, %rd365;
	mov.b32 	%r94, 4;
	mov.b32 	%r95, 31;
	mov.b32 	%r96, -1;
	// begin inline asm
	shfl.sync.down.b32 %r77, %r78, %r94, %r95, %r96;
	// end inline asm
	// begin inline asm
	shfl.sync.down.b32 %r82, %r83, %r94, %r95, %r96;
	// end inline asm
	mov.b64 	%rd366, {%r77, %r82};
	mov.b64 	%fd291, %rd366;
	mov.b64 	{%r88, %r93}, %rd498;
	// begin inline asm
	shfl.sync.down.b32 %r87, %r88, %r94, %r95, %r96;
	// end inline asm
	// begin inline asm
	shfl.sync.down.b32 %r92, %r93, %r94, %r95, %r96;
	// end inline asm
	mov.b64 	%rd206, {%r87, %r92};
	setp.gt.s32 	%p112, %r36, 27;
	mov.f64 	%fd413, %fd412;
	mov.u64 	%rd499, %rd498;
	@%p112 bra 	$L__BB10_200;
	abs.f64 	%fd292, %fd412;
	abs.f64 	%fd293, %fd291;
	setp.lt.f64 	%p113, %fd292, %fd293;
	mov.f64 	%fd413, %fd291;
	mov.u64 	%rd499, %rd206;
	@%p113 bra 	$L__BB10_200;
	setp.lt.f64 	%p114, %fd293, %fd292;
	mov.f64 	%fd413, %fd412;
	mov.u64 	%rd499, %rd498;
	@%p114 bra 	$L__BB10_200;
	setp.lt.s64 	%p115, %rd498, %rd206;
	selp.f64 	%fd413, %fd412, %fd291, %p115;
	min.s64 	%rd499, %rd498, %rd206;
$L__BB10_200:
	mov.b64 	%rd367, %fd413;
	mov.b64 	{%r98, %r103}, %rd367;
	mov.b32 	%r114, 8;
	mov.b32 	%r115, 31;
	mov.b32 	%r116, -1;
	// begin inline asm
	shfl.sync.down.b32 %r97, %r98, %r114, %r115, %r116;
	// end inline asm
	// begin inline asm
	shfl.sync.down.b32 %r102, %r103, %r114, %r115, %r116;
	// end inline asm
	mov.b64 	%rd368, {%r97, %r102};
	mov.b64 	%fd296, %rd368;
	mov.b64 	{%r108, %r113}, %rd499;
	// begin inline asm
	shfl.sync.down.b32 %r107, %r108, %r114, %r115, %r116;
	// end inline asm
	// begin inline asm
	shfl.sync.down.b32 %r112, %r113, %r114, %r115, %r116;
	// end inline asm
	mov.b64 	%rd209, {%r107, %r112};
	setp.gt.s32 	%p116, %r36, 23;
	mov.f64 	%fd414, %fd413;
	mov.u64 	%rd500, %rd499;
	@%p116 bra 	$L__BB10_204;
	abs.f64 	%fd297, %fd413;
	abs.f64 	%fd298, %fd296;
	setp.lt.f64 	%p117, %fd297, %fd298;
	mov.f64 	%fd414, %fd296;
	mov.u64 	%rd500, %rd209;
	@%p117 bra 	$L__BB10_204;
	setp.lt.f64 	%p118, %fd298, %fd297;
	mov.f64 	%fd414, %fd413;
	mov.u64 	%rd500, %rd499;
	@%p118 bra 	$L__BB10_204;
	setp.lt.s64 	%p119, %rd499, %rd209;
	selp.f64 	%fd414, %fd413, %fd296, %p119;
	min.s64 	%rd500, %rd499, %rd209;
$L__BB10_204:
	mov.b64 	%rd369, %fd414;
	mov.b64 	{%r118, %r123}, %rd369;
	mov.b32 	%r134, 16;
	mov.b32 	%r135, 31;
	mov.b32 	%r136, -1;
	// begin inline asm
	shfl.sync.down.b32 %r117, %r118, %r134, %r135, %r136;
	// end inline asm
	// begin inline asm
	shfl.sync.down.b32 %r122, %r123, %r134, %r135, %r136;
	// end inline asm
	mov.b64 	%rd370, {%r117, %r122};
	mov.b64 	%fd301, %rd370;
	mov.b64 	{%r128, %r133}, %rd500;
	// begin inline asm
	shfl.sync.down.b32 %r127, %r128, %r134, %r135, %r136;
	// end inline asm
	// begin inline asm
	shfl.sync.down.b32 %r132, %r133, %r134, %r135, %r136;
	// end inline asm
	mov.b64 	%rd212, {%r127, %r132};
	setp.gt.s32 	%p120, %r36, 15;
	mov.f64 	%fd422, %fd414;
	mov.u64 	%rd508, %rd500;
	@%p120 bra 	$L__BB10_208;
	abs.f64 	%fd302, %fd414;
	abs.f64 	%fd303, %fd301;
	setp.lt.f64 	%p121, %fd302, %fd303;
	mov.f64 	%fd422, %fd301;
	mov.u64 	%rd508, %rd212;
	@%p121 bra 	$L__BB10_208;
	setp.lt.f64 	%p122, %fd303, %fd302;
	mov.f64 	%fd422, %fd414;
	mov.u64 	%rd508, %rd500;
	@%p122 bra 	$L__BB10_208;
	setp.lt.s64 	%p123, %rd500, %rd212;
	selp.f64 	%fd422, %fd414, %fd301, %p123;
	min.s64 	%rd508, %rd500, %rd212;
$L__BB10_208:
	setp.ne.s32 	%p124, %r36, 0;
	@%p124 bra 	$L__BB10_210;
	shr.u32 	%r137, %r16, 1;
	and.b32  	%r138, %r137, 496;
	mov.u32 	%r139, _ZN6thrust24THRUST_300001_SM_1000_NS8cuda_cub4core6detail5shmemE;
	add.s32 	%r140, %r139, %r138;
	st.shared.f64 	[%r140+8], %fd422;
	st.shared.u64 	[%r140+16], %rd508;
$L__BB10_210:
	bar.sync 	0;
	setp.ne.s32 	%p125, %r16, 0;
	@%p125 bra 	$L__BB10_232;
	ld.shared.f64 	%fd306, [_ZN6thrust24THRUST_300001_SM_1000_NS8cuda_cub4core6detail5shmemE+24];
	ld.shared.u64 	%rd215, [_ZN6thrust24THRUST_300001_SM_1000_NS8cuda_cub4core6detail5shmemE+32];
	abs.f64 	%fd307, %fd422;
	abs.f64 	%fd308, %fd306;
	setp.lt.f64 	%p126, %fd307, %fd308;
	mov.f64 	%fd416, %fd306;
	mov.u64 	%rd502, %rd215;
	@%p126 bra 	$L__BB10_214;
	setp.lt.f64 	%p127, %fd308, %fd307;
	mov.f64 	%fd416, %fd422;
	mov.u64 	%rd502, %rd508;
	@%p127 bra 	$L__BB10_214;
	setp.lt.s64 	%p128, %rd508, %rd215;
	selp.f64 	%fd416, %fd422, %fd306, %p128;
	min.s64 	%rd502, %rd508, %rd215;
$L__BB10_214:
	ld.shared.f64 	%fd311, [_ZN6thrust24THRUST_300001_SM_1000_NS8cuda_cub4core6detail5shmemE+40];
	ld.shared.u64 	%rd218, [_ZN6thrust24THRUST_300001_SM_1000_NS8cuda_cub4core6detail5shmemE+48];
	abs.f64 	%fd312, %fd416;
	abs.f64 	%fd313, %fd311;
	setp.lt.f64 	%p129, %fd312, %fd313;
	mov.f64 	%fd417, %fd311;
	mov.u64 	%rd503, %rd218;
	@%p129 bra 	$L__BB10_217;
	setp.lt.f64 	%p130, %fd313, %fd312;
	mov.f64 	%fd417, %fd416;
	mov.u64 	%rd503, %rd502;
	@%p130 bra 	$L__BB10_217;
	setp.lt.s64 	%p131, %rd502, %rd218;
	selp.f64 	%fd417, %fd416, %fd311, %p131;
	min.s64 	%rd503, %rd502, %rd218;
$L__BB10_217:
	ld.shared.f64 	%fd316, [_ZN6thrust24THRUST_300001_SM_1000_NS8cuda_cub4core6detail5shmemE+56];
	ld.shared.u64 	%rd221, [_ZN6thrust24THRUST_300001_SM_1000_NS8cuda_cub4core6detail5shmemE+64];
	abs.f64 	%fd317, %fd417;
	abs.f64 	%fd318, %fd316;
	setp.lt.f64 	%p132, %fd317, %fd318;
	mov.f64 	%fd418, %fd316;
	mov.u64 	%rd504, %rd221;
	@%p132 bra 	$L__BB10_220;
	setp.lt.f64 	%p133, %fd318, %fd317;
	mov.f64 	%fd418, %fd417;
	mov.u64 	%rd504, %rd503;
	@%p133 bra 	$L__BB10_220;
	setp.lt.s64 	%p134, %rd503, %rd221;
	selp.f64 	%fd418, %fd417, %fd316, %p134;
	min.s64 	%rd504, %rd503, %rd221;
$L__BB10_220:
	ld.shared.f64 	%fd321, [_ZN6thrust24THRUST_300001_SM_1000_NS8cuda_cub4core6detail5shmemE+72];
	ld.shared.u64 	%rd224, [_ZN6thrust24THRUST_300001_SM_1000_NS8cuda_cub4core6detail5shmemE+80];
	abs.f64 	%fd322, %fd418;
	abs.f64 	%fd323, %fd321;
	setp.lt.f64 	%p135, %fd322, %fd323;
	mov.f64 	%fd419, %fd321;
	mov.u64 	%rd505, %rd224;
	@%p135 bra 	$L__BB10_223;
	setp.lt.f64 	%p136, %fd323, %fd322;
	mov.f64 	%fd419, %fd418;
	mov.u64 	%rd505, %rd504;
	@%p136 bra 	$L__BB10_223;
	setp.lt.s64 	%p137, %rd504, %rd224;
	selp.f64 	%fd419, %fd418, %fd321, %p137;
	min.s64 	%rd505, %rd504, %rd224;
$L__BB10_223:
	ld.shared.f64 	%fd326, [_ZN6thrust24THRUST_300001_SM_1000_NS8cuda_cub4core6detail5shmemE+88];
	ld.shared.u64 	%rd227, [_ZN6thrust24THRUST_300001_SM_1000_NS8cuda_cub4core6detail5shmemE+96];
	abs.f64 	%fd327, %fd419;
	abs.f64 	%fd328, %fd326;
	setp.lt.f64 	%p138, %fd327, %fd328;
	mov.f64 	%fd420, %fd326;
	mov.u64 	%rd506, %rd227;
	@%p138 bra 	$L__BB10_226;
	setp.lt.f64 	%p139, %fd328, %fd327;
	mov.f64 	%fd420, %fd419;
	mov.u64 	%rd506, %rd505;
	@%p139 bra 	$L__BB10_226;
	setp.lt.s64 	%p140, %rd505, %rd227;
	selp.f64 	%fd420, %fd419, %fd326, %p140;
	min.s64 	%rd506, %rd505, %rd227;
$L__BB10_226:
	ld.shared.f64 	%fd331, [_ZN6thrust24THRUST_300001_SM_1000_NS8cuda_cub4core6detail5shmemE+104];
	ld.shared.u64 	%rd230, [_ZN6thrust24THRUST_300001_SM_1000_NS8cuda_cub4core6detail5shmemE+112];
	abs.f64 	%fd332, %fd420;
	abs.f64 	%fd333, %fd331;
	setp.lt.f64 	%p141, %fd332, %fd333;
	mov.f64 	%fd421, %fd331;
	mov.u64 	%rd507, %rd230;
	@%p141 bra 	$L__BB10_229;
	setp.lt.f64 	%p142, %fd333, %fd332;
	mov.f64 	%fd421, %fd420;
	mov.u64 	%rd507, %rd506;
	@%p142 bra 	$L__BB10_229;
	setp.lt.s64 	%p143, %rd506, %rd230;
	selp.f64 	%fd421, %fd420, %fd331, %p143;
	min.s64 	%rd507, %rd506, %rd230;
$L__BB10_229:
	ld.shared.f64 	%fd336, [_ZN6thrust24THRUST_300001_SM_1000_NS8cuda_cub4core6detail5shmemE+120];
	ld.shared.u64 	%rd233, [_ZN6thrust24THRUST_300001_SM_1000_NS8cuda_cub4core6detail5shmemE+128];
	abs.f64 	%fd337, %fd421;
	abs.f64 	%fd338, %fd336;
	setp.lt.f64 	%p144, %fd337, %fd338;
	mov.u64 	%rd508, %rd233;
	mov.f64 	%fd422, %fd336;
	@%p144 bra 	$L__BB10_232;
	setp.lt.f64 	%p145, %fd338, %fd337;
	mov.u64 	%rd508, %rd507;
	mov.f64 	%fd422, %fd421;
	@%p145 bra 	$L__BB10_232;
	setp.lt.s64 	%p146, %rd507, %rd233;
	selp.f64 	%fd422, %fd421, %fd336, %p146;
	min.s64 	%rd508, %rd507, %rd233;
$L__BB10_232:
	mov.u32 	%r364, %tid.x;
	setp.ne.s32 	%p263, %r364, 0;
	@%p263 bra 	$L__BB10_234;
	ld.param.u64 	%rd421, [_ZN6thrust24THRUST_300001_SM_1000_NS8cuda_cub4core6detail13_kernel_agentINS1_8__reduce11ReduceAgentIPN4cuda3std3__45tupleIJdlEEESC_SB_lNS1_9__extrema9arg_max_fIdl10comparatorEEEEJSC_SC_iSG_EEEvDpT0__param_1];
	cvta.to.global.u64 	%rd420, %rd421;
	st.global.f64 	[%rd420], %fd422;
	st.global.u64 	[%rd420+8], %rd508;
$L__BB10_234:
	ret;

}
	// .globl	_ZN3cub18CUB_300001_SM_10006detail11EmptyKernelIvEEvv
.visible .entry _ZN3cub18CUB_300001_SM_10006detail11EmptyKernelIvEEvv()
{


	ret;

}


// ===== COMPILED SASS (sm_100) =====

	.target	sm_100

	.elftype	@"ET_EXEC"


//--------------------- .note.nv.tkinfo           --------------------------
	.section	.note.nv.tkinfo,"",@"SHT_NOTE"
	.sectionflags	@"SHF_NOTE_NV_TKINFO"
	.tkinfo
        /*0018*/ 	.word	0x00000002
        /*0030*/ 	.string	""
        /*0030*/ 	.string	"ptxas"
        /*0030*/ 	.string	"Cuda compilation tools, release 13.0, V13.0.88"
        /*0030*/ 	.string	"Build cuda_13.0.r13.0/compiler.36424714_0"
        /*0030*/ 	.string	"-arch sm_100 -m 64 "



//--------------------- .note.nv.cuinfo           --------------------------
	.section	.note.nv.cuinfo,"",@"SHT_NOTE"
	.sectionflags	@"SHF_NOTE_NV_CUINFO"
        /*0018*/ 	.short	0x0002
        /*001a*/ 	.short	0x0064
        /*001c*/ 	.short	0x0082
	.zero		2


//--------------------- .nv.info                  --------------------------
	.section	.nv.info,"",@"SHT_CUDA_INFO"
	.align	4


	//----- nvinfo : EIATTR_REGCOUNT
	.align		4
        /*0000*/ 	.byte	0x04, 0x2f
        /*0002*/ 	.short	(.L_46 - .L_45)
	.align		4
.L_45:
        /*0004*/ 	.word	index@(_Z4swapPdiiiii)
        /*0008*/ 	.word	0x0000001c


	//----- nvinfo : EIATTR_FRAME_SIZE
	.align		4
.L_46:
        /*000c*/ 	.byte	0x04, 0x11
        /*000e*/ 	.short	(.L_48 - .L_47)
	.align		4
.L_47:
        /*0010*/ 	.word	index@(_Z4swapPdiiiii)
        /*0014*/ 	.word	0x00000000


	//----- nvinfo : EIATTR_REGCOUNT
	.align		4
.L_48:
        /*0018*/ 	.byte	0x04, 0x2f
        /*001a*/ 	.short	(.L_50 - .L_49)
	.align		4
.L_49:
        /*001c*/ 	.word	index@(_Z9down_passPdiiii)
        /*0020*/ 	.word	0x0000002a


	//----- nvinfo : EIATTR_FRAME_SIZE
	.align		4
.L_50:
        /*0024*/ 	.byte	0x04, 0x11
        /*0026*/ 	.short	(.L_52 - .L_51)
	.align		4
.L_51:
        /*0028*/ 	.word	index@($__internal_1_$__cuda_sm20_div_rn_f64_full)
        /*002c*/ 	.word	0x00000000


	//----- nvinfo : EIATTR_FRAME_SIZE
	.align		4
.L_52:
        /*0030*/ 	.byte	0x04, 0x11
        /*0032*/ 	.short	(.L_54 - .L_53)
	.align		4
.L_53:
        /*0034*/ 	.word	index@(_Z9down_passPdiiii)
        /*0038*/ 	.word	0x00000000


	//----- nvinfo : EIATTR_REGCOUNT
	.align		4
.L_54:
        /*003c*/ 	.byte	0x04, 0x2f
        /*003e*/ 	.short	(.L_56 - .L_55)
	.align		4
.L_55:
        /*0040*/ 	.word	index@(_Z7up_passPdiiiii)
        /*0044*/ 	.word	0x00000028


	//----- nvinfo : EIATTR_FRAME_SIZE
	.align		4
.L_56:
        /*0048*/ 	.byte	0x04, 0x11
        /*004a*/ 	.short	(.L_58 - .L_57)
	.align		4
.L_57:
        /*004c*/ 	.word	index@($__internal_0_$__cuda_sm20_div_rn_f64_full)
        /*0050*/ 	.word	0x00000000


	//----- nvinfo : EIATTR_FRAME_SIZE
	.align		4
.L_58:
        /*0054*/ 	.byte	0x04, 0x11
        /*0056*/ 	.short	(.L_60 - .L_59)
	.align		4
.L_59:
        /*0058*/ 	.word	index@(_Z7up_passPdiiiii)
        /*005c*/ 	.word	0x00000000


	//----- nvinfo : EIATTR_REGCOUNT
	.align		4
.L_60:
        /*0060*/ 	.byte	0x04, 0x2f
        /*0062*/ 	.short	(.L_62 - .L_61)
	.align		4
.L_61:
        /*0064*/ 	.word	index@(_ZN6thrust24THRUST_300001_SM_1000_NS8cuda_cub4core6detail13_kernel_agentINS1_8__reduce11ReduceAgentINS0_12zip_iteratorIN4cuda3std3__45tupleIJNS0_10device_ptrIdEENS0_17counting_iteratorIlNS0_11use_defaultESF_SF_EEEEEEEPNSB_IJdlEEESJ_iNS1_9__extrema9arg_max_fIdl10comparatorEEEEJSI_SK_iSO_EEEvDpT0_)
        /*0068*/ 	.word	0x00000020


	//----- nvinfo : EIATTR_FRAME_SIZE
	.align		4
.L_62:
        /*006c*/ 	.byte	0x04, 0x11
        /*006e*/ 	.short	(.L_64 - .L_63)
	.align		4
.L_63:
        /*0070*/ 	.word	index@(_ZN6thrust24THRUST_300001_SM_1000_NS8cuda_cub4core6detail13_kernel_agentINS1_8__reduce11ReduceAgentINS0_12zip_iteratorIN4cuda3std3__45tupleIJNS0_10device_ptrIdEENS0_17counting_iteratorIlNS0_11use_defaultESF_SF_EEEEEEEPNSB_IJdlEEESJ_iNS1_9__extrema9arg_max_fIdl10comparatorEEEEJSI_SK_iSO_EEEvDpT0_)
        /*0074*/ 	.word	0x00000000


	//----- nvinfo : EIATTR_REGCOUNT
	.align		4
.L_64:
        /*0078*/ 	.byte	0x04, 0x2f
        /*007a*/ 	.short	(.L_66 - .L_65)
	.align		4
.L_65:
        /*007c*/ 	.word	index@(_ZN6thrust24THRUST_300001_SM_1000_NS8cuda_cub4core6detail13_kernel_agentINS1_8__reduce11ReduceAgentINS0_12zip_iteratorIN4cuda3std3__45tupleIJNS0_10device_ptrIdEENS0_17counting_iteratorIlNS0_11use_defaultESF_SF_EEEEEEEPNSB_IJdlEEESJ_iNS1_9__extrema9arg_max_fIdl10comparatorEEEEJSI_SK_iN3cub18CUB_300001_SM_100013GridEvenShareIiEENSR_9GridQueueIjEESO_EEEvDpT0_)
        /*0080*/ 	.word	0x00000028


	//----- nvinfo : EIATTR_FRAME_SIZE
	.align		4
.L_66:
        /*0084*/ 	.byte	0x04, 0x11
        /*0086*/ 	.short	(.L_68 - .L_67)
	.align		4
.L_67:
        /*0088*/ 	.word	index@(_ZN6thrust24THRUST_300001_SM_1000_NS8cuda_cub4core6detail13_kernel_agentINS1_8__reduce11ReduceAgentINS0_12zip_iteratorIN4cuda3std3__45tupleIJNS0_10device_ptrIdEENS0_17counting_iteratorIlNS0_11use_defaultESF_SF_EEEEEEEPNSB_IJdlEEESJ_iNS1_9__extrema9arg_max_fIdl10comparatorEEEEJSI_SK_iN3cub18CUB_300001_SM_100013GridEvenShareIiEENSR_9GridQueueIjEESO_EEEvDpT0_)
        /*008c*/ 	.word	0x00000000


	//----- nvinfo : EIATTR_REGCOUNT
	.align		4
.L_68:
        /*0090*/ 	.byte	0x04, 0x2f
        /*0092*/ 	.short	(.L_70 - .L_69)
	.align		4
.L_69:
        /*0094*/ 	.word	index@(_ZN6thrust24THRUST_300001_SM_1000_NS8cuda_cub4core6detail13_kernel_agentINS1_8__reduce10DrainAgentIiEEJN3cub18CUB_300001_SM_10009GridQueueIjEEiEEEvDpT0_)
        /*0098*/ 	.word	0x00000008


	//----- nvinfo : EIATTR_FRAME_SIZE
	.align		4
.L_70:
        /*009c*/ 	.byte	0x04, 0x11
        /*009e*/ 	.short	(.L_72 - .L_71)
	.align		4
.L_71:
        /*00a0*/ 	.word	index@(_ZN6thrust24THRUST_300001_SM_1000_NS8cuda_cub4core6detail13_kernel_agentINS1_8__reduce10DrainAgentIiEEJN3cub18CUB_300001_SM_10009GridQueueIjEEiEEEvDpT0_)
        /*00a4*/ 	.word	0x00000000


	//----- nvinfo : EIATTR_REGCOUNT
	.align		4
.L_72:
        /*00a8*/ 	.byte	0x04, 0x2f
        /*00aa*/ 	.short	(.L_74 - .L_73)
	.align		4
.L_73:
        /*00ac*/ 	.word	index@(_ZN6thrust24THRUST_300001_SM_1000_NS8cuda_cub4core6detail13_kernel_agentINS1_8__reduce11ReduceAgentIPN4cuda3std3__45tupleIJdlEEESC_SB_iNS1_9__extrema9arg_max_fIdl10comparatorEEEEJSC_SC_iSG_EEEvDpT0_)
        /*00b0*/ 	.word	0x00000020


	//----- nvinfo : EIATTR_FRAME_SIZE
	.align		4
.L_74:
        /*00b4*/ 	.byte	0x04, 0x11
        /*00b6*/ 	.short	(.L_76 - .L_75)
	.align		4
.L_75:
        /*00b8*/ 	.word	index@(_ZN6thrust24THRUST_300001_SM_1000_NS8cuda_cub4core6detail13_kernel_agentINS1_8__reduce11ReduceAgentIPN4cuda3std3__45tupleIJdlEEESC_SB_iNS1_9__extrema9arg_max_fIdl10comparatorEEEEJSC_SC_iSG_EEEvDpT0_)
        /*00bc*/ 	.word	0x00000000


	//----- nvinfo : EIATTR_REGCOUNT
	.align		4
.L_76:
        /*00c0*/ 	.byte	0x04, 0x2f
        /*00c2*/ 	.short	(.L_78 - .L_77)
	.align		4
.L_77:
        /*00c4*/ 	.word	index@(_ZN6thrust24THRUST_300001_SM_1000_NS8cuda_cub4core6detail13_kernel_agentINS1_8__reduce11ReduceAgentINS0_12zip_iteratorIN4cuda3std3__45tupleIJNS0_10device_ptrIdEENS0_17counting_iteratorIlNS0_11use_defaultESF_SF_EEEEEEEPNSB_IJdlEEESJ_lNS1_9__extrema9arg_max_fIdl10comparatorEEEEJSI_SK_lSO_EEEvDpT0_)
        /*00c8*/ 	.word	0x00000020


	//----- nvinfo : EIATTR_FRAME_SIZE
	.align		4
.L_78:
        /*00cc*/ 	.byte	0x04, 0x11
        /*00ce*/ 	.short	(.L_80 - .L_79)
	.align		4
.L_79:
        /*00d0*/ 	.word	index@(_ZN6thrust24THRUST_300001_SM_1000_NS8cuda_cub4core6detail13_kernel_agentINS1_8__reduce11ReduceAgentINS0_12zip_iteratorIN4cuda3std3__45tupleIJNS0_10device_ptrIdEENS0_17counting_iteratorIlNS0_11use_defaultESF_SF_EEEEEEEPNSB_IJdlEEESJ_lNS1_9__extrema9arg_max_fIdl10comparatorEEEEJSI_SK_lSO_EEEvDpT0_)
        /*00d4*/ 	.word	0x00000000


	//----- nvinfo : EIATTR_REGCOUNT
	.align		4
.L_80:
        /*00d8*/ 	.byte	0x04, 0x2f
        /*00da*/ 	.short	(.L_82 - .L_81)
	.align		4
.L_81:
        /*00dc*/ 	.word	index@(_ZN6thrust24THRUST_300001_SM_1000_NS8cuda_cub4core6detail13_kernel_agentINS1_8__reduce11ReduceAgentINS0_12zip_iteratorIN4cuda3std3__45tupleIJNS0_10device_ptrIdEENS0_17counting_iteratorIlNS0_11use_defaultESF_SF_EEEEEEEPNSB_IJdlEEESJ_lNS1_9__extrema9arg_max_fIdl10comparatorEEEEJSI_SK_lN3cub18CUB_300001_SM_100013GridEvenShareIlEENSR_9GridQueueIyEESO_EEEvDpT0_)
        /*00e0*/ 	.word	0x00000020


	//----- nvinfo : EIATTR_FRAME_SIZE
	.align		4
.L_82:
        /*00e4*/ 	.byte	0x04, 0x11
        /*00e6*/ 	.short	(.L_84 - .L_83)
	.align		4
.L_83:
        /*00e8*/ 	.word	index@(_ZN6thrust24THRUST_300001_SM_1000_NS8cuda_cub4core6detail13_kernel_agentINS1_8__reduce11ReduceAgentINS0_12zip_iteratorIN4cuda3std3__45tupleIJNS0_10device_ptrIdEENS0_17counting_iteratorIlNS0_11use_defaultESF_SF_EEEEEEEPNSB_IJdlEEESJ_lNS1_9__extrema9arg_max_fIdl10comparatorEEEEJSI_SK_lN3cub18CUB_300001_SM_100013GridEvenShareIlEENSR_9GridQueueIyEESO_EEEvDpT0_)
        /*00ec*/ 	.word	0x00000000


	//----- nvinfo : EIATTR_REGCOUNT
	.align		4
.L_84:
        /*00f0*/ 	.byte	0x04, 0x2f
        /*00f2*/ 	.short	(.L_86 - .L_85)
	.align		4
.L_85:
        /*00f4*/ 	.word	index@(_ZN6thrust24THRUST_300001_SM_1000_NS8cuda_cub4core6detail13_kernel_agentINS1_8__reduce10DrainAgentIlEEJN3cub18CUB_300001_SM_10009GridQueueIyEElEEEvDpT0_)
        /*00f8*/ 	.word	0x00000008


	//----- nvinfo : EIATTR_FRAME_SIZE
	.align		4
.L_86:
        /*00fc*/ 	.byte	0x04, 0x11
        /*00fe*/ 	.short	(.L_88 - .L_87)
	.align		4
.L_87:
        /*0100*/ 	.word	index@(_ZN6thrust24THRUST_300001_SM_1000_NS8cuda_cub4core6detail13_kernel_agentINS1_8__reduce10DrainAgentIlEEJN3cub18CUB_300001_SM_10009GridQueueIyEElEEEvDpT0_)
        /*0104*/ 	.word	0x00000000


	//----- nvinfo : EIATTR_REGCOUNT
	.align		4
.L_88:
        /*0108*/ 	.byte	0x04, 0x2f
        /*010a*/ 	.short	(.L_90 - .L_89)
	.align		4
.L_89:
        /*010c*/ 	.word	index@(_ZN6thrust24THRUST_300001_SM_1000_NS8cuda_cub4core6detail13_kernel_agentINS1_8__reduce11ReduceAgentIPN4cuda3std3__45tupleIJdlEEESC_SB_lNS1_9__extrema9arg_max_fIdl10comparatorEEEEJSC_SC_iSG_EEEvDpT0_)
        /*0110*/ 	.word	0x00000020


	//----- nvinfo : EIATTR_FRAME_SIZE
	.align		4
.L_90:
        /*0114*/ 	.byte	0x04, 0x11
        /*0116*/ 	.short	(.L_92 - .L_91)
	.align		4
.L_91:
        /*0118*/ 	.word	index@(_ZN6thrust24THRUST_300001_SM_1000_NS8cuda_cub4core6detail13_kernel_agentINS1_8__reduce11ReduceAgentIPN4cuda3std3__45tupleIJdlEEESC_SB_lNS1_9__extrema9arg_max_fIdl10comparatorEEEEJSC_SC_iSG_EEEvDpT0_)
        /*011c*/ 	.word	0x00000000


	//----- nvinfo : EIATTR_REGCOUNT
	.align		4
.L_92:
        /*0120*/ 	.byte	0x04, 0x2f
        /*0122*/ 	.short	(.L_94 - .L_93)
	.align		4
.L_93:
        /*0124*/ 	.word	index@(_ZN3cub18CUB_300001_SM_10006detail11EmptyKernelIvEEvv)
        /*0128*/ 	.word	0x00000004


	//----- nvinfo : EIATTR_FRAME_SIZE
	.align		4
.L_94:
        /*012c*/ 	.byte	0x04, 0x11
        /*012e*/ 	.short	(.L_96 - .L_95)
	.align		4
.L_95:
        /*0130*/ 	.word	index@(_ZN3cub18CUB_300001_SM_10006detail11EmptyKernelIvEEvv)
        /*0134*/ 	.word	0x00000000


	//----- nvinfo : EIATTR_MIN_STACK_SIZE
	.align		4
.L_96:
        /*0138*/ 	.byte	0x04, 0x12
        /*013a*/ 	.short	(.L_98 - .L_97)
	.align		4
.L_97:
        /*013c*/ 	.word	index@(_ZN3cub18CUB_300001_SM_10006detail11EmptyKernelIvEEvv)
        /*0140*/ 	.word	0x00000000


	//----- nvinfo : EIATTR_MIN_STACK_SIZE
	.align		4
.L_98:
        /*0144*/ 	.byte	0x04, 0x12
        /*0146*/ 	.short	(.L_100 - .L_99)
	.align		4
.L_99:
        /*0148*/ 	.word	index@(_ZN6thrust24THRUST_300001_SM_1000_NS8cuda_cub4core6detail13_kernel_agentINS1_8__reduce11ReduceAgentIPN4cuda3std3__45tupleIJdlEEESC_SB_lNS1_9__extrema9arg_max_fIdl10comparatorEEEEJSC_SC_iSG_EEEvDpT0_)
        /*014c*/ 	.word	0x00000000


	//----- nvinfo : EIATTR_MIN_STACK_SIZE
	.align		4
.L_100:
        /*0150*/ 	.byte	0x04, 0x12
        /*0152*/ 	.short	(.L_102 - .L_101)
	.align		4
.L_101:
        /*0154*/ 	.word	index@(_ZN6thrust24THRUST_300001_SM_1000_NS8cuda_cub4core6detail13_kernel_agentINS1_8__reduce10DrainAgentIlEEJN3cub18CUB_300001_SM_10009GridQueueIyEElEEEvDpT0_)
        /*0158*/ 	.word	0x00000000


	//----- nvinfo : EIATTR_MIN_STACK_SIZE
	.align		4
.L_102:
        /*015c*/ 	.byte	0x04, 0x12
        /*015e*/ 	.short	(.L_104 - .L_103)
	.align		4
.L_103:
        /*0160*/ 	.word	index@(_ZN6thrust24THRUST_300001_SM_1000_NS8cuda_cub4core6detail13_kernel_agentINS1_8__reduce11ReduceAgentINS0_12zip_iteratorIN4cuda3std3__45tupleIJNS0_10device_ptrIdEENS0_17counting_iteratorIlNS0_11use_defaultESF_SF_EEEEEEEPNSB_IJdlEEESJ_lNS1_9__extrema9arg_max_fIdl10comparatorEEEEJSI_SK_lN3cub18CUB_300001_SM_100013GridEvenShareIlEENSR_9GridQueueIyEESO_EEEvDpT0_)
        /*0164*/ 	.word	0x00000000


	//----- nvinfo : EIATTR_MIN_STACK_SIZE
	.align		4
.L_104:
        /*0168*/ 	.byte	0x04, 0x12
        /*016a*/ 	.short	(.L_106 - .L_105)
	.align		4
.L_105:
        /*016c*/ 	.word	index@(_ZN6thrust24THRUST_300001_SM_1000_NS8cuda_cub4core6detail13_kernel_agentINS1_8__reduce11ReduceAgentINS0_12zip_iteratorIN4cuda3std3__45tupleIJNS0_10device_ptrIdEENS0_17counting_iteratorIlNS0_11use_defaultESF_SF_EEEEEEEPNSB_IJdlEEESJ_lNS1_9__extrema9arg_max_fIdl10comparatorEEEEJSI_SK_lSO_EEEvDpT0_)
        /*0170*/ 	.word	0x00000000


	//----- nvinfo : EIATTR_MIN_STACK_SIZE
	.align		4
.L_106:
        /*0174*/ 	.byte	0x04, 0x12
        /*0176*/ 	.short	(.L_108 - .L_107)
	.align		4
.L_107:
        /*0178*/ 	.word	index@(_ZN6thrust24THRUST_300001_SM_1000_NS8cuda_cub4core6detail13_kernel_agentINS1_8__reduce11ReduceAgentIPN4cuda3std3__45tupleIJdlEEESC_SB_iNS1_9__extrema9arg_max_fIdl10comparatorEEEEJSC_SC_iSG_EEEvDpT0_)
        /*017c*/ 	.word	0x00000000


	//----- nvinfo : EIATTR_MIN_STACK_SIZE
	.align		4
.L_108:
        /*0180*/ 	.byte	0x04, 0x12
        /*0182*/ 	.short	(.L_110 - .L_109)
	.align		4
.L_109:
        /*0184*/ 	.word	index@(_ZN6thrust24THRUST_300001_SM_1000_NS8cuda_cub4core6detail13_kernel_agentINS1_8__reduce10DrainAgentIiEEJN3cub18CUB_300001_SM_10009GridQueueIjEEiEEEvDpT0_)
        /*0188*/ 	.word	0x00000000


	//----- nvinfo : EIATTR_MIN_STACK_SIZE
	.align		4
.L_110:
        /*018c*/ 	.byte	0x04, 0x12
        /*018e*/ 	.short	(.L_112 - .L_111)
	.align		4
.L_111:
        /*0190*/ 	.word	index@(_ZN6thrust24THRUST_300001_SM_1000_NS8cuda_cub4core6detail13_kernel_agentINS1_8__reduce11ReduceAgentINS0_12zip_iteratorIN4cuda3std3__45tupleIJNS0_10device_ptrIdEENS0_17counting_iteratorIlNS0_11use_defaultESF_SF_EEEEEEEPNSB_IJdlEEESJ_iNS1_9__extrema9arg_max_fIdl10comparatorEEEEJSI_SK_iN3cub18CUB_300001_SM_100013GridEvenShareIiEENSR_9GridQueueIjEESO_EEEvDpT0_)
        /*0194*/ 	.word	0x00000000


	//----- nvinfo : EIATTR_MIN_STACK_SIZE
	.align		4
.L_112:
        /*0198*/ 	.byte	0x04, 0x12
        /*019a*/ 	.short	(.L_114 - .L_113)
	.align		4
.L_113:
        /*019c*/ 	.word	index@(_ZN6thrust24THRUST_300001_SM_1000_NS8cuda_cub4core6detail13_kernel_agentINS1_8__reduce11ReduceAgentINS0_12zip_iteratorIN4cuda3std3__45tupleIJNS0_10device_ptrIdEENS0_17counting_iteratorIlNS0_11use_defaultESF_SF_EEEEEEEPNSB_IJdlEEESJ_iNS1_9__extrema9arg_max_fIdl10comparatorEEEEJSI_SK_iSO_EEEvDpT0_)
        /*01a0*/ 	.word	0x00000000


	//----- nvinfo : EIATTR_MIN_STACK_SIZE
	.align		4
.L_114:
        /*01a4*/ 	.byte	0x04, 0x12
        /*01a6*/ 	.short	(.L_116 - .L_115)
	.align		4
.L_115:
        /*01a8*/ 	.word	index@(_Z7up_passPdiiiii)
        /*01ac*/ 	.word	0x00000000


	//----- nvinfo : EIATTR_MIN_STACK_SIZE
	.align		4
.L_116:
        /*01b0*/ 	.byte	0x04, 0x12
        /*01b2*/ 	.short	(.L_118 - .L_117)
	.align		4
.L_117:
        /*01b4*/ 	.word	index@(_Z9down_passPdiiii)
        /*01b8*/ 	.word	0x00000000


	//----- nvinfo : EIATTR_MIN_STACK_SIZE
	.align		4
.L_118:
        /*01bc*/ 	.byte	0x04, 0x12
        /*01be*/ 	.short	(.L_120 - .L_119)
	.align		4
.L_119:
        /*01c0*/ 	.word	index@(_Z4swapPdiiiii)
        /*01c4*/ 	.word	0x00000000
.L_120:


//--------------------- .nv.compat                --------------------------
	.section	.nv.compat,"",@"SHT_CUDA_COMPAT_INFO"
	.align	4
        /*0000*/ 	.byte	0x02, 0x09, 0x00, 0x00, 0x02, 0x02, 0x01, 0x00, 0x02, 0x05, 0x05, 0x00, 0x03, 0x07, 0x01, 0x01
        /*0010*/ 	.byte	0x02, 0x03, 0x00, 0x00, 0x02, 0x06, 0x01, 0x00, 0x04, 0x0b, 0x08, 0x00, 0x01, 0x00, 0x00, 0x00
        /*0020*/ 	.byte	0x00, 0x00, 0x00, 0x00


//--------------------- .nv.info._ZN3cub18CUB_300001_SM_10006detail11EmptyKernelIvEEvv --------------------------
	.section	.nv.info._ZN3cub18CUB_300001_SM_10006detail11EmptyKernelIvEEvv,"",@"SHT_CUDA_INFO"
	.sectionflags	@""
	.align	4


	//----- nvinfo : EIATTR_CUDA_API_VERSION
	.align		4
        /*0000*/ 	.byte	0x04, 0x37
        /*0002*/ 	.short	(.L_122 - .L_121)
.L_121:
        /*0004*/ 	.word	0x00000082


	//----- nvinfo : EIATTR_SPARSE_MMA_MASK
	.align		4
.L_122:
        /*0008*/ 	.byte	0x03, 0x50
        /*000a*/ 	.short	0x0000


	//----- nvinfo : EIATTR_MAXREG_COUNT
	.align		4
        /*000c*/ 	.byte	0x03, 0x1b
        /*000e*/ 	.short	0x00ff


	//----- nvinfo : EIATTR_MERCURY_ISA_VERSION
	.align		4
        /*0010*/ 	.byte	0x03, 0x5f
        /*0012*/ 	.short	0x0101


	//----- nvinfo : EIATTR_VRC_CTA_INIT_COUNT
	.align		4
        /*0014*/ 	.byte	0x02, 0x4a
	.zero		1
	.zero		1


	//----- nvinfo : EIATTR_EXIT_INSTR_OFFSETS
	.align		4
        /*0018*/ 	.byte	0x04, 0x1c
        /*001a*/ 	.short	(.L_124 - .L_123)


	//   ....[0]....
.L_123:
        /*001c*/ 	.word	0x00000010


	//----- nvinfo : EIATTR_SW_WAR
	.align		4
.L_124:
        /*0020*/ 	.byte	0x04, 0x36
        /*0022*/ 	.short	(.L_126 - .L_125)
.L_125:
        /*0024*/ 	.word	0x00000008
.L_126:


//--------------------- .nv.info._ZN6thrust24THRUST_300001_SM_1000_NS8cuda_cub4core6detail13_kernel_agentINS1_8__reduce11ReduceAgentIPN4cuda3std3__45tupleIJdlEEESC_SB_lNS1_9__extrema9arg_max_fIdl10comparatorEEEEJSC_SC_iSG_EEEvDpT0_ --------------------------
	.section	.nv.info._ZN6thrust24THRUST_300001_SM_1000_NS8cuda_cub4core6detail13_kernel_agentINS1_8__reduce11ReduceAgentIPN4cuda3std3__45tupleIJdlEEESC_SB_lNS1_9__extrema9arg_max_fIdl10comparatorEEEEJSC_SC_iSG_EEEvDpT0_,"",@"SHT_CUDA_INFO"
	.sectionflags	@""
	.align	4


	//----- nvinfo : EIATTR_CUDA_API_VERSION
	.align		4
        /*0000*/ 	.byte	0x04, 0x37
        /*0002*/ 	.short	(.L_128 - .L_127)
.L_127:
        /*0004*/ 	.word	0x00000082


	//----- nvinfo : EIATTR_KPARAM_INFO
	.align		4
.L_128:
        /*0008*/ 	.byte	0x04, 0x17
        /*000a*/ 	.short	(.L_130 - .L_129)
.L_129:
        /*000c*/ 	.word	0x00000000
        /*0010*/ 	.short	0x0003
        /*0012*/ 	.short	0x0014
        /*0014*/ 	.byte	0x00, 0xf0, 0x05, 0x00


	//----- nvinfo : EIATTR_KPARAM_INFO
	.align		4
.L_130:
        /*0018*/ 	.byte	0x04, 0x17
        /*001a*/ 	.short	(.L_132 - .L_131)
.L_131:
        /*001c*/ 	.word	0x00000000
        /*0020*/ 	.short	0x0002
        /*0022*/ 	.short	0x0010
        /*0024*/ 	.byte	0x00, 0xf0, 0x11, 0x00


	//----- nvinfo : EIATTR_KPARAM_INFO
	.align		4
.L_132:
        /*0028*/ 	.byte	0x04, 0x17
        /*002a*/ 	.short	(.L_134 - .L_133)
.L_133:
        /*002c*/ 	.word	0x00000000
        /*0030*/ 	.short	0x0001
        /*0032*/ 	.short	0x0008
        /*0034*/ 	.byte	0x00, 0xf5, 0x21, 0x00


	//----- nvinfo : EIATTR_KPARAM_INFO
	.align		4
.L_134:
        /*0038*/ 	.byte	0x04, 0x17
        /*003a*/ 	.short	(.L_136 - .L_135)
.L_135:
        /*003c*/ 	.word	0x00000000
        /*0040*/ 	.short	0x0000
        /*0042*/ 	.short	0x0000
        /*0044*/ 	.byte	0x00, 0xf5, 0x21, 0x00


	//----- nvinfo : EIATTR_SPARSE_MMA_MASK
	.align		4
.L_136:
        /*0048*/ 	.byte	0x03, 0x50
        /*004a*/ 	.short	0x0000


	//----- nvinfo : EIATTR_MAXREG_COUNT
	.align		4
        /*004c*/ 	.byte	0x03, 0x1b
        /*004e*/ 	.short	0x00ff


	//----- nvinfo : EIATTR_NUM_BARRIERS
	.align		4
        /*0050*/ 	.byte	0x02, 0x4c
        /*0052*/ 	.byte	0x01
	.zero		1


	//----- nvinfo : EIATTR_MERCURY_ISA_VERSION
	.align		4
        /*0054*/ 	.byte	0x03, 0x5f
        /*0056*/ 	.short	0x0101


	//----- nvinfo : EIATTR_COOP_GROUP_MASK_REGIDS
	.align		4
        /*0058*/ 	.byte	0x04, 0x29
        /*005a*/ 	.short	(.L_138 - .L_137)


	//   ....[0]....
.L_137:
        /*005c*/ 	.word	0xffffffff


	//   ....[1]....
        /*0060*/ 	.word	0xffffffff


	//   ....[2]....
        /*0064*/ 	.word	0xffffffff


	//   ....[3]....
        /*0068*/ 	.word	0xffffffff


	//   ....[4]....
        /*006c*/ 	.word	0xffffffff


	//   ....[5]....
        /*0070*/ 	.word	0xffffffff


	//   ....[6]....
        /*0074*/ 	.word	0xffffffff


	//   ....[7]....
        /*0078*/ 	.word	0xffffffff


	//   ....[8]....
        /*007c*/ 	.word	0xffffffff


	//   ....[9]....
        /*0080*/ 	.word	0xffffffff


	//   ....[10]....
        /*0084*/ 	.word	0xffffffff


	//   ....[11]....
        /*0088*/ 	.word	0xffffffff


	//   ....[12]....
        /*008c*/ 	.word	0xffffffff


	//   ....[13]....
        /*0090*/ 	.word	0xffffffff


	//   ....[14]....
        /*0094*/ 	.word	0xffffffff


	//   ....[15]....
        /*0098*/ 	.word	0xffffffff


	//   ....[16]....
        /*009c*/ 	.word	0xffffffff


	//   ....[17]....
        /*00a0*/ 	.word	0xffffffff


	//   ....[18]....
        /*00a4*/ 	.word	0xffffffff


	//   ....[19]....
        /*00a8*/ 	.word	0xffffffff


	//   ....[20]....
        /*00ac*/ 	.word	0xffffffff


	//   ....[21]....
        /*00b0*/ 	.word	0xffffffff


	//   ....[22]....
        /*00b4*/ 	.word	0xffffffff


	//   ....[23]....
        /*00b8*/ 	.word	0xffffffff


	//   ....[24]....
        /*00bc*/ 	.word	0xffffffff


	//   ....[25]....
        /*00c0*/ 	.word	0xffffffff


	//   ....[26]....
        /*00c4*/ 	.word	0xffffffff


	//   ....[27]....
        /*00c8*/ 	.word	0xffffffff


	//   ....[28]....
        /*00cc*/ 	.word	0xffffffff


	//   ....[29]....
        /*00d0*/ 	.word	0xffffffff


	//   ....[30]....
        /*00d4*/ 	.word	0xffffffff


	//   ....[31]....
        /*00d8*/ 	.word	0xffffffff


	//   ....[32]....
        /*00dc*/ 	.word	0xffffffff


	//   ....[33]....
        /*00e0*/ 	.word	0xffffffff


	//   ....[34]....
        /*00e4*/ 	.word	0xffffffff


	//   ....[35]....
        /*00e8*/ 	.word	0xffffffff


	//   ....[36]....
        /*00ec*/ 	.word	0xffffffff


	//   ....[37]....
        /*00f0*/ 	.word	0xffffffff


	//   ....[38]....
        /*00f4*/ 	.word	0xffffffff


	//   ....[39]....
        /*00f8*/ 	.word	0xffffffff


	//   ....[40]....
        /*00fc*/ 	.word	0xffffffff


	//   ....[41]....
        /*0100*/ 	.word	0xffffffff


	//   ....[42]....
        /*0104*/ 	.word	0xffffffff


	//   ....[43]....
        /*0108*/ 	.word	0xffffffff


	//   ....[44]....
        /*010c*/ 	.word	0xffffffff


	//   ....[45]....
        /*0110*/ 	.word	0xffffffff


	//   ....[46]....
        /*0114*/ 	.word	0xffffffff


	//   ....[47]....
        /*0118*/ 	.word	0xffffffff


	//   ....[48]....
        /*011c*/ 	.word	0xffffffff


	//   ....[49]....
        /*0120*/ 	.word	0xffffffff


	//   ....[50]....
        /*0124*/ 	.word	0xffffffff


	//   ....[51]....
        /*0128*/ 	.word	0xffffffff


	//   ....[52]....
        /*012c*/ 	.word	0xffffffff


	//   ....[53]....
        /*0130*/ 	.word	0xffffffff


	//   ....[54]....
        /*0134*/ 	.word	0xffffffff


	//   ....[55]....
        /*0138*/ 	.word	0xffffffff


	//   ....[56]....
        /*013c*/ 	.word	0xffffffff


	//   ....[57]....
        /*0140*/ 	.word	0xffffffff


	//   ....[58]....
        /*0144*/ 	.word	0xffffffff


	//   ....[59]....
        /*0148*/ 	.word	0xffffffff


	//----- nvinfo : EIATTR_COOP_GROUP_INSTR_OFFSETS
	.align		4
.L_138:
        /*014c*/ 	.byte	0x04, 0x28
        /*014e*/ 	.short	(.L_140 - .L_139)


	//   ....[0]....
.L_139:
        /*0150*/ 	.word	0x00000b70


	//   ....[1]....
        /*0154*/ 	.word	0x00000ba0


	//   ....[2]....
        /*0158*/ 	.word	0x00000bc0


	//   ....[3]....
        /*015c*/ 	.word	0x00000bd0


	//   ....[4]....
        /*0160*/ 	.word	0x00000d60


	//   ....[5]....
        /*0164*/ 	.word	0x00000d90


	//   ....[6]....
        /*0168*/ 	.word	0x00000dc0


	//   ....[7]....
        /*016c*/ 	.word	0x00000de0


	//   ....[8]....
        /*0170*/ 	.word	0x00000f60


	//   ....[9]....
        /*0174*/ 	.word	0x00000f90


	//   ....[10]....
        /*0178*/ 	.word	0x00000fc0


	//   ....[11]....
        /*017c*/ 	.word	0x00000fe0


	//   ....[12]....
        /*0180*/ 	.word	0x00001160


	//   ....[13]....
        /*0184*/ 	.word	0x00001190


	//   ....[14]....
        /*0188*/ 	.word	0x000011c0


	//   ....[15]....
        /*018c*/ 	.word	0x000011e0


	//   ....[16]....
        /*0190*/ 	.word	0x00001360


	//   ....[17]....
        /*0194*/ 	.word	0x00001390


	//   ....[18]....
        /*0198*/ 	.word	0x000013c0


	//   ....[19]....
        /*019c*/ 	.word	0x000013e0


	//   ....[20]....
        /*01a0*/ 	.word	0x00002140


	//   ....[21]....
        /*01a4*/ 	.word	0x00002150


	//   ....[22]....
        /*01a8*/ 	.word	0x00002160


	//   ....[23]....
        /*01ac*/ 	.word	0x00002180


	//   ....[24]....
        /*01b0*/ 	.word	0x00002300


	//   ....[25]....
        /*01b4*/ 	.word	0x00002340


	//   ....[26]....
        /*01b8*/ 	.word	0x00002370


	//   ....[27]....
        /*01bc*/ 	.word	0x00002390


	//   ....[28]....
        /*01c0*/ 	.word	0x00002510


	//   ....[29]....
        /*01c4*/ 	.word	0x00002550


	//   ....[30]....
        /*01c8*/ 	.word	0x00002580


	//   ....[31]....
        /*01cc*/ 	.word	0x000025a0


	//   ....[32]....
        /*01d0*/ 	.word	0x00002720


	//   ....[33]....
        /*01d4*/ 	.word	0x00002760


	//   ....[34]....
        /*01d8*/ 	.word	0x00002790


	//   ....[35]....
        /*01dc*/ 	.word	0x000027b0


	//   ....[36]....
        /*01e0*/ 	.word	0x00002930


	//   ....[37]....
        /*01e4*/ 	.word	0x00002970


	//   ....[38]....
        /*01e8*/ 	.word	0x000029a0


	//   ....[39]....
        /*01ec*/ 	.word	0x000029c0


	//   ....[40]....
        /*01f0*/ 	.word	0x00005760


	//   ....[41]....
        /*01f4*/ 	.word	0x00005790


	//   ....[42]....
        /*01f8*/ 	.word	0x000057b0


	//   ....[43]....
        /*01fc*/ 	.word	0x000057c0


	//   ....[44]....
        /*0200*/ 	.word	0x00005950


	//   ....[45]....
        /*0204*/ 	.word	0x00005980


	//   ....[46]....
        /*0208*/ 	.word	0x000059b0


	//   ....[47]....
        /*020c*/ 	.word	0x000059d0


	//   ....[48]....
        /*0210*/ 	.word	0x00005b50


	//   ....[49]....
        /*0214*/ 	.word	0x00005b80


	//   ....[50]....
        /*0218*/ 	.word	0x00005bb0


	//   ....[51]....
        /*021c*/ 	.word	0x00005bd0


	//   ....[52]....
        /*0220*/ 	.word	0x00005d50


	//   ....[53]....
        /*0224*/ 	.word	0x00005d80


	//   ....[54]....
        /*0228*/ 	.word	0x00005db0


	//   ....[55]....
        /*022c*/ 	.word	0x00005dd0


	//   ....[56]....
        /*0230*/ 	.word	0x00005f50


	//   ....[57]....
        /*0234*/ 	.word	0x00005f80


	//   ....[58]....
        /*0238*/ 	.word	0x00005fb0


	//   ....[59]....
        /*023c*/ 	.word	0x00005fd0


	//----- nvinfo : EIATTR_VRC_CTA_INIT_COUNT
	.align		4
.L_140:
        /*0240*/ 	.byte	0x02, 0x4a
	.zero		1
	.zero		1


	//----- nvinfo : EIATTR_EXIT_INSTR_OFFSETS
	.align		4
        /*0244*/ 	.byte	0x04, 0x1c
        /*0246*/ 	.short	(.L_142 - .L_141)


	//   ....[0]....
.L_141:
        /*0248*/ 	.word	0x00000030


	//   ....[1]....
        /*024c*/ 	.word	0x00006c70


	//   ....[2]....
        /*0250*/ 	.word	0x00006cb0


	//----- nvinfo : EIATTR_MAX_THREADS
	.align		4
.L_142:
        /*0254*/ 	.byte	0x04, 0x05
        /*0256*/ 	.short	(.L_144 - .L_143)
.L_143:
        /*0258*/ 	.word	0x00000100
        /*025c*/ 	.word	0x00000001
        /*0260*/ 	.word	0x00000001


	//----- nvinfo : EIATTR_CRS_STACK_SIZE
	.align		4
.L_144:
        /*0264*/ 	.byte	0x04, 0x1e
        /*0266*/ 	.short	(.L_146 - .L_145)
.L_145:
        /*0268*/ 	.word	0x00000000


	//----- nvinfo : EIATTR_CBANK_PARAM_SIZE
	.align		4
.L_146:
        /*026c*/ 	.byte	0x03, 0x19
        /*026e*/ 	.short	0x0015


	//----- nvinfo : EIATTR_PARAM_CBANK
	.align		4
        /*0270*/ 	.byte	0x04, 0x0a
        /*0272*/ 	.short	(.L_148 - .L_147)
	.align		4
.L_147:
        /*0274*/ 	.word	index@(.nv.constant0._ZN6thrust24THRUST_300001_SM_1000_NS8cuda_cub4core6detail13_kernel_agentINS1_8__reduce11ReduceAgentIPN4cuda3std3__45tupleIJdlEEESC_SB_lNS1_9__extrema9arg_max_fIdl10comparatorEEEEJSC_SC_iSG_EEEvDpT0_)
        /*0278*/ 	.short	0x0380
        /*027a*/ 	.short	0x0015


	//----- nvinfo : EIATTR_SW_WAR
	.align		4
.L_148:
        /*027c*/ 	.byte	0x04, 0x36
        /*027e*/ 	.short	(.L_150 - .L_149)
.L_149:
        /*0280*/ 	.word	0x00000008
.L_150:


//--------------------- .nv.info._ZN6thrust24THRUST_300001_SM_1000_NS8cuda_cub4core6detail13_kernel_agentINS1_8__reduce10DrainAgentIlEEJN3cub18CUB_300001_SM_10009GridQueueIyEElEEEvDpT0_ --------------------------
	.section	.nv.info._ZN6thrust24THRUST_300001_SM_1000_NS8cuda_cub4core6detail13_kernel_agentINS1_8__reduce10DrainAgentIlEEJN3cub18CUB_300001_SM_10009GridQueueIyEElEEEvDpT0_,"",@"SHT_CUDA_INFO"
	.sectionflags	@""
	.align	4


	//----- nvinfo : EIATTR_CUDA_API_VERSION
	.align		4
        /*0000*/ 	.byte	0x04, 0x37
        /*0002*/ 	.short	(.L_152 - .L_151)
.L_151:
        /*0004*/ 	.word	0x00000082


	//----- nvinfo : EIATTR_KPARAM_INFO
	.align		4
.L_152:
        /*0008*/ 	.byte	0x04, 0x17
        /*000a*/ 	.short	(.L_154 - .L_153)
.L_153:
        /*000c*/ 	.word	0x00000000
        /*0010*/ 	.short	0x0001
        /*0012*/ 	.short	0x0008
        /*0014*/ 	.byte	0x00, 0xf0, 0x21, 0x00


	//----- nvinfo : EIATTR_KPARAM_INFO
	.align		4
.L_154:
        /*0018*/ 	.byte	0x04, 0x17
        /*001a*/ 	.short	(.L_156 - .L_155)
.L_155:
        /*001c*/ 	.word	0x00000000
        /*0020*/ 	.short	0x0000
        /*0022*/ 	.short	0x0000
        /*0024*/ 	.byte	0x00, 0xf0, 0x21, 0x00


	//----- nvinfo : EIATTR_SPARSE_MMA_MASK
	.align		4
.L_156:
        /*0028*/ 	.byte	0x03, 0x50
        /*002a*/ 	.short	0x0000


	//----- nvinfo : EIATTR_MAXREG_COUNT
	.align		4
        /*002c*/ 	.byte	0x03, 0x1b
        /*002e*/ 	.short	0x00ff


	//----- nvinfo : EIATTR_MERCURY_ISA_VERSION
	.align		4
        /*0030*/ 	.byte	0x03, 0x5f
        /*0032*/ 	.short	0x0101


	//----- nvinfo : EIATTR_VRC_CTA_INIT_COUNT
	.align		4
        /*0034*/ 	.byte	0x02, 0x4a
	.zero		1
	.zero		1


	//----- nvinfo : EIATTR_EXIT_INSTR_OFFSETS
	.align		4
        /*0038*/ 	.byte	0x04, 0x1c
        /*003a*/ 	.short	(.L_158 - .L_157)


	//   ....[0]....
.L_157:
        /*003c*/ 	.word	0x00000060


	//----- nvinfo : EIATTR_MAX_THREADS
	.align		4
.L_158:
        /*0040*/ 	.byte	0x04, 0x05
        /*0042*/ 	.short	(.L_160 - .L_159)
.L_159:
        /*0044*/ 	.word	0x00000001
        /*0048*/ 	.word	0x00000001
        /*004c*/ 	.word	0x00000001


	//----- nvinfo : EIATTR_CBANK_PARAM_SIZE
	.align		4
.L_160:
        /*0050*/ 	.byte	0x03, 0x19
        /*0052*/ 	.short	0x0010


	//----- nvinfo : EIATTR_PARAM_CBANK
	.align		4
        /*0054*/ 	.byte	0x04, 0x0a
        /*0056*/ 	.short	(.L_162 - .L_161)
	.align		4
.L_161:
        /*0058*/ 	.word	index@(.nv.constant0._ZN6thrust24THRUST_300001_SM_1000_NS8cuda_cub4core6detail13_kernel_agentINS1_8__reduce10DrainAgentIlEEJN3cub18CUB_300001_SM_10009GridQueueIyEElEEEvDpT0_)
        /*005c*/ 	.short	0x0380
        /*005e*/ 	.short	0x0010


	//----- nvinfo : EIATTR_SW_WAR
	.align		4
.L_162:
        /*0060*/ 	.byte	0x04, 0x36
        /*0062*/ 	.short	(.L_164 - .L_163)
.L_163:
        /*0064*/ 	.word	0x00000008
.L_164:


//--------------------- .nv.info._ZN6thrust24THRUST_300001_SM_1000_NS8cuda_cub4core6detail13_kernel_agentINS1_8__reduce11ReduceAgentINS0_12zip_iteratorIN4cuda3std3__45tupleIJNS0_10device_ptrIdEENS0_17counting_iteratorIlNS0_11use_defaultESF_SF_EEEEEEEPNSB_IJdlEEESJ_lNS1_9__extrema9arg_max_fIdl10comparatorEEEEJSI_SK_lN3cub18CUB_300001_SM_100013GridEvenShareIlEENSR_9GridQueueIyEESO_EEEvDpT0_ --------------------------
	.section	.nv.info._ZN6thrust24THRUST_300001_SM_1000_NS8cuda_cub4core6detail13_kernel_agentINS1_8__reduce11ReduceAgentINS0_12zip_iteratorIN4cuda3std3__45tupleIJNS0_10device_ptrIdEENS0_17counting_iteratorIlNS0_11use_defaultESF_SF_EEEEEEEPNSB_IJdlEEESJ_lNS1_9__extrema9arg_max_fIdl10comparatorEEEEJSI_SK_lN3cub18CUB_300001_SM_100013GridEvenShareIlEENSR_9GridQueueIyEESO_EEEvDpT0_,"",@"SHT_CUDA_INFO"
	.sectionflags	@""
	.align	4


	//----- nvinfo : EIATTR_CUDA_API_VERSION
	.align		4
        /*0000*/ 	.byte	0x04, 0x37
        /*0002*/ 	.short	(.L_166 - .L_165)
.L_165:
        /*0004*/ 	.word	0x00000082


	//----- nvinfo : EIATTR_KPARAM_INFO
	.align		4
.L_166:
        /*0008*/ 	.byte	0x04, 0x17
        /*000a*/ 	.short	(.L_168 - .L_167)
.L_167:
        /*000c*/ 	.word	0x00000000
        /*0010*/ 	.short	0x0005
        /*0012*/ 	.short	0x0070
        /*0014*/ 	.byte	0x00, 0xf0, 0x05, 0x00


	//----- nvinfo : EIATTR_KPARAM_INFO
	.align		4
.L_168:
        /*0018*/ 	.byte	0x04, 0x17
        /*001a*/ 	.short	(.L_170 - .L_169)
.L_169:
        /*001c*/ 	.word	0x00000000
        /*0020*/ 	.short	0x0004
        /*0022*/ 	.short	0x0068
        /*0024*/ 	.byte	0x00, 0xf0, 0x21, 0x00


	//----- nvinfo : EIATTR_KPARAM_INFO
	.align		4
.L_170:
        /*0028*/ 	.byte	0x04, 0x17
        /*002a*/ 	.short	(.L_172 - .L_171)
.L_171:
        /*002c*/ 	.word	0x00000000
        /*0030*/ 	.short	0x0003
        /*0032*/ 	.short	0x0020
        /*0034*/ 	.byte	0x00, 0xf0, 0x21, 0x01


	//----- nvinfo : EIATTR_KPARAM_INFO
	.align		4
.L_172:
        /*0038*/ 	.byte	0x04, 0x17
        /*003a*/ 	.short	(.L_174 - .L_173)
.L_173:
        /*003c*/ 	.word	0x00000000
        /*0040*/ 	.short	0x0002
        /*0042*/ 	.short	0x0018
        /*0044*/ 	.byte	0x00, 0xf0, 0x21, 0x00


	//----- nvinfo : EIATTR_KPARAM_INFO
	.align		4
.L_174:
        /*0048*/ 	.byte	0x04, 0x17
        /*004a*/ 	.short	(.L_176 - .L_175)
.L_175:
        /*004c*/ 	.word	0x00000000
        /*0050*/ 	.short	0x0001
        /*0052*/ 	.short	0x0010
        /*0054*/ 	.byte	0x00, 0xf5, 0x21, 0x00


	//----- nvinfo : EIATTR_KPARAM_INFO
	.align		4
.L_176:
        /*0058*/ 	.byte	0x04, 0x17
        /*005a*/ 	.short	(.L_178 - .L_177)
.L_177:
        /*005c*/ 	.word	0x00000000
        /*0060*/ 	.short	0x0000
        /*0062*/ 	.short	0x0000
        /*0064*/ 	.byte	0x00, 0xf0, 0x41, 0x00


	//----- nvinfo : EIATTR_SPARSE_MMA_MASK
	.align		4
.L_178:
        /*0068*/ 	.byte	0x03, 0x50
        /*006a*/ 	.short	0x0000


	//----- nvinfo : EIATTR_MAXREG_COUNT
	.align		4
        /*006c*/ 	.byte	0x03, 0x1b
        /*006e*/ 	.short	0x00ff


	//----- nvinfo : EIATTR_NUM_BARRIERS
	.align		4
        /*0070*/ 	.byte	0x02, 0x4c
        /*0072*/ 	.byte	0x01
	.zero		1


	//----- nvinfo : EIATTR_MERCURY_ISA_VERSION
	.align		4
        /*0074*/ 	.byte	0x03, 0x5f
        /*0076*/ 	.short	0x0101


	//----- nvinfo : EIATTR_COOP_GROUP_MASK_REGIDS
	.align		4
        /*0078*/ 	.byte	0x04, 0x29
        /*007a*/ 	.short	(.L_180 - .L_179)


	//   ....[0]....
.L_179:
        /*007c*/ 	.word	0xffffffff


	//   ....[1]....
        /*0080*/ 	.word	0xffffffff


	//   ....[2]....
        /*0084*/ 	.word	0xffffffff


	//   ....[3]....
        /*0088*/ 	.word	0xffffffff


	//   ....[4]....
        /*008c*/ 	.word	0xffffffff


	//   ....[5]....
        /*0090*/ 	.word	0xffffffff


	//   ....[6]....
        /*0094*/ 	.word	0xffffffff


	//   ....[7]....
        /*0098*/ 	.word	0xffffffff


	//   ....[8]....
        /*009c*/ 	.word	0xffffffff


	//   ....[9]....
        /*00a0*/ 	.word	0xffffffff


	//   ....[10]....
        /*00a4*/ 	.word	0xffffffff


	//   ....[11]....
        /*00a8*/ 	.word	0xffffffff


	//   ....[12]....
        /*00ac*/ 	.word	0xffffffff


	//   ....[13]....
        /*00b0*/ 	.word	0xffffffff


	//   ....[14]....
        /*00b4*/ 	.word	0xffffffff


	//   ....[15]....
        /*00b8*/ 	.word	0xffffffff


	//   ....[16]....
        /*00bc*/ 	.word	0xffffffff


	//   ....[17]....
        /*00c0*/ 	.word	0xffffffff


	//   ....[18]....
        /*00c4*/ 	.word	0xffffffff


	//   ....[19]....
        /*00c8*/ 	.word	0xffffffff


	//   ....[20]....
        /*00cc*/ 	.word	0xffffffff


	//   ....[21]....
        /*00d0*/ 	.word	0xffffffff


	//   ....[22]....
        /*00d4*/ 	.word	0xffffffff


	//   ....[23]....
        /*00d8*/ 	.word	0xffffffff


	//   ....[24]....
        /*00dc*/ 	.word	0xffffffff


	//   ....[25]....
        /*00e0*/ 	.word	0xffffffff


	//   ....[26]....
        /*00e4*/ 	.word	0xffffffff


	//   ....[27]....
        /*00e8*/ 	.word	0xffffffff


	//   ....[28]....
        /*00ec*/ 	.word	0xffffffff


	//   ....[29]....
        /*00f0*/ 	.word	0xffffffff


	//   ....[30]....
        /*00f4*/ 	.word	0xffffffff


	//   ....[31]....
        /*00f8*/ 	.word	0xffffffff


	//   ....[32]....
        /*00fc*/ 	.word	0xffffffff


	//   ....[33]....
        /*0100*/ 	.word	0xffffffff


	//   ....[34]....
        /*0104*/ 	.word	0xffffffff


	//   ....[35]....
        /*0108*/ 	.word	0xffffffff


	//   ....[36]....
        /*010c*/ 	.word	0xffffffff


	//   ....[37]....
        /*0110*/ 	.word	0xffffffff


	//   ....[38]....
        /*0114*/ 	.word	0xffffffff


	//   ....[39]....
        /*0118*/ 	.word	0xffffffff


	//   ....[40]....
        /*011c*/ 	.word	0xffffffff


	//   ....[41]....
        /*0120*/ 	.word	0xffffffff


	//   ....[42]....
        /*0124*/ 	.word	0xffffffff


	//   ....[43]....
        /*0128*/ 	.word	0xffffffff


	//   ....[44]....
        /*012c*/ 	.word	0xffffffff


	//   ....[45]....
        /*0130*/ 	.word	0xffffffff


	//   ....[46]....
        /*0134*/ 	.word	0xffffffff


	//   ....[47]....
        /*0138*/ 	.word	0xffffffff


	//   ....[48]....
        /*013c*/ 	.word	0xffffffff


	//   ....[49]....
        /*0140*/ 	.word	0xffffffff


	//   ....[50]....
        /*0144*/ 	.word	0xffffffff


	//   ....[51]....
        /*0148*/ 	.word	0xffffffff


	//   ....[52]....
        /*014c*/ 	.word	0xffffffff


	//   ....[53]....
        /*0150*/ 	.word	0xffffffff


	//   ....[54]....
        /*0154*/ 	.word	0xffffffff


	//   ....[55]....
        /*0158*/ 	.word	0xffffffff


	//   ....[56]....
        /*015c*/ 	.word	0xffffffff


	//   ....[57]....
        /*0160*/ 	.word	0xffffffff


	//   ....[58]....
        /*0164*/ 	.word	0xffffffff


	//   ....[59]....
        /*0168*/ 	.word	0xffffffff


	//----- nvinfo : EIATTR_COOP_GROUP_INSTR_OFFSETS
	.align		4
.L_180:
        /*016c*/ 	.byte	0x04, 0x28
        /*016e*/ 	.short	(.L_182 - .L_181)


	//   ....[0]....
.L_181:
        /*0170*/ 	.word	0x00000d70


	//   ....[1]....
        /*0174*/ 	.word	0x00000da0


	//   ....[2]....
        /*0178*/ 	.word	0x00000dc0


	//   ....[3]....
        /*017c*/ 	.word	0x00000dd0


	//   ....[4]....
        /*0180*/ 	.word	0x00000f60


	//   ....[5]....
        /*0184*/ 	.word	0x00000f90


	//   ....[6]....
        /*0188*/ 	.word	0x00000fc0


	//   ....[7]....
        /*018c*/ 	.word	0x00000fe0


	//   ....[8]....
        /*0190*/ 	.word	0x00001160


	//   ....[9]....
        /*0194*/ 	.word	0x00001190


	//   ....[10]....
        /*0198*/ 	.word	0x000011c0


	//   ....[11]....
        /*019c*/ 	.word	0x000011e0


	//   ....[12]....
        /*01a0*/ 	.word	0x00001360


	//   ....[13]....
        /*01a4*/ 	.word	0x00001390


	//   ....[14]....
        /*01a8*/ 	.word	0x000013c0


	//   ....[15]....
        /*01ac*/ 	.word	0x000013e0


	//   ....[16]....
        /*01b0*/ 	.word	0x00001560


	//   ....[17]....
        /*01b4*/ 	.word	0x00001590


	//   ....[18]....
        /*01b8*/ 	.word	0x000015c0


	//   ....[19]....
        /*01bc*/ 	.word	0x000015e0


	//   ....[20]....
        /*01c0*/ 	.word	0x00002340


	//   ....[21]....
        /*01c4*/ 	.word	0x00002350


	//   ....[22]....
        /*01c8*/ 	.word	0x00002360


	//   ....[23]....
        /*01cc*/ 	.word	0x00002380


	//   ....[24]....
        /*01d0*/ 	.word	0x00002500


	//   ....[25]....
        /*01d4*/ 	.word	0x00002540


	//   ....[26]....
        /*01d8*/ 	.word	0x00002570


	//   ....[27]....
        /*01dc*/ 	.word	0x00002590


	//   ....[28]....
        /*01e0*/ 	.word	0x00002710


	//   ....[29]....
        /*01e4*/ 	.word	0x00002750


	//   ....[30]....
        /*01e8*/ 	.word	0x00002780


	//   ....[31]....
        /*01ec*/ 	.word	0x000027a0


	//   ....[32]....
        /*01f0*/ 	.word	0x00002920


	//   ....[33]....
        /*01f4*/ 	.word	0x00002960


	//   ....[34]....
        /*01f8*/ 	.word	0x00002990


	//   ....[35]....
        /*01fc*/ 	.word	0x000029b0


	//   ....[36]....
        /*0200*/ 	.word	0x00002b30


	//   ....[37]....
        /*0204*/ 	.word	0x00002b70


	//   ....[38]....
        /*0208*/ 	.word	0x00002ba0


	//   ....[39]....
        /*020c*/ 	.word	0x00002bc0


	//   ....[40]....
        /*0210*/ 	.word	0x000053c0


	//   ....[41]....
        /*0214*/ 	.word	0x000053f0


	//   ....[42]....
        /*0218*/ 	.word	0x00005410


	//   ....[43]....
        /*021c*/ 	.word	0x00005420


	//   ....[44]....
        /*0220*/ 	.word	0x000055b0


	//   ....[45]....
        /*0224*/ 	.word	0x000055e0


	//   ....[46]....
        /*0228*/ 	.word	0x00005610


	//   ....[47]....
        /*022c*/ 	.word	0x00005630


	//   ....[48]....
        /*0230*/ 	.word	0x000057b0


	//   ....[49]....
        /*0234*/ 	.word	0x000057e0


	//   ....[50]....
        /*0238*/ 	.word	0x00005810


	//   ....[51]....
        /*023c*/ 	.word	0x00005830


	//   ....[52]....
        /*0240*/ 	.word	0x000059b0


	//   ....[53]....
        /*0244*/ 	.word	0x000059e0


	//   ....[54]....
        /*0248*/ 	.word	0x00005a10


	//   ....[55]....
        /*024c*/ 	.word	0x00005a30


	//   ....[56]....
        /*0250*/ 	.word	0x00005bb0


	//   ....[57]....
        /*0254*/ 	.word	0x00005be0


	//   ....[58]....
        /*0258*/ 	.word	0x00005c10


	//   ....[59]....
        /*025c*/ 	.word	0x00005c30


	//----- nvinfo : EIATTR_VRC_CTA_INIT_COUNT
	.align		4
.L_182:
        /*0260*/ 	.byte	0x02, 0x4a
	.zero		1
	.zero		1


	//----- nvinfo : EIATTR_EXIT_INSTR_OFFSETS
	.align		4
        /*0264*/ 	.byte	0x04, 0x1c
        /*0266*/ 	.short	(.L_184 - .L_183)


	//   ....[0]....
.L_183:
        /*0268*/ 	.word	0x000068d0


	//   ....[1]....
        /*026c*/ 	.word	0x00006920


	//----- nvinfo : EIATTR_MAX_THREADS
	.align		4
.L_184:
        /*0270*/ 	.byte	0x04, 0x05
        /*0272*/ 	.short	(.L_186 - .L_185)
.L_185:
        /*0274*/ 	.word	0x00000100
        /*0278*/ 	.word	0x00000001
        /*027c*/ 	.word	0x00000001


	//----- nvinfo : EIATTR_CRS_STACK_SIZE
	.align		4
.L_186:
        /*0280*/ 	.byte	0x04, 0x1e
        /*0282*/ 	.short	(.L_188 - .L_187)
.L_187:
        /*0284*/ 	.word	0x00000000


	//----- nvinfo : EIATTR_CBANK_PARAM_SIZE
	.align		4
.L_188:
        /*0288*/ 	.byte	0x03, 0x19
        /*028a*/ 	.short	0x0071


	//----- nvinfo : EIATTR_PARAM_CBANK
	.align		4
        /*028c*/ 	.byte	0x04, 0x0a
        /*028e*/ 	.short	(.L_190 - .L_189)
	.align		4
.L_189:
        /*0290*/ 	.word	index@(.nv.constant0._ZN6thrust24THRUST_300001_SM_1000_NS8cuda_cub4core6detail13_kernel_agentINS1_8__reduce11ReduceAgentINS0_12zip_iteratorIN4cuda3std3__45tupleIJNS0_10device_ptrIdEENS0_17counting_iteratorIlNS0_11use_defaultESF_SF_EEEEEEEPNSB_IJdlEEESJ_lNS1_9__extrema9arg_max_fIdl10comparatorEEEEJSI_SK_lN3cub18CUB_300001_SM_100013GridEvenShareIlEENSR_9GridQueueIyEESO_EEEvDpT0_)
        /*0294*/ 	.short	0x0380
        /*0296*/ 	.short	0x0071


	//----- nvinfo : EIATTR_SW_WAR
	.align		4
.L_190:
        /*0298*/ 	.byte	0x04, 0x36
        /*029a*/ 	.short	(.L_192 - .L_191)
.L_191:
        /*029c*/ 	.word	0x00000008
.L_192:


//--------------------- .nv.info._ZN6thrust24THRUST_300001_SM_1000_NS8cuda_cub4core6detail13_kernel_agentINS1_8__reduce11ReduceAgentINS0_12zip_iteratorIN4cuda3std3__45tupleIJNS0_10device_ptrIdEENS0_17counting_iteratorIlNS0_11use_defaultESF_SF_EEEEEEEPNSB_IJdlEEESJ_lNS1_9__extrema9arg_max_fIdl10comparatorEEEEJSI_SK_lSO_EEEvDpT0_ --------------------------
	.section	.nv.info._ZN6thrust24THRUST_300001_SM_1000_NS8cuda_cub4core6detail13_kernel_agentINS1_8__reduce11ReduceAgentINS0_12zip_iteratorIN4cuda3std3__45tupleIJNS0_10device_ptrIdEENS0_17counting_iteratorIlNS0_11use_defaultESF_SF_EEEEEEEPNSB_IJdlEEESJ_lNS1_9__extrema9arg_max_fIdl10comparatorEEEEJSI_SK_lSO_EEEvDpT0_,"",@"SHT_CUDA_INFO"
	.sectionflags	@""
	.align	4


	//----- nvinfo : EIATTR_CUDA_API_VERSION
	.align		4
        /*0000*/ 	.byte	0x04, 0x37
        /*0002*/ 	.short	(.L_194 - .L_193)
.L_193:
        /*0004*/ 	.word	0x00000082


	//----- nvinfo : EIATTR_KPARAM_INFO
	.align		4
.L_194:
        /*0008*/ 	.byte	0x04, 0x17
        /*000a*/ 	.short	(.L_196 - .L_195)
.L_195:
        /*000c*/ 	.word	0x00000000
        /*0010*/ 	.short	0x0003
        /*0012*/ 	.short	0x0020
        /*0014*/ 	.byte	0x00, 0xf0, 0x05, 0x00


	//----- nvinfo : EIATTR_KPARAM_INFO
	.align		4
.L_196:
        /*0018*/ 	.byte	0x04, 0x17
        /*001a*/ 	.short	(.L_198 - .L_197)
.L_197:
        /*001c*/ 	.word	0x00000000
        /*0020*/ 	.short	0x0002
        /*0022*/ 	.short	0x0018
        /*0024*/ 	.byte	0x00, 0xf0, 0x21, 0x00


	//----- nvinfo : EIATTR_KPARAM_INFO
	.align		4
.L_198:
        /*0028*/ 	.byte	0x04, 0x17
        /*002a*/ 	.short	(.L_200 - .L_199)
.L_199:
        /*002c*/ 	.word	0x00000000
        /*0030*/ 	.short	0x0001
        /*0032*/ 	.short	0x0010
        /*0034*/ 	.byte	0x00, 0xf5, 0x21, 0x00


	//----- nvinfo : EIATTR_KPARAM_INFO
	.align		4
.L_200:
        /*0038*/ 	.byte	0x04, 0x17
        /*003a*/ 	.short	(.L_202 - .L_201)
.L_201:
        /*003c*/ 	.word	0x00000000
        /*0040*/ 	.short	0x0000
        /*0042*/ 	.short	0x0000
        /*0044*/ 	.byte	0x00, 0xf0, 0x41, 0x00


	//----- nvinfo : EIATTR_SPARSE_MMA_MASK
	.align		4
.L_202:
        /*0048*/ 	.byte	0x03, 0x50
        /*004a*/ 	.short	0x0000


	//----- nvinfo : EIATTR_MAXREG_COUNT
	.align		4
        /*004c*/ 	.byte	0x03, 0x1b
        /*004e*/ 	.short	0x00ff


	//----- nvinfo : EIATTR_NUM_BARRIERS
	.align		4
        /*0050*/ 	.byte	0x02, 0x4c
        /*0052*/ 	.byte	0x01
	.zero		1


	//----- nvinfo : EIATTR_MERCURY_ISA_VERSION
	.align		4
        /*0054*/ 	.byte	0x03, 0x5f
        /*0056*/ 	.short	0x0101


	//----- nvinfo : EIATTR_COOP_GROUP_MASK_REGIDS
	.align		4
        /*0058*/ 	.byte	0x04, 0x29
        /*005a*/ 	.short	(.L_204 - .L_203)


	//   ....[0]....
.L_203:
        /*005c*/ 	.word	0xffffffff


	//   ....[1]....
        /*0060*/ 	.word	0xffffffff


	//   ....[2]....
        /*0064*/ 	.word	0xffffffff


	//   ....[3]....
        /*0068*/ 	.word	0xffffffff


	//   ....[4]....
        /*006c*/ 	.word	0xffffffff


	//   ....[5]....
        /*0070*/ 	.word	0xffffffff


	//   ....[6]....
        /*0074*/ 	.word	0xffffffff


	//   ....[7]....
        /*0078*/ 	.word	0xffffffff


	//   ....[8]....
        /*007c*/ 	.word	0xffffffff


	//   ....[9]....
        /*0080*/ 	.word	0xffffffff


	//   ....[10]....
        /*0084*/ 	.word	0xffffffff


	//   ....[11]....
        /*0088*/ 	.word	0xffffffff


	//   ....[12]....
        /*008c*/ 	.word	0xffffffff


	//   ....[13]....
        /*0090*/ 	.word	0xffffffff


	//   ....[14]....
        /*0094*/ 	.word	0xffffffff


	//   ....[15]....
        /*0098*/ 	.word	0xffffffff


	//   ....[16]....
        /*009c*/ 	.word	0xffffffff


	//   ....[17]....
        /*00a0*/ 	.word	0xffffffff


	//   ....[18]....
        /*00a4*/ 	.word	0xffffffff


	//   ....[19]....
        /*00a8*/ 	.word	0xffffffff


	//   ....[20]....
        /*00ac*/ 	.word	0xffffffff


	//   ....[21]....
        /*00b0*/ 	.word	0xffffffff


	//   ....[22]....
        /*00b4*/ 	.word	0xffffffff


	//   ....[23]....
        /*00b8*/ 	.word	0xffffffff


	//   ....[24]....
        /*00bc*/ 	.word	0xffffffff


	//   ....[25]....
        /*00c0*/ 	.word	0xffffffff


	//   ....[26]....
        /*00c4*/ 	.word	0xffffffff


	//   ....[27]....
        /*00c8*/ 	.word	0xffffffff


	//   ....[28]....
        /*00cc*/ 	.word	0xffffffff


	//   ....[29]....
        /*00d0*/ 	.word	0xffffffff


	//   ....[30]....
        /*00d4*/ 	.word	0xffffffff


	//   ....[31]....
        /*00d8*/ 	.word	0xffffffff


	//   ....[32]....
        /*00dc*/ 	.word	0xffffffff


	//   ....[33]....
        /*00e0*/ 	.word	0xffffffff


	//   ....[34]....
        /*00e4*/ 	.word	0xffffffff


	//   ....[35]....
        /*00e8*/ 	.word	0xffffffff


	//   ....[36]....
        /*00ec*/ 	.word	0xffffffff


	//   ....[37]....
        /*00f0*/ 	.word	0xffffffff


	//   ....[38]....
        /*00f4*/ 	.word	0xffffffff


	//   ....[39]....
        /*00f8*/ 	.word	0xffffffff


	//   ....[40]....
        /*00fc*/ 	.word	0xffffffff


	//   ....[41]....
        /*0100*/ 	.word	0xffffffff


	//   ....[42]....
        /*0104*/ 	.word	0xffffffff


	//   ....[43]....
        /*0108*/ 	.word	0xffffffff


	//   ....[44]....
        /*010c*/ 	.word	0xffffffff


	//   ....[45]....
        /*0110*/ 	.word	0xffffffff


	//   ....[46]....
        /*0114*/ 	.word	0xffffffff


	//   ....[47]....
        /*0118*/ 	.word	0xffffffff


	//   ....[48]....
        /*011c*/ 	.word	0xffffffff


	//   ....[49]....
        /*0120*/ 	.word	0xffffffff


	//   ....[50]....
        /*0124*/ 	.word	0xffffffff


	//   ....[51]....
        /*0128*/ 	.word	0xffffffff


	//   ....[52]....
        /*012c*/ 	.word	0xffffffff


	//   ....[53]....
        /*0130*/ 	.word	0xffffffff


	//   ....[54]....
        /*0134*/ 	.word	0xffffffff


	//   ....[55]....
        /*0138*/ 	.word	0xffffffff


	//   ....[56]....
        /*013c*/ 	.word	0xffffffff


	//   ....[57]....
        /*0140*/ 	.word	0xffffffff


	//   ....[58]....
        /*0144*/ 	.word	0xffffffff


	//   ....[59]....
        /*0148*/ 	.word	0xffffffff


	//----- nvinfo : EIATTR_COOP_GROUP_INSTR_OFFSETS
	.align		4
.L_204:
        /*014c*/ 	.byte	0x04, 0x28
        /*014e*/ 	.short	(.L_206 - .L_205)


	//   ....[0]....
.L_205:
        /*0150*/ 	.word	0x00000cb0


	//   ....[1]....
        /*0154*/ 	.word	0x00000ce0


	//   ....[2]....
        /*0158*/ 	.word	0x00000d00


	//   ....[3]....
        /*015c*/ 	.word	0x00000d10


	//   ....[4]....
        /*0160*/ 	.word	0x00000ea0


	//   ....[5]....
        /*0164*/ 	.word	0x00000ed0


	//   ....[6]....
        /*0168*/ 	.word	0x00000f00


	//   ....[7]....
        /*016c*/ 	.word	0x00000f20


	//   ....[8]....
        /*0170*/ 	.word	0x000010a0


	//   ....[9]....
        /*0174*/ 	.word	0x000010d0


	//   ....[10]....
        /*0178*/ 	.word	0x00001100


	//   ....[11]....
        /*017c*/ 	.word	0x00001120


	//   ....[12]....
        /*0180*/ 	.word	0x000012a0


	//   ....[13]....
        /*0184*/ 	.word	0x000012d0


	//   ....[14]....
        /*0188*/ 	.word	0x00001300


	//   ....[15]....
        /*018c*/ 	.word	0x00001320


	//   ....[16]....
        /*0190*/ 	.word	0x000014a0


	//   ....[17]....
        /*0194*/ 	.word	0x000014e0


	//   ....[18]....
        /*0198*/ 	.word	0x00001510


	//   ....[19]....
        /*019c*/ 	.word	0x00001520


	//   ....[20]....
        /*01a0*/ 	.word	0x00002280


	//   ....[21]....
        /*01a4*/ 	.word	0x00002290


	//   ....[22]....
        /*01a8*/ 	.word	0x000022a0


	//   ....[23]....
        /*01ac*/ 	.word	0x000022c0


	//   ....[24]....
        /*01b0*/ 	.word	0x00002440


	//   ....[25]....
        /*01b4*/ 	.word	0x00002480


	//   ....[26]....
        /*01b8*/ 	.word	0x000024b0


	//   ....[27]....
        /*01bc*/ 	.word	0x000024d0


	//   ....[28]....
        /*01c0*/ 	.word	0x00002650


	//   ....[29]....
        /*01c4*/ 	.word	0x00002690


	//   ....[30]....
        /*01c8*/ 	.word	0x000026c0


	//   ....[31]....
        /*01cc*/ 	.word	0x000026e0


	//   ....[32]....
        /*01d0*/ 	.word	0x00002860


	//   ....[33]....
        /*01d4*/ 	.word	0x000028a0


	//   ....[34]....
        /*01d8*/ 	.word	0x000028d0


	//   ....[35]....
        /*01dc*/ 	.word	0x000028f0


	//   ....[36]....
        /*01e0*/ 	.word	0x00002a70


	//   ....[37]....
        /*01e4*/ 	.word	0x00002ab0


	//   ....[38]....
        /*01e8*/ 	.word	0x00002ae0


	//   ....[39]....
        /*01ec*/ 	.word	0x00002b00


	//   ....[40]....
        /*01f0*/ 	.word	0x00004f40


	//   ....[41]....
        /*01f4*/ 	.word	0x00004f70


	//   ....[42]....
        /*01f8*/ 	.word	0x00004f90


	//   ....[43]....
        /*01fc*/ 	.word	0x00004fa0


	//   ....[44]....
        /*0200*/ 	.word	0x00005130


	//   ....[45]....
        /*0204*/ 	.word	0x00005160


	//   ....[46]....
        /*0208*/ 	.word	0x00005190


	//   ....[47]....
        /*020c*/ 	.word	0x000051b0


	//   ....[48]....
        /*0210*/ 	.word	0x00005330


	//   ....[49]....
        /*0214*/ 	.word	0x00005360


	//   ....[50]....
        /*0218*/ 	.word	0x00005390


	//   ....[51]....
        /*021c*/ 	.word	0x000053b0


	//   ....[52]....
        /*0220*/ 	.word	0x00005530


	//   ....[53]....
        /*0224*/ 	.word	0x00005560


	//   ....[54]....
        /*0228*/ 	.word	0x00005590


	//   ....[55]....
        /*022c*/ 	.word	0x000055b0


	//   ....[56]....
        /*0230*/ 	.word	0x00005730


	//   ....[57]....
        /*0234*/ 	.word	0x00005760


	//   ....[58]....
        /*0238*/ 	.word	0x00005790


	//   ....[59]....
        /*023c*/ 	.word	0x000057b0


	//----- nvinfo : EIATTR_VRC_CTA_INIT_COUNT
	.align		4
.L_206:
        /*0240*/ 	.byte	0x02, 0x4a
	.zero		1
	.zero		1


	//----- nvinfo : EIATTR_EXIT_INSTR_OFFSETS
	.align		4
        /*0244*/ 	.byte	0x04, 0x1c
        /*0246*/ 	.short	(.L_208 - .L_207)


	//   ....[0]....
.L_207:
        /*0248*/ 	.word	0x00000040


	//   ....[1]....
        /*024c*/ 	.word	0x00006450


	//   ....[2]....
        /*0250*/ 	.word	0x00006490


	//----- nvinfo : EIATTR_MAX_THREADS
	.align		4
.L_208:
        /*0254*/ 	.byte	0x04, 0x05
        /*0256*/ 	.short	(.L_210 - .L_209)
.L_209:
        /*0258*/ 	.word	0x00000100
        /*025c*/ 	.word	0x00000001
        /*0260*/ 	.word	0x00000001


	//----- nvinfo : EIATTR_CRS_STACK_SIZE
	.align		4
.L_210:
        /*0264*/ 	.byte	0x04, 0x1e
        /*0266*/ 	.short	(.L_212 - .L_211)
.L_211:
        /*0268*/ 	.word	0x00000000


	//----- nvinfo : EIATTR_CBANK_PARAM_SIZE
	.align		4
.L_212:
        /*026c*/ 	.byte	0x03, 0x19
        /*026e*/ 	.short	0x0021


	//----- nvinfo : EIATTR_PARAM_CBANK
	.align		4
        /*0270*/ 	.byte	0x04, 0x0a
        /*0272*/ 	.short	(.L_214 - .L_213)
	.align		4
.L_213:
        /*0274*/ 	.word	index@(.nv.constant0._ZN6thrust24THRUST_300001_SM_1000_NS8cuda_cub4core6detail13_kernel_agentINS1_8__reduce11ReduceAgentINS0_12zip_iteratorIN4cuda3std3__45tupleIJNS0_10device_ptrIdEENS0_17counting_iteratorIlNS0_11use_defaultESF_SF_EEEEEEEPNSB_IJdlEEESJ_lNS1_9__extrema9arg_max_fIdl10comparatorEEEEJSI_SK_lSO_EEEvDpT0_)
        /*0278*/ 	.short	0x0380
        /*027a*/ 	.short	0x0021


	//----- nvinfo : EIATTR_SW_WAR
	.align		4
.L_214:
        /*027c*/ 	.byte	0x04, 0x36
        /*027e*/ 	.short	(.L_216 - .L_215)
.L_215:
        /*0280*/ 	.word	0x00000008
.L_216:


//--------------------- .nv.info._ZN6thrust24THRUST_300001_SM_1000_NS8cuda_cub4core6detail13_kernel_agentINS1_8__reduce11ReduceAgentIPN4cuda3std3__45tupleIJdlEEESC_SB_iNS1_9__extrema9arg_max_fIdl10comparatorEEEEJSC_SC_iSG_EEEvDpT0_ --------------------------
	.section	.nv.info._ZN6thrust24THRUST_300001_SM_1000_NS8cuda_cub4core6detail13_kernel_agentINS1_8__reduce11ReduceAgentIPN4cuda3std3__45tupleIJdlEEESC_SB_iNS1_9__extrema9arg_max_fIdl10comparatorEEEEJSC_SC_iSG_EEEvDpT0_,"",@"SHT_CUDA_INFO"
	.sectionflags	@""
	.align	4


	//----- nvinfo : EIATTR_CUDA_API_VERSION
	.align		4
        /*0000*/ 	.byte	0x04, 0x37
        /*0002*/ 	.short	(.L_218 - .L_217)
.L_217:
        /*0004*/ 	.word	0x00000082


	//----- nvinfo : EIATTR_KPARAM_INFO
	.align		4
.L_218:
        /*0008*/ 	.byte	0x04, 0x17
        /*000a*/ 	.short	(.L_220 - .L_219)
.L_219:
        /*000c*/ 	.word	0x00000000
        /*0010*/ 	.short	0x0003
        /*0012*/ 	.short	0x0014
        /*0014*/ 	.byte	0x00, 0xf0, 0x05, 0x00


	//----- nvinfo : EIATTR_KPARAM_INFO
	.align		4
.L_220:
        /*0018*/ 	.byte	0x04, 0x17
        /*001a*/ 	.short	(.L_222 - .L_221)
.L_221:
        /*001c*/ 	.word	0x00000000
        /*0020*/ 	.short	0x0002
        /*0022*/ 	.short	0x0010
        /*0024*/ 	.byte	0x00, 0xf0, 0x11, 0x00


	//----- nvinfo : EIATTR_KPARAM_INFO
	.align		4
.L_222:
        /*0028*/ 	.byte	0x04, 0x17
        /*002a*/ 	.short	(.L_224 - .L_223)
.L_223:
        /*002c*/ 	.word	0x00000000
        /*0030*/ 	.short	0x0001
        /*0032*/ 	.short	0x0008
        /*0034*/ 	.byte	0x00, 0xf5, 0x21, 0x00


	//----- nvinfo : EIATTR_KPARAM_INFO
	.align		4
.L_224:
        /*0038*/ 	.byte	0x04, 0x17
        /*003a*/ 	.short	(.L_226 - .L_225)
.L_225:
        /*003c*/ 	.word	0x00000000
        /*0040*/ 	.short	0x0000
        /*0042*/ 	.short	0x0000
        /*0044*/ 	.byte	0x00, 0xf5, 0x21, 0x00


	//----- nvinfo : EIATTR_SPARSE_MMA_MASK
	.align		4
.L_226:
        /*0048*/ 	.byte	0x03, 0x50
        /*004a*/ 	.short	0x0000


	//----- nvinfo : EIATTR_MAXREG_COUNT
	.align		4
        /*004c*/ 	.byte	0x03, 0x1b
        /*004e*/ 	.short	0x00ff


	//----- nvinfo : EIATTR_NUM_BARRIERS
	.align		4
        /*0050*/ 	.byte	0x02, 0x4c
        /*0052*/ 	.byte	0x01
	.zero		1


	//----- nvinfo : EIATTR_MERCURY_ISA_VERSION
	.align		4
        /*0054*/ 	.byte	0x03, 0x5f
        /*0056*/ 	.short	0x0101


	//----- nvinfo : EIATTR_COOP_GROUP_MASK_REGIDS
	.align		4
        /*0058*/ 	.byte	0x04, 0x29
        /*005a*/ 	.short	(.L_228 - .L_227)


	//   ....[0]....
.L_227:
        /*005c*/ 	.word	0xffffffff


	//   ....[1]....
        /*0060*/ 	.word	0xffffffff


	//   ....[2]....
        /*0064*/ 	.word	0xffffffff


	//   ....[3]....
        /*0068*/ 	.word	0xffffffff


	//   ....[4]....
        /*006c*/ 	.word	0xffffffff


	//   ....[5]....
        /*0070*/ 	.word	0xffffffff


	//   ....[6]....
        /*0074*/ 	.word	0xffffffff


	//   ....[7]....
        /*0078*/ 	.word	0xffffffff


	//   ....[8]....
        /*007c*/ 	.word	0xffffffff


	//   ....[9]....
        /*0080*/ 	.word	0xffffffff


	//   ....[10]....
        /*0084*/ 	.word	0xffffffff


	//   ....[11]....
        /*0088*/ 	.word	0xffffffff


	//   ....[12]....
        /*008c*/ 	.word	0xffffffff


	//   ....[13]....
        /*0090*/ 	.word	0xffffffff


	//   ....[14]....
        /*0094*/ 	.word	0xffffffff


	//   ....[15]....
        /*0098*/ 	.word	0xffffffff


	//   ....[16]....
        /*009c*/ 	.word	0xffffffff


	//   ....[17]....
        /*00a0*/ 	.word	0xffffffff


	//   ....[18]....
        /*00a4*/ 	.word	0xffffffff


	//   ....[19]....
        /*00a8*/ 	.word	0xffffffff


	//   ....[20]....
        /*00ac*/ 	.word	0xffffffff


	//   ....[21]....
        /*00b0*/ 	.word	0xffffffff


	//   ....[22]....
        /*00b4*/ 	.word	0xffffffff


	//   ....[23]....
        /*00b8*/ 	.word	0xffffffff


	//   ....[24]....
        /*00bc*/ 	.word	0xffffffff


	//   ....[25]....
        /*00c0*/ 	.word	0xffffffff


	//   ....[26]....
        /*00c4*/ 	.word	0xffffffff


	//   ....[27]....
        /*00c8*/ 	.word	0xffffffff


	//   ....[28]....
        /*00cc*/ 	.word	0xffffffff


	//   ....[29]....
        /*00d0*/ 	.word	0xffffffff


	//   ....[30]....
        /*00d4*/ 	.word	0xffffffff


	//   ....[31]....
        /*00d8*/ 	.word	0xffffffff


	//   ....[32]....
        /*00dc*/ 	.word	0xffffffff


	//   ....[33]....
        /*00e0*/ 	.word	0xffffffff


	//   ....[34]....
        /*00e4*/ 	.word	0xffffffff


	//   ....[35]....
        /*00e8*/ 	.word	0xffffffff


	//   ....[36]....
        /*00ec*/ 	.word	0xffffffff


	//   ....[37]....
        /*00f0*/ 	.word	0xffffffff


	//   ....[38]....
        /*00f4*/ 	.word	0xffffffff


	//   ....[39]....
        /*00f8*/ 	.word	0xffffffff


	//   ....[40]....
        /*00fc*/ 	.word	0xffffffff


	//   ....[41]....
        /*0100*/ 	.word	0xffffffff


	//   ....[42]....
        /*0104*/ 	.word	0xffffffff


	//   ....[43]....
        /*0108*/ 	.word	0xffffffff


	//   ....[44]....
        /*010c*/ 	.word	0xffffffff


	//   ....[45]....
        /*0110*/ 	.word	0xffffffff


	//   ....[46]....
        /*0114*/ 	.word	0xffffffff


	//   ....[47]....
        /*0118*/ 	.word	0xffffffff


	//   ....[48]....
        /*011c*/ 	.word	0xffffffff


	//   ....[49]....
        /*0120*/ 	.word	0xffffffff


	//   ....[50]....
        /*0124*/ 	.word	0xffffffff


	//   ....[51]....
        /*0128*/ 	.word	0xffffffff


	//   ....[52]....
        /*012c*/ 	.word	0xffffffff


	//   ....[53]....
        /*0130*/ 	.word	0xffffffff


	//   ....[54]....
        /*0134*/ 	.word	0xffffffff


	//   ....[55]....
        /*0138*/ 	.word	0xffffffff


	//   ....[56]....
        /*013c*/ 	.word	0xffffffff


	//   ....[57]....
        /*0140*/ 	.word	0xffffffff


	//   ....[58]....
        /*0144*/ 	.word	0xffffffff


	//   ....[59]....
        /*0148*/ 	.word	0xffffffff


	//----- nvinfo : EIATTR_COOP_GROUP_INSTR_OFFSETS
	.align		4
.L_228:
        /*014c*/ 	.byte	0x04, 0x28
        /*014e*/ 	.short	(.L_230 - .L_229)


	//   ....[0]....
.L_229:
        /*0150*/ 	.word	0x00000b70


	//   ....[1]....
        /*0154*/ 	.word	0x00000ba0


	//   ....[2]....
        /*0158*/ 	.word	0x00000bc0


	//   ....[3]....
        /*015c*/ 	.word	0x00000bd0


	//   ....[4]....
        /*0160*/ 	.word	0x00000d60


	//   ....[5]....
        /*0164*/ 	.word	0x00000d90


	//   ....[6]....
        /*0168*/ 	.word	0x00000dc0


	//   ....[7]....
        /*016c*/ 	.word	0x00000de0


	//   ....[8]....
        /*0170*/ 	.word	0x00000f60


	//   ....[9]....
        /*0174*/ 	.word	0x00000f90


	//   ....[10]....
        /*0178*/ 	.word	0x00000fc0


	//   ....[11]....
        /*017c*/ 	.word	0x00000fe0


	//   ....[12]....
        /*0180*/ 	.word	0x00001160


	//   ....[13]....
        /*0184*/ 	.word	0x00001190


	//   ....[14]....
        /*0188*/ 	.word	0x000011c0


	//   ....[15]....
        /*018c*/ 	.word	0x000011e0


	//   ....[16]....
        /*0190*/ 	.word	0x00001360


	//   ....[17]....
        /*0194*/ 	.word	0x000013a0


	//   ....[18]....
        /*0198*/ 	.word	0x000013d0


	//   ....[19]....
        /*019c*/ 	.word	0x000013e0


	//   ....[20]....
        /*01a0*/ 	.word	0x00002140


	//   ....[21]....
        /*01a4*/ 	.word	0x00002150


	//   ....[22]....
        /*01a8*/ 	.word	0x00002160


	//   ....[23]....
        /*01ac*/ 	.word	0x00002180


	//   ....[24]....
        /*01b0*/ 	.word	0x00002300


	//   ....[25]....
        /*01b4*/ 	.word	0x00002340


	//   ....[26]....
        /*01b8*/ 	.word	0x00002370


	//   ....[27]....
        /*01bc*/ 	.word	0x00002390


	//   ....[28]....
        /*01c0*/ 	.word	0x00002510


	//   ....[29]....
        /*01c4*/ 	.word	0x00002550


	//   ....[30]....
        /*01c8*/ 	.word	0x00002580


	//   ....[31]....
        /*01cc*/ 	.word	0x000025a0


	//   ....[32]....
        /*01d0*/ 	.word	0x00002720


	//   ....[33]....
        /*01d4*/ 	.word	0x00002760


	//   ....[34]....
        /*01d8*/ 	.word	0x00002790


	//   ....[35]....
        /*01dc*/ 	.word	0x000027b0


	//   ....[36]....
        /*01e0*/ 	.word	0x00002930


	//   ....[37]....
        /*01e4*/ 	.word	0x00002970


	//   ....[38]....
        /*01e8*/ 	.word	0x000029b0


	//   ....[39]....
        /*01ec*/ 	.word	0x000029c0


	//   ....[40]....
        /*01f0*/ 	.word	0x00004d80


	//   ....[41]....
        /*01f4*/ 	.word	0x00004db0


	//   ....[42]....
        /*01f8*/ 	.word	0x00004dd0


	//   ....[43]....
        /*01fc*/ 	.word	0x00004de0


	//   ....[44]....
        /*0200*/ 	.word	0x00004f70


	//   ....[45]....
        /*0204*/ 	.word	0x00004fa0


	//   ....[46]....
        /*0208*/ 	.word	0x00004fd0


	//   ....[47]....
        /*020c*/ 	.word	0x00004ff0


	//   ....[48]....
        /*0210*/ 	.word	0x00005170


	//   ....[49]....
        /*0214*/ 	.word	0x000051a0


	//   ....[50]....
        /*0218*/ 	.word	0x000051d0


	//   ....[51]....
        /*021c*/ 	.word	0x000051f0


	//   ....[52]....
        /*0220*/ 	.word	0x00005370


	//   ....[53]....
        /*0224*/ 	.word	0x000053a0


	//   ....[54]....
        /*0228*/ 	.word	0x000053d0


	//   ....[55]....
        /*022c*/ 	.word	0x000053f0


	//   ....[56]....
        /*0230*/ 	.word	0x00005570


	//   ....[57]....
        /*0234*/ 	.word	0x000055a0


	//   ....[58]....
        /*0238*/ 	.word	0x000055d0


	//   ....[59]....
        /*023c*/ 	.word	0x000055f0


	//----- nvinfo : EIATTR_VRC_CTA_INIT_COUNT
	.align		4
.L_230:
        /*0240*/ 	.byte	0x02, 0x4a
	.zero		1
	.zero		1


	//----- nvinfo : EIATTR_EXIT_INSTR_OFFSETS
	.align		4
        /*0244*/ 	.byte	0x04, 0x1c
        /*0246*/ 	.short	(.L_232 - .L_231)


	//   ....[0]....
.L_231:
        /*0248*/ 	.word	0x00000030


	//   ....[1]....
        /*024c*/ 	.word	0x00006290


	//   ....[2]....
        /*0250*/ 	.word	0x000062d0


	//----- nvinfo : EIATTR_MAX_THREADS
	.align		4
.L_232:
        /*0254*/ 	.byte	0x04, 0x05
        /*0256*/ 	.short	(.L_234 - .L_233)
.L_233:
        /*0258*/ 	.word	0x00000100
        /*025c*/ 	.word	0x00000001
        /*0260*/ 	.word	0x00000001


	//----- nvinfo : EIATTR_CRS_STACK_SIZE
	.align		4
.L_234:
        /*0264*/ 	.byte	0x04, 0x1e
        /*0266*/ 	.short	(.L_236 - .L_235)
.L_235:
        /*0268*/ 	.word	0x00000000


	//----- nvinfo : EIATTR_CBANK_PARAM_SIZE
	.align		4
.L_236:
        /*026c*/ 	.byte	0x03, 0x19
        /*026e*/ 	.short	0x0015


	//----- nvinfo : EIATTR_PARAM_CBANK
	.align		4
        /*0270*/ 	.byte	0x04, 0x0a
        /*0272*/ 	.short	(.L_238 - .L_237)
	.align		4
.L_237:
        /*0274*/ 	.word	index@(.nv.constant0._ZN6thrust24THRUST_300001_SM_1000_NS8cuda_cub4core6detail13_kernel_agentINS1_8__reduce11ReduceAgentIPN4cuda3std3__45tupleIJdlEEESC_SB_iNS1_9__extrema9arg_max_fIdl10comparatorEEEEJSC_SC_iSG_EEEvDpT0_)
        /*0278*/ 	.short	0x0380
        /*027a*/ 	.short	0x0015


	//----- nvinfo : EIATTR_SW_WAR
	.align		4
.L_238:
        /*027c*/ 	.byte	0x04, 0x36
        /*027e*/ 	.short	(.L_240 - .L_239)
.L_239:
        /*0280*/ 	.word	0x00000008
.L_240:


//--------------------- .nv.info._ZN6thrust24THRUST_300001_SM_1000_NS8cuda_cub4core6detail13_kernel_agentINS1_8__reduce10DrainAgentIiEEJN3cub18CUB_300001_SM_10009GridQueueIjEEiEEEvDpT0_ --------------------------
	.section	.nv.info._ZN6thrust24THRUST_300001_SM_1000_NS8cuda_cub4core6detail13_kernel_agentINS1_8__reduce10DrainAgentIiEEJN3cub18CUB_300001_SM_10009GridQueueIjEEiEEEvDpT0_,"",@"SHT_CUDA_INFO"
	.sectionflags	@""
	.align	4


	//----- nvinfo : EIATTR_CUDA_API_VERSION
	.align		4
        /*0000*/ 	.byte	0x04, 0x37
        /*0002*/ 	.short	(.L_242 - .L_241)
.L_241:
        /*0004*/ 	.word	0x00000082


	//----- nvinfo : EIATTR_KPARAM_INFO
	.align		4
.L_242:
        /*0008*/ 	.byte	0x04, 0x17
        /*000a*/ 	.short	(.L_244 - .L_243)
.L_243:
        /*000c*/ 	.word	0x00000000
        /*0010*/ 	.short	0x0001
        /*0012*/ 	.short	0x0008
        /*0014*/ 	.byte	0x00, 0xf0, 0x11, 0x00


	//----- nvinfo : EIATTR_KPARAM_INFO
	.align		4
.L_244:
        /*0018*/ 	.byte	0x04, 0x17
        /*001a*/ 	.short	(.L_246 - .L_245)
.L_245:
        /*001c*/ 	.word	0x00000000
        /*0020*/ 	.short	0x0000
        /*0022*/ 	.short	0x0000
        /*0024*/ 	.byte	0x00, 0xf0, 0x21, 0x00


	//----- nvinfo : EIATTR_SPARSE_MMA_MASK
	.align		4
.L_246:
        /*0028*/ 	.byte	0x03, 0x50
        /*002a*/ 	.short	0x0000


	//----- nvinfo : EIATTR_MAXREG_COUNT
	.align		4
        /*002c*/ 	.byte	0x03, 0x1b
        /*002e*/ 	.short	0x00ff


	//----- nvinfo : EIATTR_MERCURY_ISA_VERSION
	.align		4
        /*0030*/ 	.byte	0x03, 0x5f
        /*0032*/ 	.short	0x0101


	//----- nvinfo : EIATTR_VRC_CTA_INIT_COUNT
	.align		4
        /*0034*/ 	.byte	0x02, 0x4a
	.zero		1
	.zero		1


	//----- nvinfo : EIATTR_EXIT_INSTR_OFFSETS
	.align		4
        /*0038*/ 	.byte	0x04, 0x1c
        /*003a*/ 	.short	(.L_248 - .L_247)


	//   ....[0]....
.L_247:
        /*003c*/ 	.word	0x00000060


	//----- nvinfo : EIATTR_MAX_THREADS
	.align		4
.L_248:
        /*0040*/ 	.byte	0x04, 0x05
        /*0042*/ 	.short	(.L_250 - .L_249)
.L_249:
        /*0044*/ 	.word	0x00000001
        /*0048*/ 	.word	0x00000001
        /*004c*/ 	.word	0x00000001


	//----- nvinfo : EIATTR_CBANK_PARAM_SIZE
	.align		4
.L_250:
        /*0050*/ 	.byte	0x03, 0x19
        /*0052*/ 	.short	0x000c


	//----- nvinfo : EIATTR_PARAM_CBANK
	.align		4
        /*0054*/ 	.byte	0x04, 0x0a
        /*0056*/ 	.short	(.L_252 - .L_251)
	.align		4
.L_251:
        /*0058*/ 	.word	index@(.nv.constant0._ZN6thrust24THRUST_300001_SM_1000_NS8cuda_cub4core6detail13_kernel_agentINS1_8__reduce10DrainAgentIiEEJN3cub18CUB_300001_SM_10009GridQueueIjEEiEEEvDpT0_)
        /*005c*/ 	.short	0x0380
        /*005e*/ 	.short	0x000c


	//----- nvinfo : EIATTR_SW_WAR
	.align		4
.L_252:
        /*0060*/ 	.byte	0x04, 0x36
        /*0062*/ 	.short	(.L_254 - .L_253)
.L_253:
        /*0064*/ 	.word	0x00000008
.L_254:


//--------------------- .nv.info._ZN6thrust24THRUST_300001_SM_1000_NS8cuda_cub4core6detail13_kernel_agentINS1_8__reduce11ReduceAgentINS0_12zip_iteratorIN4cuda3std3__45tupleIJNS0_10device_ptrIdEENS0_17counting_iteratorIlNS0_11use_defaultESF_SF_EEEEEEEPNSB_IJdlEEESJ_iNS1_9__extrema9arg_max_fIdl10comparatorEEEEJSI_SK_iN3cub18CUB_300001_SM_100013GridEvenShareIiEENSR_9GridQueueIjEESO_EEEvDpT0_ --------------------------
	.section	.nv.info._ZN6thrust24THRUST_300001_SM_1000_NS8cuda_cub4core6detail13_kernel_agentINS1_8__reduce11ReduceAgentINS0_12zip_iteratorIN4cuda3std3__45tupleIJNS0_10device_ptrIdEENS0_17counting_iteratorIlNS0_11use_defaultESF_SF_EEEEEEEPNSB_IJdlEEESJ_iNS1_9__extrema9arg_max_fIdl10comparatorEEEEJSI_SK_iN3cub18CUB_300001_SM_100013GridEvenShareIiEENSR_9GridQueueIjEESO_EEEvDpT0_,"",@"SHT_CUDA_INFO"
	.sectionflags	@""
	.align	4


	//----- nvinfo : EIATTR_CUDA_API_VERSION
	.align		4
        /*0000*/ 	.byte	0x04, 0x37
        /*0002*/ 	.short	(.L_256 - .L_255)
.L_255:
        /*0004*/ 	.word	0x00000082


	//----- nvinfo : EIATTR_KPARAM_INFO
	.align		4
.L_256:
        /*0008*/ 	.byte	0x04, 0x17
        /*000a*/ 	.short	(.L_258 - .L_257)
.L_257:
        /*000c*/ 	.word	0x00000000
        /*0010*/ 	.short	0x0005
        /*0012*/ 	.short	0x0050
        /*0014*/ 	.byte	0x00, 0xf0, 0x05, 0x00


	//----- nvinfo : EIATTR_KPARAM_INFO
	.align		4
.L_258:
        /*0018*/ 	.byte	0x04, 0x17
        /*001a*/ 	.short	(.L_260 - .L_259)
.L_259:
        /*001c*/ 	.word	0x00000000
        /*0020*/ 	.short	0x0004
        /*0022*/ 	.short	0x0048
        /*0024*/ 	.byte	0x00, 0xf0, 0x21, 0x00


	//----- nvinfo : EIATTR_KPARAM_INFO
	.align		4
.L_260:
        /*0028*/ 	.byte	0x04, 0x17
        /*002a*/ 	.short	(.L_262 - .L_261)
.L_261:
        /*002c*/ 	.word	0x00000000
        /*0030*/ 	.short	0x0003
        /*0032*/ 	.short	0x001c
        /*0034*/ 	.byte	0x00, 0xf0, 0xa1, 0x00


	//----- nvinfo : EIATTR_KPARAM_INFO
	.align		4
.L_262:
        /*0038*/ 	.byte	0x04, 0x17
        /*003a*/ 	.short	(.L_264 - .L_263)
.L_263:
        /*003c*/ 	.word	0x00000000
        /*0040*/ 	.short	0x0002
        /*0042*/ 	.short	0x0018
        /*0044*/ 	.byte	0x00, 0xf0, 0x11, 0x00


	//----- nvinfo : EIATTR_KPARAM_INFO
	.align		4
.L_264:
        /*0048*/ 	.byte	0x04, 0x17
        /*004a*/ 	.short	(.L_266 - .L_265)
.L_265:
        /*004c*/ 	.word	0x00000000
        /*0050*/ 	.short	0x0001
        /*0052*/ 	.short	0x0010
        /*0054*/ 	.byte	0x00, 0xf5, 0x21, 0x00


	//----- nvinfo : EIATTR_KPARAM_INFO
	.align		4
.L_266:
        /*0058*/ 	.byte	0x04, 0x17
        /*005a*/ 	.short	(.L_268 - .L_267)
.L_267:
        /*005c*/ 	.word	0x00000000
        /*0060*/ 	.short	0x0000
        /*0062*/ 	.short	0x0000
        /*0064*/ 	.byte	0x00, 0xf0, 0x41, 0x00


	//----- nvinfo : EIATTR_SPARSE_MMA_MASK
	.align		4
.L_268:
        /*0068*/ 	.byte	0x03, 0x50
        /*006a*/ 	.short	0x0000


	//----- nvinfo : EIATTR_MAXREG_COUNT
	.align		4
        /*006c*/ 	.byte	0x03, 0x1b
        /*006e*/ 	.short	0x00ff


	//----- nvinfo : EIATTR_NUM_BARRIERS
	.align		4
        /*0070*/ 	.byte	0x02, 0x4c
        /*0072*/ 	.byte	0x01
	.zero		1


	//----- nvinfo : EIATTR_MERCURY_ISA_VERSION
	.align		4
        /*0074*/ 	.byte	0x03, 0x5f
        /*0076*/ 	.short	0x0101


	//----- nvinfo : EIATTR_COOP_GROUP_MASK_REGIDS
	.align		4
        /*0078*/ 	.byte	0x04, 0x29
        /*007a*/ 	.short	(.L_270 - .L_269)


	//   ....[0]....
.L_269:
        /*007c*/ 	.word	0xffffffff


	//   ....[1]....
        /*0080*/ 	.word	0xffffffff


	//   ....[2]....
        /*0084*/ 	.word	0xffffffff


	//   ....[3]....
        /*0088*/ 	.word	0xffffffff


	//   ....[4]....
        /*008c*/ 	.word	0xffffffff


	//   ....[5]....
        /*0090*/ 	.word	0xffffffff


	//   ....[6]....
        /*0094*/ 	.word	0xffffffff


	//   ....[7]....
        /*0098*/ 	.word	0xffffffff


	//   ....[8]....
        /*009c*/ 	.word	0xffffffff


	//   ....[9]....
        /*00a0*/ 	.word	0xffffffff


	//   ....[10]....
        /*00a4*/ 	.word	0xffffffff


	//   ....[11]....
        /*00a8*/ 	.word	0xffffffff


	//   ....[12]....
        /*00ac*/ 	.word	0xffffffff


	//   ....[13]....
        /*00b0*/ 	.word	0xffffffff


	//   ....[14]....
        /*00b4*/ 	.word	0xffffffff


	//   ....[15]....
        /*00b8*/ 	.word	0xffffffff


	//   ....[16]....
        /*00bc*/ 	.word	0xffffffff


	//   ....[17]....
        /*00c0*/ 	.word	0xffffffff


	//   ....[18]....
        /*00c4*/ 	.word	0xffffffff


	//   ....[19]....
        /*00c8*/ 	.word	0xffffffff


	//   ....[20]....
        /*00cc*/ 	.word	0xffffffff


	//   ....[21]....
        /*00d0*/ 	.word	0xffffffff


	//   ....[22]....
        /*00d4*/ 	.word	0xffffffff


	//   ....[23]....
        /*00d8*/ 	.word	0xffffffff


	//   ....[24]....
        /*00dc*/ 	.word	0xffffffff


	//   ....[25]....
        /*00e0*/ 	.word	0xffffffff


	//   ....[26]....
        /*00e4*/ 	.word	0xffffffff


	//   ....[27]....
        /*00e8*/ 	.word	0xffffffff


	//   ....[28]....
        /*00ec*/ 	.word	0xffffffff


	//   ....[29]....
        /*00f0*/ 	.word	0xffffffff


	//   ....[30]....
        /*00f4*/ 	.word	0xffffffff


	//   ....[31]....
        /*00f8*/ 	.word	0xffffffff


	//   ....[32]....
        /*00fc*/ 	.word	0xffffffff


	//   ....[33]....
        /*0100*/ 	.word	0xffffffff


	//   ....[34]....
        /*0104*/ 	.word	0xffffffff


	//   ....[35]....
        /*0108*/ 	.word	0xffffffff


	//   ....[36]....
        /*010c*/ 	.word	0xffffffff


	//   ....[37]....
        /*0110*/ 	.word	0xffffffff


	//   ....[38]....
        /*0114*/ 	.word	0xffffffff


	//   ....[39]....
        /*0118*/ 	.word	0xffffffff


	//   ....[40]....
        /*011c*/ 	.word	0xffffffff


	//   ....[41]....
        /*0120*/ 	.word	0xffffffff


	//   ....[42]....
        /*0124*/ 	.word	0xffffffff


	//   ....[43]....
        /*0128*/ 	.word	0xffffffff


	//   ....[44]....
        /*012c*/ 	.word	0xffffffff


	//   ....[45]....
        /*0130*/ 	.word	0xffffffff


	//   ....[46]....
        /*0134*/ 	.word	0xffffffff


	//   ....[47]....
        /*0138*/ 	.word	0xffffffff


	//   ....[48]....
        /*013c*/ 	.word	0xffffffff


	//   ....[49]....
        /*0140*/ 	.word	0xffffffff


	//   ....[50]....
        /*0144*/ 	.word	0xffffffff


	//   ....[51]....
        /*0148*/ 	.word	0xffffffff


	//   ....[52]....
        /*014c*/ 	.word	0xffffffff


	//   ....[53]....
        /*0150*/ 	.word	0xffffffff


	//   ....[54]....
        /*0154*/ 	.word	0xffffffff


	//   ....[55]....
        /*0158*/ 	.word	0xffffffff


	//   ....[56]....
        /*015c*/ 	.word	0xffffffff


	//   ....[57]....
        /*0160*/ 	.word	0xffffffff


	//   ....[58]....
        /*0164*/ 	.word	0xffffffff


	//   ....[59]....
        /*0168*/ 	.word	0xffffffff


	//----- nvinfo : EIATTR_COOP_GROUP_INSTR_OFFSETS
	.align		4
.L_270:
        /*016c*/ 	.byte	0x04, 0x28
        /*016e*/ 	.short	(.L_272 - .L_271)


	//   ....[0]....
.L_271:
        /*0170*/ 	.word	0x00000cd0


	//   ....[1]....
        /*0174*/ 	.word	0x00000d00


	//   ....[2]....
        /*0178*/ 	.word	0x00000d20


	//   ....[3]....
        /*017c*/ 	.word	0x00000d30


	//   ....[4]....
        /*0180*/ 	.word	0x00000ec0


	//   ....[5]....
        /*0184*/ 	.word	0x00000ef0


	//   ....[6]....
        /*0188*/ 	.word	0x00000f20


	//   ....[7]....
        /*018c*/ 	.word	0x00000f40


	//   ....[8]....
        /*0190*/ 	.word	0x000010c0


	//   ....[9]....
        /*0194*/ 	.word	0x00001100


	//   ....[10]....
        /*0198*/ 	.word	0x00001130


	//   ....[11]....
        /*019c*/ 	.word	0x00001140


	//   ....[12]....
        /*01a0*/ 	.word	0x000012c0


	//   ....[13]....
        /*01a4*/ 	.word	0x000012f0


	//   ....[14]....
        /*01a8*/ 	.word	0x00001320


	//   ....[15]....
        /*01ac*/ 	.word	0x00001340


	//   ....[16]....
        /*01b0*/ 	.word	0x000014c0


	//   ....[17]....
        /*01b4*/ 	.word	0x000014f0


	//   ....[18]....
        /*01b8*/ 	.word	0x00001520


	//   ....[19]....
        /*01bc*/ 	.word	0x00001540


	//   ....[20]....
        /*01c0*/ 	.word	0x000022b0


	//   ....[21]....
        /*01c4*/ 	.word	0x000022c0


	//   ....[22]....
        /*01c8*/ 	.word	0x000022d0


	//   ....[23]....
        /*01cc*/ 	.word	0x000022f0


	//   ....[24]....
        /*01d0*/ 	.word	0x00002470


	//   ....[25]....
        /*01d4*/ 	.word	0x000024b0


	//   ....[26]....
        /*01d8*/ 	.word	0x000024e0


	//   ....[27]....
        /*01dc*/ 	.word	0x00002500


	//   ....[28]....
        /*01e0*/ 	.word	0x00002680


	//   ....[29]....
        /*01e4*/ 	.word	0x000026c0


	//   ....[30]....
        /*01e8*/ 	.word	0x000026f0


	//   ....[31]....
        /*01ec*/ 	.word	0x00002710


	//   ....[32]....
        /*01f0*/ 	.word	0x00002890


	//   ....[33]....
        /*01f4*/ 	.word	0x000028d0


	//   ....[34]....
        /*01f8*/ 	.word	0x00002900


	//   ....[35]....
        /*01fc*/ 	.word	0x00002920


	//   ....[36]....
        /*0200*/ 	.word	0x00002aa0


	//   ....[37]....
        /*0204*/ 	.word	0x00002ae0


	//   ....[38]....
        /*0208*/ 	.word	0x00002b10


	//   ....[39]....
        /*020c*/ 	.word	0x00002b30


	//   ....[40]....
        /*0210*/ 	.word	0x000051f0


	//   ....[41]....
        /*0214*/ 	.word	0x00005220


	//   ....[42]....
        /*0218*/ 	.word	0x00005240


	//   ....[43]....
        /*021c*/ 	.word	0x00005250


	//   ....[44]....
        /*0220*/ 	.word	0x000053e0


	//   ....[45]....
        /*0224*/ 	.word	0x00005410


	//   ....[46]....
        /*0228*/ 	.word	0x00005440


	//   ....[47]....
        /*022c*/ 	.word	0x00005460


	//   ....[48]....
        /*0230*/ 	.word	0x000055e0


	//   ....[49]....
        /*0234*/ 	.word	0x00005610


	//   ....[50]....
        /*0238*/ 	.word	0x00005640


	//   ....[51]....
        /*023c*/ 	.word	0x00005660


	//   ....[52]....
        /*0240*/ 	.word	0x000057e0


	//   ....[53]....
        /*0244*/ 	.word	0x00005810


	//   ....[54]....
        /*0248*/ 	.word	0x00005840


	//   ....[55]....
        /*024c*/ 	.word	0x00005860


	//   ....[56]....
        /*0250*/ 	.word	0x000059e0


	//   ....[57]....
        /*0254*/ 	.word	0x00005a10


	//   ....[58]....
        /*0258*/ 	.word	0x00005a40


	//   ....[59]....
        /*025c*/ 	.word	0x00005a60


	//----- nvinfo : EIATTR_VRC_CTA_INIT_COUNT
	.align		4
.L_272:
        /*0260*/ 	.byte	0x02, 0x4a
	.zero		1
	.zero		1


	//----- nvinfo : EIATTR_EXIT_INSTR_OFFSETS
	.align		4
        /*0264*/ 	.byte	0x04, 0x1c
        /*0266*/ 	.short	(.L_274 - .L_273)


	//   ....[0]....
.L_273:
        /*0268*/ 	.word	0x00006710


	//   ....[1]....
        /*026c*/ 	.word	0x00006770


	//----- nvinfo : EIATTR_MAX_THREADS
	.align		4
.L_274:
        /*0270*/ 	.byte	0x04, 0x05
        /*0272*/ 	.short	(.L_276 - .L_275)
.L_275:
        /*0274*/ 	.word	0x00000100
        /*0278*/ 	.word	0x00000001
        /*027c*/ 	.word	0x00000001


	//----- nvinfo : EIATTR_CRS_STACK_SIZE
	.align		4
.L_276:
        /*0280*/ 	.byte	0x04, 0x1e
        /*0282*/ 	.short	(.L_278 - .L_277)
.L_277:
        /*0284*/ 	.word	0x00000000


	//----- nvinfo : EIATTR_CBANK_PARAM_SIZE
	.align		4
.L_278:
        /*0288*/ 	.byte	0x03, 0x19
        /*028a*/ 	.short	0x0051


	//----- nvinfo : EIATTR_PARAM_CBANK
	.align		4
        /*028c*/ 	.byte	0x04, 0x0a
        /*028e*/ 	.short	(.L_280 - .L_279)
	.align		4
.L_279:
        /*0290*/ 	.word	index@(.nv.constant0._ZN6thrust24THRUST_300001_SM_1000_NS8cuda_cub4core6detail13_kernel_agentINS1_8__reduce11ReduceAgentINS0_12zip_iteratorIN4cuda3std3__45tupleIJNS0_10device_ptrIdEENS0_17counting_iteratorIlNS0_11use_defaultESF_SF_EEEEEEEPNSB_IJdlEEESJ_iNS1_9__extrema9arg_max_fIdl10comparatorEEEEJSI_SK_iN3cub18CUB_300001_SM_100013GridEvenShareIiEENSR_9GridQueueIjEESO_EEEvDpT0_)
        /*0294*/ 	.short	0x0380
        /*0296*/ 	.short	0x0051


	//----- nvinfo : EIATTR_SW_WAR
	.align		4
.L_280:
        /*0298*/ 	.byte	0x04, 0x36
        /*029a*/ 	.short	(.L_282 - .L_281)
.L_281:
        /*029c*/ 	.word	0x00000008
.L_282:


//--------------------- .nv.info._ZN6thrust24THRUST_300001_SM_1000_NS8cuda_cub4core6detail13_kernel_agentINS1_8__reduce11ReduceAgentINS0_12zip_iteratorIN4cuda3std3__45tupleIJNS0_10device_ptrIdEENS0_17counting_iteratorIlNS0_11use_defaultESF_SF_EEEEEEEPNSB_IJdlEEESJ_iNS1_9__extrema9arg_max_fIdl10comparatorEEEEJSI_SK_iSO_EEEvDpT0_ --------------------------
	.section	.nv.info._ZN6thrust24THRUST_300001_SM_1000_NS8cuda_cub4core6detail13_kernel_agentINS1_8__reduce11ReduceAgentINS0_12zip_iteratorIN4cuda3std3__45tupleIJNS0_10device_ptrIdEENS0_17counting_iteratorIlNS0_11use_defaultESF_SF_EEEEEEEPNSB_IJdlEEESJ_iNS1_9__extrema9arg_max_fIdl10comparatorEEEEJSI_SK_iSO_EEEvDpT0_,"",@"SHT_CUDA_INFO"
	.sectionflags	@""
	.align	4


	//----- nvinfo : EIATTR_CUDA_API_VERSION
	.align		4
        /*0000*/ 	.byte	0x04, 0x37
        /*0002*/ 	.short	(.L_284 - .L_283)
.L_283:
        /*0004*/ 	.word	0x00000082


	//----- nvinfo : EIATTR_KPARAM_INFO
	.align		4
.L_284:
        /*0008*/ 	.byte	0x04, 0x17
        /*000a*/ 	.short	(.L_286 - .L_285)
.L_285:
        /*000c*/ 	.word	0x00000000
        /*0010*/ 	.short	0x0003
        /*0012*/ 	.short	0x001c
        /*0014*/ 	.byte	0x00, 0xf0, 0x05, 0x00


	//----- nvinfo : EIATTR_KPARAM_INFO
	.align		4
.L_286:
        /*0018*/ 	.byte	0x04, 0x17
        /*001a*/ 	.short	(.L_288 - .L_287)
.L_287:
        /*001c*/ 	.word	0x00000000
        /*0020*/ 	.short	0x0002
        /*0022*/ 	.short	0x0018
        /*0024*/ 	.byte	0x00, 0xf0, 0x11, 0x00


	//----- nvinfo : EIATTR_KPARAM_INFO
	.align		4
.L_288:
        /*0028*/ 	.byte	0x04, 0x17
        /*002a*/ 	.short	(.L_290 - .L_289)
.L_289:
        /*002c*/ 	.word	0x00000000
        /*0030*/ 	.short	0x0001
        /*0032*/ 	.short	0x0010
        /*0034*/ 	.byte	0x00, 0xf5, 0x21, 0x00


	//----- nvinfo : EIATTR_KPARAM_INFO
	.align		4
.L_290:
        /*0038*/ 	.byte	0x04, 0x17
        /*003a*/ 	.short	(.L_292 - .L_291)
.L_291:
        /*003c*/ 	.word	0x00000000
        /*0040*/ 	.short	0x0000
        /*0042*/ 	.short	0x0000
        /*0044*/ 	.byte	0x00, 0xf0, 0x41, 0x00


	//----- nvinfo : EIATTR_SPARSE_MMA_MASK
	.align		4
.L_292:
        /*0048*/ 	.byte	0x03, 0x50
        /*004a*/ 	.short	0x0000


	//----- nvinfo : EIATTR_MAXREG_COUNT
	.align		4
        /*004c*/ 	.byte	0x03, 0x1b
        /*004e*/ 	.short	0x00ff


	//----- nvinfo : EIATTR_NUM_BARRIERS
	.align		4
        /*0050*/ 	.byte	0x02, 0x4c
        /*0052*/ 	.byte	0x01
	.zero		1


	//----- nvinfo : EIATTR_MERCURY_ISA_VERSION
	.align		4
        /*0054*/ 	.byte	0x03, 0x5f
        /*0056*/ 	.short	0x0101


	//----- nvinfo : EIATTR_COOP_GROUP_MASK_REGIDS
	.align		4
        /*0058*/ 	.byte	0x04, 0x29
        /*005a*/ 	.short	(.L_294 - .L_293)


	//   ....[0]....
.L_293:
        /*005c*/ 	.word	0xffffffff


	//   ....[1]....
        /*0060*/ 	.word	0xffffffff


	//   ....[2]....
        /*0064*/ 	.word	0xffffffff


	//   ....[3]....
        /*0068*/ 	.word	0xffffffff


	//   ....[4]....
        /*006c*/ 	.word	0xffffffff


	//   ....[5]....
        /*0070*/ 	.word	0xffffffff


	//   ....[6]....
        /*0074*/ 	.word	0xffffffff


	//   ....[7]....
        /*0078*/ 	.word	0xffffffff


	//   ....[8]....
        /*007c*/ 	.word	0xffffffff


	//   ....[9]....
        /*0080*/ 	.word	0xffffffff


	//   ....[10]....
        /*0084*/ 	.word	0xffffffff


	//   ....[11]....
        /*0088*/ 	.word	0xffffffff


	//   ....[12]....
        /*008c*/ 	.word	0xffffffff


	//   ....[13]....
        /*0090*/ 	.word	0xffffffff


	//   ....[14]....
        /*0094*/ 	.word	0xffffffff


	//   ....[15]....
        /*0098*/ 	.word	0xffffffff


	//   ....[16]....
        /*009c*/ 	.word	0xffffffff


	//   ....[17]....
        /*00a0*/ 	.word	0xffffffff


	//   ....[18]....
        /*00a4*/ 	.word	0xffffffff


	//   ....[19]....
        /*00a8*/ 	.word	0xffffffff


	//   ....[20]....
        /*00ac*/ 	.word	0xffffffff


	//   ....[21]....
        /*00b0*/ 	.word	0xffffffff


	//   ....[22]....
        /*00b4*/ 	.word	0xffffffff


	//   ....[23]....
        /*00b8*/ 	.word	0xffffffff


	//   ....[24]....
        /*00bc*/ 	.word	0xffffffff


	//   ....[25]....
        /*00c0*/ 	.word	0xffffffff


	//   ....[26]....
        /*00c4*/ 	.word	0xffffffff


	//   ....[27]....
        /*00c8*/ 	.word	0xffffffff


	//   ....[28]....
        /*00cc*/ 	.word	0xffffffff


	//   ....[29]....
        /*00d0*/ 	.word	0xffffffff


	//   ....[30]....
        /*00d4*/ 	.word	0xffffffff


	//   ....[31]....
        /*00d8*/ 	.word	0xffffffff


	//   ....[32]....
        /*00dc*/ 	.word	0xffffffff


	//   ....[33]....
        /*00e0*/ 	.word	0xffffffff


	//   ....[34]....
        /*00e4*/ 	.word	0xffffffff


	//   ....[35]....
        /*00e8*/ 	.word	0xffffffff


	//   ....[36]....
        /*00ec*/ 	.word	0xffffffff


	//   ....[37]....
        /*00f0*/ 	.word	0xffffffff


	//   ....[38]....
        /*00f4*/ 	.word	0xffffffff


	//   ....[39]....
        /*00f8*/ 	.word	0xffffffff


	//   ....[40]....
        /*00fc*/ 	.word	0xffffffff


	//   ....[41]....
        /*0100*/ 	.word	0xffffffff


	//   ....[42]....
        /*0104*/ 	.word	0xffffffff


	//   ....[43]....
        /*0108*/ 	.word	0xffffffff


	//   ....[44]....
        /*010c*/ 	.word	0xffffffff


	//   ....[45]....
        /*0110*/ 	.word	0xffffffff


	//   ....[46]....
        /*0114*/ 	.word	0xffffffff


	//   ....[47]....
        /*0118*/ 	.word	0xffffffff


	//   ....[48]....
        /*011c*/ 	.word	0xffffffff


	//   ....[49]....
        /*0120*/ 	.word	0xffffffff


	//   ....[50]....
        /*0124*/ 	.word	0xffffffff


	//   ....[51]....
        /*0128*/ 	.word	0xffffffff


	//   ....[52]....
        /*012c*/ 	.word	0xffffffff


	//   ....[53]....
        /*0130*/ 	.word	0xffffffff


	//   ....[54]....
        /*0134*/ 	.word	0xffffffff


	//   ....[55]....
        /*0138*/ 	.word	0xffffffff


	//   ....[56]....
        /*013c*/ 	.word	0xffffffff


	//   ....[57]....
        /*0140*/ 	.word	0xffffffff


	//   ....[58]....
        /*0144*/ 	.word	0xffffffff


	//   ....[59]....
        /*0148*/ 	.word	0xffffffff


	//----- nvinfo : EIATTR_COOP_GROUP_INSTR_OFFSETS
	.align		4
.L_294:
        /*014c*/ 	.byte	0x04, 0x28
        /*014e*/ 	.short	(.L_296 - .L_295)


	//   ....[0]....
.L_295:
        /*0150*/ 	.word	0x00000c90


	//   ....[1]....
        /*0154*/ 	.word	0x00000cc0


	//   ....[2]....
        /*0158*/ 	.word	0x00000ce0


	//   ....[3]....
        /*015c*/ 	.word	0x00000cf0


	//   ....[4]....
        /*0160*/ 	.word	0x00000e80


	//   ....[5]....
        /*0164*/ 	.word	0x00000eb0


	//   ....[6]....
        /*0168*/ 	.word	0x00000ee0


	//   ....[7]....
        /*016c*/ 	.word	0x00000f00


	//   ....[8]....
        /*0170*/ 	.word	0x00001080


	//   ....[9]....
        /*0174*/ 	.word	0x000010b0


	//   ....[10]....
        /*0178*/ 	.word	0x000010e0


	//   ....[11]....
        /*017c*/ 	.word	0x00001100


	//   ....[12]....
        /*0180*/ 	.word	0x00001280


	//   ....[13]....
        /*0184*/ 	.word	0x000012b0


	//   ....[14]....
        /*0188*/ 	.word	0x000012e0


	//   ....[15]....
        /*018c*/ 	.word	0x00001300


	//   ....[16]....
        /*0190*/ 	.word	0x00001480


	//   ....[17]....
        /*0194*/ 	.word	0x000014b0


	//   ....[18]....
        /*0198*/ 	.word	0x000014e0


	//   ....[19]....
        /*019c*/ 	.word	0x00001500


	//   ....[20]....
        /*01a0*/ 	.word	0x00002260


	//   ....[21]....
        /*01a4*/ 	.word	0x00002270


	//   ....[22]....
        /*01a8*/ 	.word	0x00002280


	//   ....[23]....
        /*01ac*/ 	.word	0x000022a0


	//   ....[24]....
        /*01b0*/ 	.word	0x00002420


	//   ....[25]....
        /*01b4*/ 	.word	0x00002460


	//   ....[26]....
        /*01b8*/ 	.word	0x00002490


	//   ....[27]....
        /*01bc*/ 	.word	0x000024b0


	//   ....[28]....
        /*01c0*/ 	.word	0x00002630


	//   ....[29]....
        /*01c4*/ 	.word	0x00002670


	//   ....[30]....
        /*01c8*/ 	.word	0x000026a0


	//   ....[31]....
        /*01cc*/ 	.word	0x000026c0


	//   ....[32]....
        /*01d0*/ 	.word	0x00002840


	//   ....[33]....
        /*01d4*/ 	.word	0x00002880


	//   ....[34]....
        /*01d8*/ 	.word	0x000028b0


	//   ....[35]....
        /*01dc*/ 	.word	0x000028d0


	//   ....[36]....
        /*01e0*/ 	.word	0x00002a50


	//   ....[37]....
        /*01e4*/ 	.word	0x00002a90


	//   ....[38]....
        /*01e8*/ 	.word	0x00002ac0


	//   ....[39]....
        /*01ec*/ 	.word	0x00002ae0


	//   ....[40]....
        /*01f0*/ 	.word	0x00004f90


	//   ....[41]....
        /*01f4*/ 	.word	0x00004fc0


	//   ....[42]....
        /*01f8*/ 	.word	0x00004fe0


	//   ....[43]....
        /*01fc*/ 	.word	0x00004ff0


	//   ....[44]....
        /*0200*/ 	.word	0x00005180


	//   ....[45]....
        /*0204*/ 	.word	0x000051b0


	//   ....[46]....
        /*0208*/ 	.word	0x000051e0


	//   ....[47]....
        /*020c*/ 	.word	0x00005200


	//   ....[48]....
        /*0210*/ 	.word	0x00005380


	//   ....[49]....
        /*0214*/ 	.word	0x000053b0


	//   ....[50]....
        /*0218*/ 	.word	0x000053e0


	//   ....[51]....
        /*021c*/ 	.word	0x00005400


	//   ....[52]....
        /*0220*/ 	.word	0x00005580


	//   ....[53]....
        /*0224*/ 	.word	0x000055c0


	//   ....[54]....
        /*0228*/ 	.word	0x000055f0


	//   ....[55]....
        /*022c*/ 	.word	0x00005600


	//   ....[56]....
        /*0230*/ 	.word	0x00005780


	//   ....[57]....
        /*0234*/ 	.word	0x000057b0


	//   ....[58]....
        /*0238*/ 	.word	0x000057e0


	//   ....[59]....
        /*023c*/ 	.word	0x00005800


	//----- nvinfo : EIATTR_VRC_CTA_INIT_COUNT
	.align		4
.L_296:
        /*0240*/ 	.byte	0x02, 0x4a
	.zero		1
	.zero		1


	//----- nvinfo : EIATTR_EXIT_INSTR_OFFSETS
	.align		4
        /*0244*/ 	.byte	0x04, 0x1c
        /*0246*/ 	.short	(.L_298 - .L_297)


	//   ....[0]....
.L_297:
        /*0248*/ 	.word	0x00000030


	//   ....[1]....
        /*024c*/ 	.word	0x000064a0


	//   ....[2]....
        /*0250*/ 	.word	0x000064e0


	//----- nvinfo : EIATTR_MAX_THREADS
	.align		4
.L_298:
        /*0254*/ 	.byte	0x04, 0x05
        /*0256*/ 	.short	(.L_300 - .L_299)
.L_299:
        /*0258*/ 	.word	0x00000100
        /*025c*/ 	.word	0x00000001
        /*0260*/ 	.word	0x00000001


	//----- nvinfo : EIATTR_CRS_STACK_SIZE
	.align		4
.L_300:
        /*0264*/ 	.byte	0x04, 0x1e
        /*0266*/ 	.short	(.L_302 - .L_301)
.L_301:
        /*0268*/ 	.word	0x00000000


	//----- nvinfo : EIATTR_CBANK_PARAM_SIZE
	.align		4
.L_302:
        /*026c*/ 	.byte	0x03, 0x19
        /*026e*/ 	.short	0x001d


	//----- nvinfo : EIATTR_PARAM_CBANK
	.align		4
        /*0270*/ 	.byte	0x04, 0x0a
        /*0272*/ 	.short	(.L_304 - .L_303)
	.align		4
.L_303:
        /*0274*/ 	.word	index@(.nv.constant0._ZN6thrust24THRUST_300001_SM_1000_NS8cuda_cub4core6detail13_kernel_agentINS1_8__reduce11ReduceAgentINS0_12zip_iteratorIN4cuda3std3__45tupleIJNS0_10device_ptrIdEENS0_17counting_iteratorIlNS0_11use_defaultESF_SF_EEEEEEEPNSB_IJdlEEESJ_iNS1_9__extrema9arg_max_fIdl10comparatorEEEEJSI_SK_iSO_EEEvDpT0_)
        /*0278*/ 	.short	0x0380
        /*027a*/ 	.short	0x001d


	//----- nvinfo : EIATTR_SW_WAR
	.align		4
.L_304:
        /*027c*/ 	.byte	0x04, 0x36
        /*027e*/ 	.short	(.L_306 - .L_305)
.L_305:
        /*0280*/ 	.word	0x00000008
.L_306:


//--------------------- .nv.info._Z7up_passPdiiiii --------------------------
	.section	.nv.info._Z7up_passPdiiiii,"",@"SHT_CUDA_INFO"
	.sectionflags	@""
	.align	4


	//----- nvinfo : EIATTR_CUDA_API_VERSION
	.align		4
        /*0000*/ 	.byte	0x04, 0x37
        /*0002*/ 	.short	(.L_308 - .L_307)
.L_307:
        /*0004*/ 	.word	0x00000082


	//----- nvinfo : EIATTR_KPARAM_INFO
	.align		4
.L_308:
        /*0008*/ 	.byte	0x04, 0x17
        /*000a*/ 	.short	(.L_310 - .L_309)
.L_309:
        /*000c*/ 	.word	0x00000000
        /*0010*/ 	.short	0x0005
        /*0012*/ 	.short	0x0018
        /*0014*/ 	.byte	0x00, 0xf0, 0x11, 0x00


	//----- nvinfo : EIATTR_KPARAM_INFO
	.align		4
.L_310:
        /*0018*/ 	.byte	0x04, 0x17
        /*001a*/ 	.short	(.L_312 - .L_311)
.L_311:
        /*001c*/ 	.word	0x00000000
        /*0020*/ 	.short	0x0004
        /*0022*/ 	.short	0x0014
        /*0024*/ 	.byte	0x00, 0xf0, 0x11, 0x00


	//----- nvinfo : EIATTR_KPARAM_INFO
	.align		4
.L_312:
        /*0028*/ 	.byte	0x04, 0x17
        /*002a*/ 	.short	(.L_314 - .L_313)
.L_313:
        /*002c*/ 	.word	0x00000000
        /*0030*/ 	.short	0x0003
        /*0032*/ 	.short	0x0010
        /*0034*/ 	.byte	0x00, 0xf0, 0x11, 0x00


	//----- nvinfo : EIATTR_KPARAM_INFO
	.align		4
.L_314:
        /*0038*/ 	.byte	0x04, 0x17
        /*003a*/ 	.short	(.L_316 - .L_315)
.L_315:
        /*003c*/ 	.word	0x00000000
        /*0040*/ 	.short	0x0002
        /*0042*/ 	.short	0x000c
        /*0044*/ 	.byte	0x00, 0xf0, 0x11, 0x00


	//----- nvinfo : EIATTR_KPARAM_INFO
	.align		4
.L_316:
        /*0048*/ 	.byte	0x04, 0x17
        /*004a*/ 	.short	(.L_318 - .L_317)
.L_317:
        /*004c*/ 	.word	0x00000000
        /*0050*/ 	.short	0x0001
        /*0052*/ 	.short	0x0008
        /*0054*/ 	.byte	0x00, 0xf0, 0x11, 0x00


	//----- nvinfo : EIATTR_KPARAM_INFO
	.align		4
.L_318:
        /*0058*/ 	.byte	0x04, 0x17
        /*005a*/ 	.short	(.L_320 - .L_319)
.L_319:
        /*005c*/ 	.word	0x00000000
        /*0060*/ 	.short	0x0000
        /*0062*/ 	.short	0x0000
        /*0064*/ 	.byte	0x00, 0xf5, 0x21, 0x00


	//----- nvinfo : EIATTR_SPARSE_MMA_MASK
	.align		4
.L_320:
        /*0068*/ 	.byte	0x03, 0x50
        /*006a*/ 	.short	0x0000


	//----- nvinfo : EIATTR_MAXREG_COUNT
	.align		4
        /*006c*/ 	.byte	0x03, 0x1b
        /*006e*/ 	.short	0x00ff


	//----- nvinfo : EIATTR_MERCURY_ISA_VERSION
	.align		4
        /*0070*/ 	.byte	0x03, 0x5f
        /*0072*/ 	.short	0x0101


	//----- nvinfo : EIATTR_VRC_CTA_INIT_COUNT
	.align		4
        /*0074*/ 	.byte	0x02, 0x4a
	.zero		1
	.zero		1


	//----- nvinfo : EIATTR_EXIT_INSTR_OFFSETS
	.align		4
        /*0078*/ 	.byte	0x04, 0x1c
        /*007a*/ 	.short	(.L_322 - .L_321)


	//   ....[0]....
.L_321:
        /*007c*/ 	.word	0x000000f0


	//   ....[1]....
        /*0080*/ 	.word	0x000013f0


	//----- nvinfo : EIATTR_CRS_STACK_SIZE
	.align		4
.L_322:
        /*0084*/ 	.byte	0x04, 0x1e
        /*0086*/ 	.short	(.L_324 - .L_323)
.L_323:
        /*0088*/ 	.word	0x00000000


	//----- nvinfo : EIATTR_CBANK_PARAM_SIZE
	.align		4
.L_324:
        /*008c*/ 	.byte	0x03, 0x19
        /*008e*/ 	.short	0x001c


	//----- nvinfo : EIATTR_PARAM_CBANK
	.align		4
        /*0090*/ 	.byte	0x04, 0x0a
        /*0092*/ 	.short	(.L_326 - .L_325)
	.align		4
.L_325:
        /*0094*/ 	.word	index@(.nv.constant0._Z7up_passPdiiiii)
        /*0098*/ 	.short	0x0380
        /*009a*/ 	.short	0x001c


	//----- nvinfo : EIATTR_SW_WAR
	.align		4
.L_326:
        /*009c*/ 	.byte	0x04, 0x36
        /*009e*/ 	.short	(.L_328 - .L_327)
.L_327:
        /*00a0*/ 	.word	0x00000008
.L_328:


//--------------------- .nv.info._Z9down_passPdiiii --------------------------
	.section	.nv.info._Z9down_passPdiiii,"",@"SHT_CUDA_INFO"
	.sectionflags	@""
	.align	4


	//----- nvinfo : EIATTR_CUDA_API_VERSION
	.align		4
        /*0000*/ 	.byte	0x04, 0x37
        /*0002*/ 	.short	(.L_330 - .L_329)
.L_329:
        /*0004*/ 	.word	0x00000082


	//----- nvinfo : EIATTR_KPARAM_INFO
	.align		4
.L_330:
        /*0008*/ 	.byte	0x04, 0x17
        /*000a*/ 	.short	(.L_332 - .L_331)
.L_331:
        /*000c*/ 	.word	0x00000000
        /*0010*/ 	.short	0x0004
        /*0012*/ 	.short	0x0014
        /*0014*/ 	.byte	0x00, 0xf0, 0x11, 0x00


	//----- nvinfo : EIATTR_KPARAM_INFO
	.align		4
.L_332:
        /*0018*/ 	.byte	0x04, 0x17
        /*001a*/ 	.short	(.L_334 - .L_333)
.L_333:
        /*001c*/ 	.word	0x00000000
        /*0020*/ 	.short	0x0003
        /*0022*/ 	.short	0x0010
        /*0024*/ 	.byte	0x00, 0xf0, 0x11, 0x00


	//----- nvinfo : EIATTR_KPARAM_INFO
	.align		4
.L_334:
        /*0028*/ 	.byte	0x04, 0x17
        /*002a*/ 	.short	(.L_336 - .L_335)
.L_335:
        /*002c*/ 	.word	0x00000000
        /*0030*/ 	.short	0x0002
        /*0032*/ 	.short	0x000c
        /*0034*/ 	.byte	0x00, 0xf0, 0x11, 0x00


	//----- nvinfo : EIATTR_KPARAM_INFO
	.align		4
.L_336:
        /*0038*/ 	.byte	0x04, 0x17
        /*003a*/ 	.short	(.L_338 - .L_337)
.L_337:
        /*003c*/ 	.word	0x00000000
        /*0040*/ 	.short	0x0001
        /*0042*/ 	.short	0x0008
        /*0044*/ 	.byte	0x00, 0xf0, 0x11, 0x00


	//----- nvinfo : EIATTR_KPARAM_INFO
	.align		4
.L_338:
        /*0048*/ 	.byte	0x04, 0x17
        /*004a*/ 	.short	(.L_340 - .L_339)
.L_339:
        /*004c*/ 	.word	0x00000000
        /*0050*/ 	.short	0x0000
        /*0052*/ 	.short	0x0000
        /*0054*/ 	.byte	0x00, 0xf5, 0x21, 0x00


	//----- nvinfo : EIATTR_SPARSE_MMA_MASK
	.align		4
.L_340:
        /*0058*/ 	.byte	0x03, 0x50
        /*005a*/ 	.short	0x0000


	//----- nvinfo : EIATTR_MAXREG_COUNT
	.align		4
        /*005c*/ 	.byte	0x03, 0x1b
        /*005e*/ 	.short	0x00ff


	//----- nvinfo : EIATTR_MERCURY_ISA_VERSION
	.align		4
        /*0060*/ 	.byte	0x03, 0x5f
        /*0062*/ 	.short	0x0101


	//----- nvinfo : EIATTR_VRC_CTA_INIT_COUNT
	.align		4
        /*0064*/ 	.byte	0x02, 0x4a
	.zero		1
	.zero		1


	//----- nvinfo : EIATTR_EXIT_INSTR_OFFSETS
	.align		4
        /*0068*/ 	.byte	0x04, 0x1c
        /*006a*/ 	.short	(.L_342 - .L_341)


	//   ....[0]....
.L_341:
        /*006c*/ 	.word	0x000000b0


	//   ....[1]....
        /*0070*/ 	.word	0x000011c0


	//----- nvinfo : EIATTR_CRS_STACK_SIZE
	.align		4
.L_342:
        /*0074*/ 	.byte	0x04, 0x1e
        /*0076*/ 	.short	(.L_344 - .L_343)
.L_343:
        /*0078*/ 	.word	0x00000000


	//----- nvinfo : EIATTR_CBANK_PARAM_SIZE
	.align		4
.L_344:
        /*007c*/ 	.byte	0x03, 0x19
        /*007e*/ 	.short	0x0018


	//----- nvinfo : EIATTR_PARAM_CBANK
	.align		4
        /*0080*/ 	.byte	0x04, 0x0a
        /*0082*/ 	.short	(.L_346 - .L_345)
	.align		4
.L_345:
        /*0084*/ 	.word	index@(.nv.constant0._Z9down_passPdiiii)
        /*0088*/ 	.short	0x0380
        /*008a*/ 	.short	0x0018


	//----- nvinfo : EIATTR_SW_WAR
	.align		4
.L_346:
        /*008c*/ 	.byte	0x04, 0x36
        /*008e*/ 	.short	(.L_348 - .L_347)
.L_347:
        /*0090*/ 	.word	0x00000008
.L_348:


//--------------------- .nv.info._Z4swapPdiiiii   --------------------------
	.section	.nv.info._Z4swapPdiiiii,"",@"SHT_CUDA_INFO"
	.sectionflags	@""
	.align	4


	//----- nvinfo : EIATTR_CUDA_API_VERSION
	.align		4
        /*0000*/ 	.byte	0x04, 0x37
        /*0002*/ 	.short	(.L_350 - .L_349)
.L_349:
        /*0004*/ 	.word	0x00000082


	//----- nvinfo : EIATTR_KPARAM_INFO
	.align		4
.L_350:
        /*0008*/ 	.byte	0x04, 0x17
        /*000a*/ 	.short	(.L_352 - .L_351)
.L_351:
        /*000c*/ 	.word	0x00000000
        /*0010*/ 	.short	0x0005
        /*0012*/ 	.short	0x0018
        /*0014*/ 	.byte	0x00, 0xf0, 0x11, 0x00


	//----- nvinfo : EIATTR_KPARAM_INFO
	.align		4
.L_352:
        /*0018*/ 	.byte	0x04, 0x17
        /*001a*/ 	.short	(.L_354 - .L_353)
.L_353:
        /*001c*/ 	.word	0x00000000
        /*0020*/ 	.short	0x0004
        /*0022*/ 	.short	0x0014
        /*0024*/ 	.byte	0x00, 0xf0, 0x11, 0x00


	//----- nvinfo : EIATTR_KPARAM_INFO
	.align		4
.L_354:
        /*0028*/ 	.byte	0x04, 0x17
        /*002a*/ 	.short	(.L_356 - .L_355)
.L_355:
        /*002c*/ 	.word	0x00000000
        /*0030*/ 	.short	0x0003
        /*0032*/ 	.short	0x0010
        /*0034*/ 	.byte	0x00, 0xf0, 0x11, 0x00


	//----- nvinfo : EIATTR_KPARAM_INFO
	.align		4
.L_356:
        /*0038*/ 	.byte	0x04, 0x17
        /*003a*/ 	.short	(.L_358 - .L_357)
.L_357:
        /*003c*/ 	.word	0x00000000
        /*0040*/ 	.short	0x0002
        /*0042*/ 	.short	0x000c
        /*0044*/ 	.byte	0x00, 0xf0, 0x11, 0x00


	//----- nvinfo : EIATTR_KPARAM_INFO
	.align		4
.L_358:
        /*0048*/ 	.byte	0x04, 0x17
        /*004a*/ 	.short	(.L_360 - .L_359)
.L_359:
        /*004c*/ 	.word	0x00000000
        /*0050*/ 	.short	0x0001
        /*0052*/ 	.short	0x0008
        /*0054*/ 	.byte	0x00, 0xf0, 0x11, 0x00


	//----- nvinfo : EIATTR_KPARAM_INFO
	.align		4
.L_360:
        /*0058*/ 	.byte	0x04, 0x17
        /*005a*/ 	.short	(.L_362 - .L_361)
.L_361:
        /*005c*/ 	.word	0x00000000
        /*0060*/ 	.short	0x0000
        /*0062*/ 	.short	0x0000
        /*0064*/ 	.byte	0x00, 0xf5, 0x21, 0x00


	//----- nvinfo : EIATTR_SPARSE_MMA_MASK
	.align		4
.L_362:
        /*0068*/ 	.byte	0x03, 0x50
        /*006a*/ 	.short	0x0000


	//----- nvinfo : EIATTR_MAXREG_COUNT
	.align		4
        /*006c*/ 	.byte	0x03, 0x1b
        /*006e*/ 	.short	0x00ff


	//----- nvinfo : EIATTR_MERCURY_ISA_VERSION
	.align		4
        /*0070*/ 	.byte	0x03, 0x5f
        /*0072*/ 	.short	0x0101


	//----- nvinfo : EIATTR_VRC_CTA_INIT_COUNT
	.align		4
        /*0074*/ 	.byte	0x02, 0x4a
	.zero		1
	.zero		1


	//----- nvinfo : EIATTR_EXIT_INSTR_OFFSETS
	.align		4
        /*0078*/ 	.byte	0x04, 0x1c
        /*007a*/ 	.short	(.L_364 - .L_363)


	//   ....[0]....
.L_363:
        /*007c*/ 	.word	0x000000b0


	//   ....[1]....
        /*0080*/ 	.word	0x00000420


	//   ....[2]....
        /*0084*/ 	.word	0x00000690


	//----- nvinfo : EIATTR_CRS_STACK_SIZE
	.align		4
.L_364:
        /*0088*/ 	.byte	0x04, 0x1e
        /*008a*/ 	.short	(.L_366 - .L_365)
.L_365:
        /*008c*/ 	.word	0x00000000


	//----- nvinfo : EIATTR_CBANK_PARAM_SIZE
	.align		4
.L_366:
        /*0090*/ 	.byte	0x03, 0x19
        /*0092*/ 	.short	0x001c


	//----- nvinfo : EIATTR_PARAM_CBANK
	.align		4
        /*0094*/ 	.byte	0x04, 0x0a
        /*0096*/ 	.short	(.L_368 - .L_367)
	.align		4
.L_367:
        /*0098*/ 	.word	index@(.nv.constant0._Z4swapPdiiiii)
        /*009c*/ 	.short	0x0380
        /*009e*/ 	.short	0x001c


	//----- nvinfo : EIATTR_SW_WAR
	.align		4
.L_368:
        /*00a0*/ 	.byte	0x04, 0x36
        /*00a2*/ 	.short	(.L_370 - .L_369)
.L_369:
        /*00a4*/ 	.word	0x00000008
.L_370:


//--------------------- .nv.callgraph             --------------------------
	.section	.nv.callgraph,"",@"SHT_CUDA_CALLGRAPH"
	.align	4
	.sectionentsize	8
	.align		4
        /*0000*/ 	.word	0x00000000
	.align		4
        /*0004*/ 	.word	0xffffffff
	.align		4
        /*0008*/ 	.word	0x00000000
	.align		4
        /*000c*/ 	.word	0xfffffffe
	.align		4
        /*0010*/ 	.word	0x00000000
	.align		4
        /*0014*/ 	.word	0xfffffffd
	.align		4
        /*0018*/ 	.word	0x00000000
	.align		4
        /*001c*/ 	.word	0xfffffffc


//--------------------- .nv.constant4             --------------------------
	.section	.nv.constant4,"a",@progbits
	.align	8
	.align		8
.nv.constant4:
        /*0000*/ 	.dword	_ZN34_INTERNAL_094b6fb0_4_k_cu_b9761c3c4cuda3std3__45__cpo5beginE
	.align		8
        /*0008*/ 	.dword	_ZN34_INTERNAL_094b6fb0_4_k_cu_b9761c3c4cuda3std3__45__cpo3endE
	.align		8
        /*0010*/ 	.dword	_ZN34_INTERNAL_094b6fb0_4_k_cu_b9761c3c4cuda3std3__45__cpo6cbeginE
	.align		8
        /*0018*/ 	.dword	_ZN34_INTERNAL_094b6fb0_4_k_cu_b9761c3c4cuda3std3__45__cpo4cendE
	.align		8
        /*0020*/ 	.dword	_ZN34_INTERNAL_094b6fb0_4_k_cu_b9761c3c4cuda3std3__45__cpo6rbeginE
	.align		8
        /*0028*/ 	.dword	_ZN34_INTERNAL_094b6fb0_4_k_cu_b9761c3c4cuda3std3__45__cpo4rendE
	.align		8
        /*0030*/ 	.dword	_ZN34_INTERNAL_094b6fb0_4_k_cu_b9761c3c4cuda3std3__45__cpo7crbeginE
	.align		8
        /*0038*/ 	.dword	_ZN34_INTERNAL_094b6fb0_4_k_cu_b9761c3c4cuda3std3__45__cpo5crendE
	.align		8
        /*0040*/ 	.dword	_ZN34_INTERNAL_094b6fb0_4_k_cu_b9761c3c4cuda3std3__436_GLOBAL__N__094b6fb0_4_k_cu_b9761c3c6ignoreE
	.align		8
        /*0048*/ 	.dword	_ZN34_INTERNAL_094b6fb0_4_k_cu_b9761c3c4cuda3std3__419piecewise_constructE
	.align		8
        /*0050*/ 	.dword	_ZN34_INTERNAL_094b6fb0_4_k_cu_b9761c3c4cuda3std3__48in_placeE
	.align		8
        /*0058*/ 	.dword	_ZN34_INTERNAL_094b6fb0_4_k_cu_b9761c3c4cuda3std3__420unreachable_sentinelE
	.align		8
        /*0060*/ 	.dword	_ZN34_INTERNAL_094b6fb0_4_k_cu_b9761c3c4cuda3std3__47nulloptE
	.align		8
        /*0068*/ 	.dword	_ZN34_INTERNAL_094b6fb0_4_k_cu_b9761c3c4cuda3std3__48unexpectE
	.align		8
        /*0070*/ 	.dword	_ZN34_INTERNAL_094b6fb0_4_k_cu_b9761c3c4cuda3std6ranges3__45__cpo4swapE
	.align		8
        /*0078*/ 	.dword	_ZN34_INTERNAL_094b6fb0_4_k_cu_b9761c3c4cuda3std6ranges3__45__cpo9iter_moveE
	.align		8
        /*0080*/ 	.dword	_ZN34_INTERNAL_094b6fb0_4_k_cu_b9761c3c4cuda3std6ranges3__45__cpo5beginE
	.align		8
        /*0088*/ 	.dword	_ZN34_INTERNAL_094b6fb0_4_k_cu_b9761c3c4cuda3std6ranges3__45__cpo3endE
	.align		8
        /*0090*/ 	.dword	_ZN34_INTERNAL_094b6fb0_4_k_cu_b9761c3c4cuda3std6ranges3__45__cpo6cbeginE
	.align		8
        /*0098*/ 	.dword	_ZN34_INTERNAL_094b6fb0_4_k_cu_b9761c3c4cuda3std6ranges3__45__cpo4cendE
	.align		8
        /*00a0*/ 	.dword	_ZN34_INTERNAL_094b6fb0_4_k_cu_b9761c3c4cuda3std6ranges3__45__cpo7advanceE
	.align		8
        /*00a8*/ 	.dword	_ZN34_INTERNAL_094b6fb0_4_k_cu_b9761c3c4cuda3std6ranges3__45__cpo9iter_swapE
	.align		8
        /*00b0*/ 	.dword	_ZN34_INTERNAL_094b6fb0_4_k_cu_b9761c3c4cuda3std6ranges3__45__cpo4nextE
	.align		8
        /*00b8*/ 	.dword	_ZN34_INTERNAL_094b6fb0_4_k_cu_b9761c3c4cuda3std6ranges3__45__cpo4prevE
	.align		8
        /*00c0*/ 	.dword	_ZN34_INTERNAL_094b6fb0_4_k_cu_b9761c3c4cuda3std6ranges3__45__cpo4dataE
	.align		8
        /*00c8*/ 	.dword	_ZN34_INTERNAL_094b6fb0_4_k_cu_b9761c3c4cuda3std6ranges3__45__cpo5cdataE
	.align		8
        /*00d0*/ 	.dword	_ZN34_INTERNAL_094b6fb0_4_k_cu_b9761c3c4cuda3std6ranges3__45__cpo4sizeE
	.align		8
        /*00d8*/ 	.dword	_ZN34_INTERNAL_094b6fb0_4_k_cu_b9761c3c4cuda3std6ranges3__45__cpo5ssizeE
	.align		8
        /*00e0*/ 	.dword	_ZN34_INTERNAL_094b6fb0_4_k_cu_b9761c3c4cuda3std6ranges3__45__cpo8distanceE
	.align		8
        /*00e8*/ 	.dword	_ZN34_INTERNAL_094b6fb0_4_k_cu_b9761c3c6thrust24THRUST_300001_SM_1000_NS8cuda_cub3parE
	.align		8
        /*00f0*/ 	.dword	_ZN34_INTERNAL_094b6fb0_4_k_cu_b9761c3c6thrust24THRUST_300001_SM_1000_NS8cuda_cub10par_nosyncE
	.align		8
        /*00f8*/ 	.dword	_ZN34_INTERNAL_094b6fb0_4_k_cu_b9761c3c6thrust24THRUST_300001_SM_1000_NS6system6detail10sequential3seqE
	.align		8
        /*0100*/ 	.dword	_ZN34_INTERNAL_094b6fb0_4_k_cu_b9761c3c6thrust24THRUST_300001_SM_1000_NS6system3cpp3parE
	.align		8
        /*0108*/ 	.dword	_ZN34_INTERNAL_094b6fb0_4_k_cu_b9761c3c6thrust24THRUST_300001_SM_1000_NS12placeholders2_1E
	.align		8
        /*0110*/ 	.dword	_ZN34_INTERNAL_094b6fb0_4_k_cu_b9761c3c6thrust24THRUST_300001_SM_1000_NS12placeholders2_2E
	.align		8
        /*0118*/ 	.dword	_ZN34_INTERNAL_094b6fb0_4_k_cu_b9761c3c6thrust24THRUST_300001_SM_1000_NS12placeholders2_3E
	.align		8
        /*0120*/ 	.dword	_ZN34_INTERNAL_094b6fb0_4_k_cu_b9761c3c6thrust24THRUST_300001_SM_1000_NS12placeholders2_4E
	.align		8
        /*0128*/ 	.dword	_ZN34_INTERNAL_094b6fb0_4_k_cu_b9761c3c6thrust24THRUST_300001_SM_1000_NS12placeholders2_5E
	.align		8
        /*0130*/ 	.dword	_ZN34_INTERNAL_094b6fb0_4_k_cu_b9761c3c6thrust24THRUST_300001_SM_1000_NS12placeholders2_6E
	.align		8
        /*0138*/ 	.dword	_ZN34_INTERNAL_094b6fb0_4_k_cu_b9761c3c6thrust24THRUST_300001_SM_1000_NS12placeholders2_7E
	.align		8
        /*0140*/ 	.dword	_ZN34_INTERNAL_094b6fb0_4_k_cu_b9761c3c6thrust24THRUST_300001_SM_1000_NS12placeholders2_8E
	.align		8
        /*0148*/ 	.dword	_ZN34_INTERNAL_094b6fb0_4_k_cu_b9761c3c6thrust24THRUST_300001_SM_1000_NS12placeholders2_9E
	.align		8
        /*0150*/ 	.dword	_ZN34_INTERNAL_094b6fb0_4_k_cu_b9761c3c6thrust24THRUST_300001_SM_1000_NS12placeholders3_10E
	.align		8
        /*0158*/ 	.dword	_ZN34_INTERNAL_094b6fb0_4_k_cu_b9761c3c6thrust24THRUST_300001_SM_1000_NS3seqE
	.align		8
        /*0160*/ 	.dword	_ZN34_INTERNAL_094b6fb0_4_k_cu_b9761c3c6thrust24THRUST_300001_SM_1000_NS6deviceE


//--------------------- .text._ZN3cub18CUB_300001_SM_10006detail11EmptyKernelIvEEvv --------------------------
	.section	.text._ZN3cub18CUB_300001_SM_10006detail11EmptyKernelIvEEvv,"ax",@progbits
	.align	128
        .global         _ZN3cub18CUB_300001_SM_10006detail11EmptyKernelIvEEvv
        .type           _ZN3cub18CUB_300001_SM_10006detail11EmptyKernelIvEEvv,@function
        .size           _ZN3cub18CUB_300001_SM_10006detail11EmptyKernelIvEEvv,(.L_x_757 - _ZN3cub18CUB_300001_SM_10006detail11EmptyKernelIvEEvv)
        .other          _ZN3cub18CUB_300001_SM_10006detail11EmptyKernelIvEEvv,@"STO_CUDA_ENTRY STV_DEFAULT"
_ZN3cub18CUB_300001_SM_10006detail11EmptyKernelIvEEvv:
.text._ZN3cub18CUB_300001_SM_10006detail11EmptyKernelIvEEvv:
[----:B------:R-:W-:Y:S01]  /*0000*/  LDC R1, c[0x0][0x37c] ;  /* 0x0000df00ff017b82 */ /* 0x000fe20000000800 */
[----:B------:R-:W-:Y:S05]  /*0010*/  EXIT ;  /* 0x000000000000794d */ /* 0x000fea0003800000 */
.L_x_0:
[----:B------:R-:W-:-:S00]  /*0020*/  BRA `(.L_x_0) ;  /* 0xfffffffc00fc7947 */ /* 0x000fc0000383ffff */
[----:B------:R-:W-:-:S00]  /*0030*/  NOP ;  /* 0x0000000000007918 */ /* 0x000fc00000000000 */
        /* <DEDUP_REMOVED lines=12> */
.L_x_757:


//--------------------- .text._ZN6thrust24THRUST_300001_SM_1000_NS8cuda_cub4core6detail13_kernel_agentINS1_8__reduce11ReduceAgentIPN4cuda3std3__45tupleIJdlEEESC_SB_lNS1_9__extrema9arg_max_fIdl10comparatorEEEEJSC_SC_iSG_EEEvDpT0_ --------------------------
	.section	.text._ZN6thrust24THRUST_300001_SM_1000_NS8cuda_cub4core6detail13_kernel_agentINS1_8__reduce11ReduceAgentIPN4cuda3std3__45tupleIJdlEEESC_SB_lNS1_9__extrema9arg_max_fIdl10comparatorEEEEJSC_SC_iSG_EEEvDpT0_,"ax",@progbits
	.align	128
        .global         _ZN6thrust24THRUST_300001_SM_1000_NS8cuda_cub4core6detail13_kernel_agentINS1_8__reduce11ReduceAgentIPN4cuda3std3__45tupleIJdlEEESC_SB_lNS1_9__extrema9arg_max_fIdl10comparatorEEEEJSC_SC_iSG_EEEvDpT0_
        .type           _ZN6thrust24THRUST_300001_SM_1000_NS8cuda_cub4core6detail13_kernel_agentINS1_8__reduce11ReduceAgentIPN4cuda3std3__45tupleIJdlEEESC_SB_lNS1_9__extrema9arg_max_fIdl10comparatorEEEEJSC_SC_iSG_EEEvDpT0_,@function
        .size           _ZN6thrust24THRUST_300001_SM_1000_NS8cuda_cub4core6detail13_kernel_agentINS1_8__reduce11ReduceAgentIPN4cuda3std3__45tupleIJdlEEESC_SB_lNS1_9__extrema9arg_max_fIdl10comparatorEEEEJSC_SC_iSG_EEEvDpT0_,(.L_x_758 - _ZN6thrust24THRUST_300001_SM_1000_NS8cuda_cub4core6detail13_kernel_agentINS1_8__reduce11ReduceAgentIPN4cuda3std3__45tupleIJdlEEESC_SB_lNS1_9__extrema9arg_max_fIdl10comparatorEEEEJSC_SC_iSG_EEEvDpT0_)
        .other          _ZN6thrust24THRUST_300001_SM_1000_NS8cuda_cub4core6detail13_kernel_agentINS1_8__reduce11ReduceAgentIPN4cuda3std3__45tupleIJdlEEESC_SB_lNS1_9__extrema9arg_max_fIdl10comparatorEEEEJSC_SC_iSG_EEEvDpT0_,@"STO_CUDA_ENTRY STV_DEFAULT"
_ZN6thrust24THRUST_300001_SM_1000_NS8cuda_cub4core6detail13_kernel_agentINS1_8__reduce11ReduceAgentIPN4cuda3std3__45tupleIJdlEEESC_SB_lNS1_9__extrema9arg_max_fIdl10comparatorEEEEJSC_SC_iSG_EEEvDpT0_:
.text._ZN6thrust24THRUST_300001_SM_1000_NS8cuda_cub4core6detail13_kernel_agentINS1_8__reduce11ReduceAgentIPN4cuda3std3__45tupleIJdlEEESC_SB_lNS1_9__extrema9arg_max_fIdl10comparatorEEEEJSC_SC_iSG_EEEvDpT0_:
[----:B------:R-:W-:Y:S01]  /*0000*/  LDC R1, c[0x0][0x37c] ;  /* 0x0000df00ff017b82 */ /* 0x000fe20000000800 */
[----:B------:R-:W0:Y:S02]  /*0010*/  LDCU UR8, c[0x0][0x390] ;  /* 0x00007200ff0877ac */ /* 0x000e240008000800 */
[----:B0-----:R-:W-:-:S13]  /*0020*/  ISETP.NE.AND P0, PT, RZ, UR8, PT ;  /* 0x00000008ff007c0c */ /* 0x001fda000bf05270 */
[----:B------:R-:W-:Y:S05]  /*0030*/  @!P0 EXIT ;  /* 0x000000000000894d */ /* 0x000fea0003800000 */
[----:B------:R-:W-:Y:S01]  /*0040*/  UISETP.GT.AND UP0, UPT, UR8, 0x4ff, UPT ;  /* 0x000004ff0800788c */ /* 0x000fe2000bf04270 */
[----:B------:R-:W-:Y:S01]  /*0050*/  BSSY.RECONVERGENT B0, `(.L_x_1) ;  /* 0x00006c1000007945 */ /* 0x000fe20003800200 */
[----:B------:R-:W0:Y:S07]  /*0060*/  LDCU.64 UR10, c[0x0][0x358] ;  /* 0x00006b00ff0a77ac */ /* 0x000e2e0008000a00 */
[----:B------:R-:W-:Y:S05]  /*0070*/  BRA.U UP0, `(.L_x_2) ;  /* 0x0000003900807547 */ /* 0x000fea000b800000 */
[----:B------:R-:W1:Y:S01]  /*0080*/  S2R R0, SR_TID.X ;  /* 0x0000000000007919 */ /* 0x000e620000002100 */
[----:B------:R-:W2:Y:S01]  /*0090*/  LDCU UR4, c[0x0][0x390] ;  /* 0x00007200ff0477ac */ /* 0x000ea20008000800 */
[----:B------:R-:W-:Y:S01]  /*00a0*/  BSSY.RECONVERGENT B1, `(.L_x_3) ;  /* 0x000000b000017945 */ /* 0x000fe20003800200 */
[----:B------:R-:W-:Y:S02]  /*00b0*/  CS2R R14, SRZ ;  /* 0x00000000000e7805 */ /* 0x000fe4000001ff00 */
[----:B------:R-:W-:Y:S02]  /*00c0*/  CS2R R12, SRZ ;  /* 0x00000000000c7805 */ /* 0x000fe4000001ff00 */
[----:B-1----:R-:W-:Y:S01]  /*00d0*/  ISETP.GE.AND P0, PT, R0, UR8, PT ;  /* 0x0000000800007c0c */ /* 0x002fe2000bf06270 */
[----:B------:R-:W-:-:S12]  /*00e0*/  IMAD.MOV.U32 R19, RZ, RZ, R0 ;  /* 0x000000ffff137224 */ /* 0x000fd800078e0000 */
[----:B--2---:R-:W-:Y:S05]  /*00f0*/  @P0 BRA `(.L_x_4) ;  /* 0x0000000000140947 */ /* 0x004fea0003800000 */
[----:B------:R-:W1:Y:S02]  /*0100*/  LDC.64 R2, c[0x0][0x380] ;  /* 0x0000e000ff027b82 */ /* 0x000e640000000a00 */
[----:B-1----:R-:W-:-:S05]  /*0110*/  IMAD.WIDE.U32 R2, R0, 0x10, R2 ;  /* 0x0000001000027825 */ /* 0x002fca00078e0002 */
[----:B0-----:R1:W5:Y:S04]  /*0120*/  LDG.E.64.CONSTANT R14, desc[UR10][R2.64] ;  /* 0x0000000a020e7981 */ /* 0x001368000c1e9b00 */
[----:B------:R1:W5:Y:S01]  /*0130*/  LDG.E.64.CONSTANT R12, desc[UR10][R2.64+0x8] ;  /* 0x0000080a020c7981 */ /* 0x000362000c1e9b00 */
[----:B------:R-:W-:-:S07]  /*0140*/  VIADD R19, R0, 0x100 ;  /* 0x0000010000137836 */ /* 0x000fce0000000000 */
.L_x_4:
[----:B0-----:R-:W-:Y:S05]  /*0150*/  BSYNC.RECONVERGENT B1 ;  /* 0x0000000000017941 */ /* 0x001fea0003800200 */
.L_x_3:
[----:B------:R-:W-:Y:S01]  /*0160*/  ISETP.GE.AND P0, PT, R19, UR8, PT ;  /* 0x0000000813007c0c */ /* 0x000fe2000bf06270 */
[----:B------:R-:W-:-:S12]  /*0170*/  BSSY.RECONVERGENT B1, `(.L_x_5) ;  /* 0x0000099000017945 */ /* 0x000fd80003800200 */
[----:B------:R-:W-:Y:S05]  /*0180*/  @P0 BRA `(.L_x_6) ;  /* 0x00000008005c0947 */ /* 0x000fea0003800000 */
[----:B------:R-:W-:Y:S01]  /*0190*/  LOP3.LUT R4, RZ, R19, RZ, 0x33, !PT ;  /* 0x00000013ff047212 */ /* 0x000fe200078e33ff */
[----:B------:R-:W-:Y:S04]  /*01a0*/  BSSY.RECONVERGENT B2, `(.L_x_7) ;  /* 0x000002e000027945 */ /* 0x000fe80003800200 */
[----:B------:R-:W-:-:S05]  /*01b0*/  VIADD R4, R4, UR8 ;  /* 0x0000000804047c36 */ /* 0x000fca0008000000 */
[----:B-1----:R-:W-:-:S04]  /*01c0*/  LOP3.LUT R2, R4, 0x300, RZ, 0xc0, !PT ;  /* 0x0000030004027812 */ /* 0x002fc800078ec0ff */
[----:B------:R-:W-:-:S13]  /*01d0*/  ISETP.NE.AND P0, PT, R2, 0x300, PT ;  /* 0x000003000200780c */ /* 0x000fda0003f05270 */
[----:B------:R-:W-:Y:S05]  /*01e0*/  @!P0 BRA `(.L_x_8) ;  /* 0x0000000000a48947 */ /* 0x000fea0003800000 */
[----:B------:R-:W0:Y:S01]  /*01f0*/  LDC.64 R2, c[0x0][0x380] ;  /* 0x0000e000ff027b82 */ /* 0x000e220000000a00 */
[----:B------:R-:W-:-:S04]  /*0200*/  LEA.HI R5, R4, 0x1, RZ, 0x18 ;  /* 0x0000000104057811 */ /* 0x000fc800078fc0ff */
[----:B------:R-:W-:-:S05]  /*0210*/  LOP3.LUT R5, R5, 0x3, RZ, 0xc0, !PT ;  /* 0x0000000305057812 */ /* 0x000fca00078ec0ff */
[----:B------:R-:W-:Y:S02]  /*0220*/  IMAD.MOV R5, RZ, RZ, -R5 ;  /* 0x000000ffff057224 */ /* 0x000fe400078e0a05 */
[----:B0-----:R-:W-:-:S04]  /*0230*/  IMAD.WIDE.U32 R2, R19, 0x10, R2 ;  /* 0x0000001013027825 */ /* 0x001fc800078e0002 */
[----:B------:R-:W-:-:S07]  /*0240*/  IMAD.MOV.U32 R16, RZ, RZ, R2 ;  /* 0x000000ffff107224 */ /* 0x000fce00078e0002 */
.L_x_11:
[----:B------:R-:W-:-:S05]  /*0250*/  IMAD.MOV.U32 R2, RZ, RZ, R16 ;  /* 0x000000ffff027224 */ /* 0x000fca00078e0010 */
[----:B------:R-:W2:Y:S04]  /*0260*/  LDG.E.64.CONSTANT R8, desc[UR10][R2.64] ;  /* 0x0000000a02087981 */ /* 0x000ea8000c1e9b00 */
[----:B------:R-:W3:Y:S01]  /*0270*/  LDG.E.64.CONSTANT R10, desc[UR10][R2.64+0x8] ;  /* 0x0000080a020a7981 */ /* 0x000ee2000c1e9b00 */
[----:B------:R-:W-:Y:S01]  /*0280*/  VIADD R5, R5, 0x1 ;  /* 0x0000000105057836 */ /* 0x000fe20000000000 */
[----:B------:R-:W-:Y:S01]  /*0290*/  BSSY.RECONVERGENT B3, `(.L_x_9) ;  /* 0x000001b000037945 */ /* 0x000fe20003800200 */
[----:B-----5:R-:W-:Y:S01]  /*02a0*/  IMAD.MOV.U32 R21, RZ, RZ, R13 ;  /* 0x000000ffff157224 */ /* 0x020fe200078e000d */
[----:B------:R-:W-:Y:S01]  /*02b0*/  IADD3 R16, P3, PT, R2, 0x1000, RZ ;  /* 0x0000100002107810 */ /* 0x000fe20007f7e0ff */
[----:B------:R-:W-:Y:S01]  /*02c0*/  IMAD.MOV.U32 R17, RZ, RZ, R12 ;  /* 0x000000ffff117224 */ /* 0x000fe200078e000c */
[----:B------:R-:W-:Y:S01]  /*02d0*/  ISETP.NE.AND P2, PT, R5, RZ, PT ;  /* 0x000000ff0500720c */ /* 0x000fe20003f45270 */
[----:B------:R-:W-:-:S02]  /*02e0*/  IMAD.MOV.U32 R6, RZ, RZ, R14 ;  /* 0x000000ffff067224 */ /* 0x000fc400078e000e */
[----:B------:R-:W-:Y:S01]  /*02f0*/  IMAD.MOV.U32 R7, RZ, RZ, R15 ;  /* 0x000000ffff077224 */ /* 0x000fe200078e000f */
[----:B--2---:R-:W-:Y:S01]  /*0300*/  DSETP.GEU.AND P0, PT, |R14|, |R8|, PT ;  /* 0x400000080e00722a */ /* 0x004fe20003f0e200 */
[----:B------:R-:W-:Y:S02]  /*0310*/  IMAD.MOV.U32 R14, RZ, RZ, R8 ;  /* 0x000000ffff0e7224 */ /* 0x000fe400078e0008 */
[----:B---3--:R-:W-:Y:S02]  /*0320*/  IMAD.MOV.U32 R12, RZ, RZ, R10 ;  /* 0x000000ffff0c7224 */ /* 0x008fe400078e000a */
[----:B------:R-:W-:Y:S02]  /*0330*/  IMAD.MOV.U32 R13, RZ, RZ, R11 ;  /* 0x000000ffff0d7224 */ /* 0x000fe400078e000b */
[----:B------:R-:W-:-:S07]  /*0340*/  IMAD.MOV.U32 R15, RZ, RZ, R9 ;  /* 0x000000ffff0f7224 */ /* 0x000fce00078e0009 */
[----:B------:R-:W-:Y:S05]  /*0350*/  @!P0 BRA `(.L_x_10) ;  /* 0x0000000000388947 */ /* 0x000fea0003800000 */
[----:B------:R-:W-:Y:S01]  /*0360*/  DSETP.GEU.AND P0, PT, |R8|, |R6|, PT ;  /* 0x400000060800722a */ /* 0x000fe20003f0e200 */
[----:B------:R-:W-:Y:S02]  /*0370*/  IMAD.MOV.U32 R14, RZ, RZ, R6 ;  /* 0x000000ffff0e7224 */ /* 0x000fe400078e0006 */
[----:B------:R-:W-:Y:S02]  /*0380*/  IMAD.MOV.U32 R15, RZ, RZ, R7 ;  /* 0x000000ffff0f7224 */ /* 0x000fe400078e0007 */
[----:B------:R-:W-:Y:S02]  /*0390*/  IMAD.MOV.U32 R12, RZ, RZ, R17 ;  /* 0x000000ffff0c7224 */ /* 0x000fe400078e0011 */
[----:B------:R-:W-:-:S07]  /*03a0*/  IMAD.MOV.U32 R13, RZ, RZ, R21 ;  /* 0x000000ffff0d7224 */ /* 0x000fce00078e0015 */
[----:B------:R-:W-:Y:S05]  /*03b0*/  @!P0 BRA `(.L_x_10) ;  /* 0x0000000000208947 */ /* 0x000fea0003800000 */
[CC--:B------:R-:W-:Y:S02]  /*03c0*/  ISETP.GE.U32.AND P1, PT, R17.reuse, R10.reuse, PT ;  /* 0x0000000a1100720c */ /* 0x0c0fe40003f26070 */
[----:B------:R-:W-:Y:S02]  /*03d0*/  ISETP.LT.U32.AND P0, PT, R17, R10, PT ;  /* 0x0000000a1100720c */ /* 0x000fe40003f01070 */
[CC--:B------:R-:W-:Y:S02]  /*03e0*/  ISETP.GE.AND.EX P1, PT, R21.reuse, R11.reuse, PT, P1 ;  /* 0x0000000b1500720c */ /* 0x0c0fe40003f26310 */
[----:B------:R-:W-:Y:S02]  /*03f0*/  ISETP.LT.AND.EX P0, PT, R21, R11, PT, P0 ;  /* 0x0000000b1500720c */ /* 0x000fe40003f01300 */
[----:B------:R-:W-:Y:S02]  /*0400*/  FSEL R14, R6, R8, !P1 ;  /* 0x00000008060e7208 */ /* 0x000fe40004800000 */
[----:B------:R-:W-:-:S02]  /*0410*/  FSEL R15, R7, R9, !P1 ;  /* 0x00000009070f7208 */ /* 0x000fc40004800000 */
[----:B------:R-:W-:Y:S02]  /*0420*/  SEL R12, R17, R10, P0 ;  /* 0x0000000a110c7207 */ /* 0x000fe40000000000 */
[----:B------:R-:W-:-:S07]  /*0430*/  SEL R13, R21, R11, P0 ;  /* 0x0000000b150d7207 */ /* 0x000fce0000000000 */
.L_x_10:
[----:B------:R-:W-:Y:S05]  /*0440*/  BSYNC.RECONVERGENT B3 ;  /* 0x0000000000037941 */ /* 0x000fea0003800200 */
.L_x_9:
[----:B------:R-:W-:Y:S02]  /*0450*/  IMAD.X R3, RZ, RZ, R3, P3 ;  /* 0x000000ffff037224 */ /* 0x000fe400018e0603 */
[----:B------:R-:W-:Y:S01]  /*0460*/  VIADD R19, R19, 0x100 ;  /* 0x0000010013137836 */ /* 0x000fe20000000000 */
[----:B------:R-:W-:Y:S06]  /*0470*/  @P2 BRA `(.L_x_11) ;  /* 0xfffffffc00742947 */ /* 0x000fec000383ffff */
.L_x_8:
[----:B------:R-:W-:Y:S05]  /*0480*/  BSYNC.RECONVERGENT B2 ;  /* 0x0000000000027941 */ /* 0x000fea0003800200 */
.L_x_7:
[----:B------:R-:W0:Y:S01]  /*0490*/  LDC.64 R8, c[0x0][0x380] ;  /* 0x0000e000ff087b82 */ /* 0x000e220000000a00 */
[----:B------:R-:W-:-:S13]  /*04a0*/  ISETP.GE.U32.AND P0, PT, R4, 0x300, PT ;  /* 0x000003000400780c */ /* 0x000fda0003f06070 */
[----:B------:R-:W-:Y:S05]  /*04b0*/  @!P0 BRA `(.L_x_6) ;  /* 0x0000000400908947 */ /* 0x000fea0003800000 */
.L_x_20:
[----:B0-----:R-:W-:-:S05]  /*04c0*/  IMAD.WIDE R20, R19, 0x10, R8 ;  /* 0x0000001013147825 */ /* 0x001fca00078e0208 */
[----:B------:R-:W2:Y:S04]  /*04d0*/  LDG.E.64.CONSTANT R10, desc[UR10][R20.64] ;  /* 0x0000000a140a7981 */ /* 0x000ea8000c1e9b00 */
[----:B------:R-:W3:Y:S04]  /*04e0*/  LDG.E.64.CONSTANT R16, desc[UR10][R20.64+0x8] ;  /* 0x0000080a14107981 */ /* 0x000ee8000c1e9b00 */
[----:B-----5:R0:W5:Y:S04]  /*04f0*/  LDG.E.64.CONSTANT R6, desc[UR10][R20.64+0x1000] ;  /* 0x0010000a14067981 */ /* 0x020168000c1e9b00 */
[----:B------:R0:W5:Y:S01]  /*0500*/  LDG.E.64.CONSTANT R4, desc[UR10][R20.64+0x1008] ;  /* 0x0010080a14047981 */ /* 0x000162000c1e9b00 */
[----:B------:R-:W-:Y:S01]  /*0510*/  BSSY.RECONVERGENT B2, `(.L_x_12) ;  /* 0x0000015000027945 */ /* 0x000fe20003800200 */
[----:B--2---:R-:W-:Y:S01]  /*0520*/  DSETP.GEU.AND P0, PT, |R14|, |R10|, PT ;  /* 0x4000000a0e00722a */ /* 0x004fe20003f0e200 */
[----:B------:R-:W-:-:S02]  /*0530*/  IMAD.MOV.U32 R2, RZ, RZ, R10 ;  /* 0x000000ffff027224 */ /* 0x000fc400078e000a */
[----:B------:R-:W-:Y:S02]  /*0540*/  IMAD.MOV.U32 R3, RZ, RZ, R11 ;  /* 0x000000ffff037224 */ /* 0x000fe400078e000b */
[----:B---3--:R-:W-:Y:S02]  /*0550*/  IMAD.MOV.U32 R23, RZ, RZ, R16 ;  /* 0x000000ffff177224 */ /* 0x008fe400078e0010 */
[----:B------:R-:W-:-:S07]  /*0560*/  IMAD.MOV.U32 R25, RZ, RZ, R17 ;  /* 0x000000ffff197224 */ /* 0x000fce00078e0011 */
[----:B0-----:R-:W-:Y:S05]  /*0570*/  @!P0 BRA `(.L_x_13) ;  /* 0x0000000000388947 */ /* 0x001fea0003800000 */
[----:B------:R-:W-:Y:S01]  /*0580*/  DSETP.GEU.AND P0, PT, |R10|, |R14|, PT ;  /* 0x4000000e0a00722a */ /* 0x000fe20003f0e200 */
[----:B------:R-:W-:Y:S02]  /*0590*/  IMAD.MOV.U32 R23, RZ, RZ, R12 ;  /* 0x000000ffff177224 */ /* 0x000fe400078e000c */
[----:B------:R-:W-:Y:S02]  /*05a0*/  IMAD.MOV.U32 R25, RZ, RZ, R13 ;  /* 0x000000ffff197224 */ /* 0x000fe400078e000d */
[----:B------:R-:W-:Y:S02]  /*05b0*/  IMAD.MOV.U32 R2, RZ, RZ, R14 ;  /* 0x000000ffff027224 */ /* 0x000fe400078e000e */
[----:B------:R-:W-:-:S07]  /*05c0*/  IMAD.MOV.U32 R3, RZ, RZ, R15 ;  /* 0x000000ffff037224 */ /* 0x000fce00078e000f */
[----:B------:R-:W-:Y:S05]  /*05d0*/  @!P0 BRA `(.L_x_13) ;  /* 0x0000000000208947 */ /* 0x000fea0003800000 */
[CC--:B------:R-:W-:Y:S02]  /*05e0*/  ISETP.LT.U32.AND P1, PT, R12.reuse, R16.reuse, PT ;  /* 0x000000100c00720c */ /* 0x0c0fe40003f21070 */
[CC--:B------:R-:W-:Y:S02]  /*05f0*/  ISETP.GE.U32.AND P0, PT, R12.reuse, R16.reuse, PT ;  /* 0x000000100c00720c */ /* 0x0c0fe40003f06070 */
[CC--:B------:R-:W-:Y:S02]  /*0600*/  ISETP.LT.AND.EX P1, PT, R13.reuse, R17.reuse, PT, P1 ;  /* 0x000000110d00720c */ /* 0x0c0fe40003f21310 */
[CC--:B------:R-:W-:Y:S02]  /*0610*/  ISETP.GE.AND.EX P0, PT, R13.reuse, R17.reuse, PT, P0 ;  /* 0x000000110d00720c */ /* 0x0c0fe40003f06300 */
[----:B------:R-:W-:Y:S02]  /*0620*/  SEL R23, R12, R16, P1 ;  /* 0x000000100c177207 */ /* 0x000fe40000800000 */
[----:B------:R-:W-:-:S02]  /*0630*/  SEL R25, R13, R17, P1 ;  /* 0x000000110d197207 */ /* 0x000fc40000800000 */
[----:B------:R-:W-:Y:S02]  /*0640*/  FSEL R2, R14, R10, !P0 ;  /* 0x0000000a0e027208 */ /* 0x000fe40004000000 */
[----:B------:R-:W-:-:S07]  /*0650*/  FSEL R3, R15, R11, !P0 ;  /* 0x0000000b0f037208 */ /* 0x000fce0004000000 */
.L_x_13:
[----:B------:R-:W-:Y:S05]  /*0660*/  BSYNC.RECONVERGENT B2 ;  /* 0x0000000000027941 */ /* 0x000fea0003800200 */
.L_x_12:
[----:B------:R0:W5:Y:S04]  /*0670*/  LDG.E.64.CONSTANT R14, desc[UR10][R20.64+0x2000] ;  /* 0x0020000a140e7981 */ /* 0x000168000c1e9b00 */
[----:B------:R0:W5:Y:S04]  /*0680*/  LDG.E.64.CONSTANT R12, desc[UR10][R20.64+0x2008] ;  /* 0x0020080a140c7981 */ /* 0x000168000c1e9b00 */
[----:B------:R0:W5:Y:S04]  /*0690*/  LDG.E.64.CONSTANT R10, desc[UR10][R20.64+0x3000] ;  /* 0x0030000a140a7981 */ /* 0x000168000c1e9b00 */
[----:B------:R0:W5:Y:S02]  /*06a0*/  LDG.E.64.CONSTANT R16, desc[UR10][R20.64+0x3008] ;  /* 0x0030080a14107981 */ /* 0x000164000c1e9b00 */
[----:B-----5:R-:W-:Y:S01]  /*06b0*/  DSETP.GEU.AND P0, PT, |R2|, |R6|, PT ;  /* 0x400000060200722a */ /* 0x020fe20003f0e200 */
[----:B------:R-:W-:Y:S01]  /*06c0*/  BSSY.RECONVERGENT B2, `(.L_x_14) ;  /* 0x0000014000027945 */ /* 0x000fe20003800200 */
[----:B------:R-:W-:-:S02]  /*06d0*/  IMAD.MOV.U32 R26, RZ, RZ, R6 ;  /* 0x000000ffff1a7224 */ /* 0x000fc400078e0006 */
[----:B------:R-:W-:Y:S02]  /*06e0*/  IMAD.MOV.U32 R27, RZ, RZ, R7 ;  /* 0x000000ffff1b7224 */ /* 0x000fe400078e0007 */
[----:B------:R-:W-:Y:S02]  /*06f0*/  IMAD.MOV.U32 R29, RZ, RZ, R4 ;  /* 0x000000ffff1d7224 */ /* 0x000fe400078e0004 */
[----:B------:R-:W-:-:S06]  /*0700*/  IMAD.MOV.U32 R18, RZ, RZ, R5 ;  /* 0x000000ffff127224 */ /* 0x000fcc00078e0005 */
[----:B0-----:R-:W-:Y:S05]  /*0710*/  @!P0 BRA `(.L_x_15) ;  /* 0x0000000000388947 */ /* 0x001fea0003800000 */
        /* <DEDUP_REMOVED lines=14> */
.L_x_15:
[----:B------:R-:W-:Y:S05]  /*0800*/  BSYNC.RECONVERGENT B2 ;  /* 0x0000000000027941 */ /* 0x000fea0003800200 */
.L_x_14:
[----:B------:R-:W-:Y:S01]  /*0810*/  DSETP.GEU.AND P0, PT, |R26|, |R14|, PT ;  /* 0x4000000e1a00722a */ /* 0x000fe20003f0e200 */
[----:B------:R-:W-:Y:S01]  /*0820*/  BSSY.RECONVERGENT B2, `(.L_x_16) ;  /* 0x0000014000027945 */ /* 0x000fe20003800200 */
[----:B------:R-:W-:Y:S02]  /*0830*/  IMAD.MOV.U32 R2, RZ, RZ, R14 ;  /* 0x000000ffff027224 */ /* 0x000fe400078e000e */
[----:B------:R-:W-:Y:S02]  /*0840*/  IMAD.MOV.U32 R3, RZ, RZ, R15 ;  /* 0x000000ffff037224 */ /* 0x000fe400078e000f */
[----:B------:R-:W-:Y:S02]  /*0850*/  IMAD.MOV.U32 R5, RZ, RZ, R12 ;  /* 0x000000ffff057224 */ /* 0x000fe400078e000c */
[----:B------:R-:W-:-:S06]  /*0860*/  IMAD.MOV.U32 R7, RZ, RZ, R13 ;  /* 0x000000ffff077224 */ /* 0x000fcc00078e000d */
        /* <DEDUP_REMOVED lines=15> */
.L_x_17:
[----:B------:R-:W-:Y:S05]  /*0960*/  BSYNC.RECONVERGENT B2 ;  /* 0x0000000000027941 */ /* 0x000fea0003800200 */
.L_x_16:
        /* <DEDUP_REMOVED lines=21> */
.L_x_19:
[----:B------:R-:W-:Y:S05]  /*0ac0*/  BSYNC.RECONVERGENT B2 ;  /* 0x0000000000027941 */ /* 0x000fea0003800200 */
.L_x_18:
[----:B------:R-:W-:-:S05]  /*0ad0*/  VIADD R19, R19, 0x400 ;  /* 0x0000040013137836 */ /* 0x000fca0000000000 */
[----:B------:R-:W-:-:S13]  /*0ae0*/  ISETP.GE.AND P0, PT, R19, UR4, PT ;  /* 0x0000000413007c0c */ /* 0x000fda000bf06270 */
[----:B------:R-:W-:Y:S05]  /*0af0*/  @!P0 BRA `(.L_x_20) ;  /* 0xfffffff800708947 */ /* 0x000fea000383ffff */
.L_x_6:
[----:B------:R-:W-:Y:S05]  /*0b00*/  BSYNC.RECONVERGENT B1 ;  /* 0x0000000000017941 */ /* 0x000fea0003800200 */
.L_x_5:
[----:B------:R-:W2:Y:S02]  /*0b10*/  LDCU UR6, c[0x0][0x390] ;  /* 0x00007200ff0677ac */ /* 0x000ea40008000800 */
[----:B--2---:R-:W-:-:S09]  /*0b20*/  UISETP.GE.AND UP0, UPT, UR6, 0x100, UPT ;  /* 0x000001000600788c */ /* 0x004fd2000bf06270 */
[----:B------:R-:W-:Y:S05]  /*0b30*/  BRA.U !UP0, `(.L_x_21) ;  /* 0x0000001508507547 */ /* 0x000fea000b800000 */
[----:B0-----:R-:W0:Y:S01]  /*0b40*/  S2R R9, SR_LANEID ;  /* 0x0000000000097919 */ /* 0x001e220000000000 */
[----:B------:R-:W-:Y:S01]  /*0b50*/  BSSY.RECONVERGENT B1, `(.L_x_22) ;  /* 0x000001f000017945 */ /* 0x000fe20003800200 */
[----:B-----5:R-:W-:Y:S01]  /*0b60*/  IMAD.MOV.U32 R11, RZ, RZ, R12 ;  /* 0x000000ffff0b7224 */ /* 0x020fe200078e000c */
[----:B------:R2:W3:Y:S01]  /*0b70*/  SHFL.DOWN PT, R4, R14, 0x1, 0x1f ;  /* 0x08201f000e047f89 */ /* 0x0004e200000e0000 */
[----:B------:R-:W-:Y:S02]  /*0b80*/  IMAD.MOV.U32 R16, RZ, RZ, R13 ;  /* 0x000000ffff107224 */ /* 0x000fe400078e000d */
[----:B-1----:R-:W-:Y:S01]  /*0b90*/  IMAD.MOV.U32 R2, RZ, RZ, R14 ;  /* 0x000000ffff027224 */ /* 0x002fe200078e000e */
[----:B------:R2:W1:Y:S01]  /*0ba0*/  SHFL.DOWN PT, R5, R15, 0x1, 0x1f ;  /* 0x08201f000f057f89 */ /* 0x00046200000e0000 */
[----:B------:R-:W-:-:S03]  /*0bb0*/  IMAD.MOV.U32 R3, RZ, RZ, R15 ;  /* 0x000000ffff037224 */ /* 0x000fc600078e000f */
[----:B------:R2:W4:Y:S04]  /*0bc0*/  SHFL.DOWN PT, R7, R12, 0x1, 0x1f ;  /* 0x08201f000c077f89 */ /* 0x00052800000e0000 */
[----:B------:R2:W1:Y:S01]  /*0bd0*/  SHFL.DOWN PT, R17, R13, 0x1, 0x1f ;  /* 0x08201f000d117f89 */ /* 0x00046200000e0000 */
[----:B0-----:R-:W-:-:S13]  /*0be0*/  ISETP.GT.AND P0, PT, R9, 0x1e, PT ;  /* 0x0000001e0900780c */ /* 0x001fda0003f04270 */
[----:B-1234-:R-:W-:Y:S05]  /*0bf0*/  @P0 BRA `(.L_x_23) ;  /* 0x0000000000500947 */ /* 0x01efea0003800000 */
[----:B------:R-:W-:Y:S01]  /*0c00*/  DSETP.GEU.AND P0, PT, |R14|, |R4|, PT ;  /* 0x400000040e00722a */ /* 0x000fe20003f0e200 */
[----:B------:R-:W-:Y:S02]  /*0c10*/  IMAD.MOV.U32 R11, RZ, RZ, R7 ;  /* 0x000000ffff0b7224 */ /* 0x000fe400078e0007 */
[----:B------:R-:W-:Y:S02]  /*0c20*/  IMAD.MOV.U32 R16, RZ, RZ, R17 ;  /* 0x000000ffff107224 */ /* 0x000fe400078e0011 */
        /* <DEDUP_REMOVED lines=9> */
[CC--:B------:R-:W-:Y:S02]  /*0cc0*/  ISETP.LT.U32.AND P1, PT, R12.reuse, R7.reuse, PT ;  /* 0x000000070c00720c */ /* 0x0c0fe40003f21070 */
[C---:B------:R-:W-:Y:S02]  /*0cd0*/  ISETP.GE.U32.AND P0, PT, R12.reuse, R7, PT ;  /* 0x000000070c00720c */ /* 0x040fe40003f06070 */
[CC--:B------:R-:W-:Y:S02]  /*0ce0*/  ISETP.LT.AND.EX P1, PT, R13.reuse, R17.reuse, PT, P1 ;  /* 0x000000110d00720c */ /* 0x0c0fe40003f21310 */
[C---:B------:R-:W-:Y:S02]  /*0cf0*/  ISETP.GE.AND.EX P0, PT, R13.reuse, R17, PT, P0 ;  /* 0x000000110d00720c */ /* 0x040fe40003f06300 */
[----:B------:R-:W-:Y:S02]  /*0d00*/  SEL R11, R12, R7, P1 ;  /* 0x000000070c0b7207 */ /* 0x000fe40000800000 */
[----:B------:R-:W-:-:S02]  /*0d10*/  SEL R16, R13, R17, P1 ;  /* 0x000000110d107207 */ /* 0x000fc40000800000 */
[----:B------:R-:W-:Y:S02]  /*0d20*/  FSEL R2, R14, R4, !P0 ;  /* 0x000000040e027208 */ /* 0x000fe40004000000 */
[----:B------:R-:W-:-:S07]  /*0d30*/  FSEL R3, R15, R5, !P0 ;  /* 0x000000050f037208 */ /* 0x000fce0004000000 */
.L_x_23:
[----:B------:R-:W-:Y:S05]  /*0d40*/  BSYNC.RECONVERGENT B1 ;  /* 0x0000000000017941 */ /* 0x000fea0003800200 */
.L_x_22:
[----:B------:R-:W-:Y:S01]  /*0d50*/  ISETP.GT.AND P0, PT, R9, 0x1d, PT ;  /* 0x0000001d0900780c */ /* 0x000fe20003f04270 */
[----:B------:R0:W1:Y:S01]  /*0d60*/  SHFL.DOWN PT, R6, R2, 0x2, 0x1f ;  /* 0x08401f0002067f89 */ /* 0x00006200000e0000 */
[----:B------:R-:W-:Y:S01]  /*0d70*/  BSSY.RECONVERGENT B1, `(.L_x_24) ;  /* 0x000001d000017945 */ /* 0x000fe20003800200 */
[----:B------:R-:W-:Y:S02]  /*0d80*/  IMAD.MOV.U32 R8, RZ, RZ, R11 ;  /* 0x000000ffff087224 */ /* 0x000fe400078e000b */
[----:B------:R0:W2:Y:S01]  /*0d90*/  SHFL.DOWN PT, R7, R3, 0x2, 0x1f ;  /* 0x08401f0003077f89 */ /* 0x0000a200000e0000 */
[----:B------:R-:W-:Y:S02]  /*0da0*/  IMAD.MOV.U32 R10, RZ, RZ, R16 ;  /* 0x000000ffff0a7224 */ /* 0x000fe400078e0010 */
[----:B------:R-:W-:Y:S01]  /*0db0*/  IMAD.MOV.U32 R4, RZ, RZ, R2 ;  /* 0x000000ffff047224 */ /* 0x000fe200078e0002 */
[----:B------:R0:W3:Y:S01]  /*0dc0*/  SHFL.DOWN PT, R12, R11, 0x2, 0x1f ;  /* 0x08401f000b0c7f89 */ /* 0x0000e200000e0000 */
[----:B------:R-:W-:-:S03]  /*0dd0*/  IMAD.MOV.U32 R5, RZ, RZ, R3 ;  /* 0x000000ffff057224 */ /* 0x000fc600078e0003 */
[----:B------:R0:W4:Y:S01]  /*0de0*/  SHFL.DOWN PT, R13, R16, 0x2, 0x1f ;  /* 0x08401f00100d7f89 */ /* 0x00012200000e0000 */
[----:B------:R-:W-:Y:S05]  /*0df0*/  @P0 BRA `(.L_x_25) ;  /* 0x0000000000500947 */ /* 0x000fea0003800000 */
[----:B-12---:R-:W-:Y:S01]  /*0e00*/  DSETP.GEU.AND P0, PT, |R2|, |R6|, PT ;  /* 0x400000060200722a */ /* 0x006fe20003f0e200 */
[----:B---3--:R-:W-:Y:S02]  /*0e10*/  IMAD.MOV.U32 R8, RZ, RZ, R12 ;  /* 0x000000ffff087224 */ /* 0x008fe400078e000c */
[----:B----4-:R-:W-:Y:S02]  /*0e20*/  IMAD.MOV.U32 R10, RZ, RZ, R13 ;  /* 0x000000ffff0a7224 */ /* 0x010fe400078e000d */
        /* <DEDUP_REMOVED lines=17> */
.L_x_25:
[----:B------:R-:W-:Y:S05]  /*0f40*/  BSYNC.RECONVERGENT B1 ;  /* 0x0000000000017941 */ /* 0x000fea0003800200 */
.L_x_24:
[----:B------:R-:W-:Y:S01]  /*0f50*/  ISETP.GT.AND P0, PT, R9, 0x1b, PT ;  /* 0x0000001b0900780c */ /* 0x000fe20003f04270 */
[----:B-1----:R1:W1:Y:S01]  /*0f60*/  SHFL.DOWN PT, R6, R4, 0x4, 0x1f ;  /* 0x08801f0004067f89 */ /* 0x00226200000e0000 */
[----:B------:R-:W-:Y:S01]  /*0f70*/  BSSY.RECONVERGENT B1, `(.L_x_26) ;  /* 0x000001d000017945 */ /* 0x000fe20003800200 */
[----:B0-----:R-:W-:Y:S02]  /*0f80*/  IMAD.MOV.U32 R11, RZ, RZ, R8 ;  /* 0x000000ffff0b7224 */ /* 0x001fe400078e0008 */
[----:B--2---:R0:W2:Y:S01]  /*0f90*/  SHFL.DOWN PT, R7, R5, 0x4, 0x1f ;  /* 0x08801f0005077f89 */ /* 0x0040a200000e0000 */
[----:B---3--:R-:W-:Y:S02]  /*0fa0*/  IMAD.MOV.U32 R12, RZ, RZ, R10 ;  /* 0x000000ffff0c7224 */ /* 0x008fe400078e000a */
[----:B------:R-:W-:Y:S01]  /*0fb0*/  IMAD.MOV.U32 R2, RZ, RZ, R4 ;  /* 0x000000ffff027224 */ /* 0x000fe200078e0004 */
[----:B----4-:R0:W3:Y:S01]  /*0fc0*/  SHFL.DOWN PT, R13, R8, 0x4, 0x1f ;  /* 0x08801f00080d7f89 */ /* 0x0100e200000e0000 */
        /* <DEDUP_REMOVED lines=23> */
.L_x_27:
[----:B------:R-:W-:Y:S05]  /*1140*/  BSYNC.RECONVERGENT B1 ;  /* 0x0000000000017941 */ /* 0x000fea0003800200 */
.L_x_26:
[----:B------:R-:W-:Y:S01]  /*1150*/  ISETP.GT.AND P0, PT, R9, 0x17, PT ;  /* 0x000000170900780c */ /* 0x000fe20003f04270 */
[----:B-1----:R1:W1:Y:S01]  /*1160*/  SHFL.DOWN PT, R6, R2, 0x8, 0x1f ;  /* 0x09001f0002067f89 */ /* 0x00226200000e0000 */
[----:B------:R-:W-:Y:S01]  /*1170*/  BSSY.RECONVERGENT B1, `(.L_x_28) ;  /* 0x000001d000017945 */ /* 0x000fe20003800200 */
[----:B0-----:R-:W-:Y:S02]  /*1180*/  IMAD.MOV.U32 R8, RZ, RZ, R11 ;  /* 0x000000ffff087224 */ /* 0x001fe400078e000b */
[----:B--2---:R0:W2:Y:S01]  /*1190*/  SHFL.DOWN PT, R7, R3, 0x8, 0x1f ;  /* 0x09001f0003077f89 */ /* 0x0040a200000e0000 */
[----:B------:R-:W-:Y:S02]  /*11a0*/  IMAD.MOV.U32 R10, RZ, RZ, R12 ;  /* 0x000000ffff0a7224 */ /* 0x000fe400078e000c */
[----:B------:R-:W-:Y:S01]  /*11b0*/  IMAD.MOV.U32 R4, RZ, RZ, R2 ;  /* 0x000000ffff047224 */ /* 0x000fe200078e0002 */
[----:B------:R0:W0:Y:S01]  /*11c0*/  SHFL.DOWN PT, R14, R11, 0x8, 0x1f ;  /* 0x09001f000b0e7f89 */ /* 0x00002200000e0000 */
[----:B------:R-:W-:-:S03]  /*11d0*/  IMAD.MOV.U32 R5, RZ, RZ, R3 ;  /* 0x000000ffff057224 */ /* 0x000fc600078e0003 */
[----:B---3--:R3:W0:Y:S01]  /*11e0*/  SHFL.DOWN PT, R13, R12, 0x8, 0x1f ;  /* 0x09001f000c0d7f89 */ /* 0x00862200000e0000 */
[----:B------:R-:W-:Y:S05]  /*11f0*/  @P0 BRA `(.L_x_29) ;  /* 0x0000000000500947 */ /* 0x000fea0003800000 */
[----:B-12---:R-:W-:Y:S01]  /*1200*/  DSETP.GEU.AND P0, PT, |R2|, |R6|, PT ;  /* 0x400000060200722a */ /* 0x006fe20003f0e200 */
[----:B0-----:R-:W-:Y:S02]  /*1210*/  IMAD.MOV.U32 R8, RZ, RZ, R14 ;  /* 0x000000ffff087224 */ /* 0x001fe400078e000e */
        /* <DEDUP_REMOVED lines=18> */
.L_x_29:
[----:B------:R-:W-:Y:S05]  /*1340*/  BSYNC.RECONVERGENT B1 ;  /* 0x0000000000017941 */ /* 0x000fea0003800200 */
.L_x_28:
[----:B------:R-:W-:Y:S01]  /*1350*/  ISETP.GT.AND P0, PT, R9, 0xf, PT ;  /* 0x0000000f0900780c */ /* 0x000fe20003f04270 */
[----:B-1----:R1:W1:Y:S01]  /*1360*/  SHFL.DOWN PT, R6, R4, 0x10, 0x1f ;  /* 0x0a001f0004067f89 */ /* 0x00226200000e0000 */
[----:B------:R-:W-:Y:S01]  /*1370*/  BSSY.RECONVERGENT B1, `(.L_x_30) ;  /* 0x000001d000017945 */ /* 0x000fe20003800200 */
[----:B0-----:R-:W-:Y:S02]  /*1380*/  IMAD.MOV.U32 R14, RZ, RZ, R8 ;  /* 0x000000ffff0e7224 */ /* 0x001fe400078e0008 */
[----:B--2---:R0:W2:Y:S01]  /*1390*/  SHFL.DOWN PT, R7, R5, 0x10, 0x1f ;  /* 0x0a001f0005077f89 */ /* 0x0040a200000e0000 */
[----:B----4-:R-:W-:Y:S02]  /*13a0*/  IMAD.MOV.U32 R15, RZ, RZ, R10 ;  /* 0x000000ffff0f7224 */ /* 0x010fe400078e000a */
[----:B------:R-:W-:Y:S01]  /*13b0*/  IMAD.MOV.U32 R2, RZ, RZ, R4 ;  /* 0x000000ffff027224 */ /* 0x000fe200078e0004 */
[----:B------:R0:W4:Y:S01]  /*13c0*/  SHFL.DOWN PT, R11, R8, 0x10, 0x1f ;  /* 0x0a001f00080b7f89 */ /* 0x00012200000e0000 */
[----:B------:R-:W-:-:S03]  /*13d0*/  IMAD.MOV.U32 R3, RZ, RZ, R5 ;  /* 0x000000ffff037224 */ /* 0x000fc600078e0005 */
[----:B------:R0:W0:Y:S01]  /*13e0*/  SHFL.DOWN PT, R13, R10, 0x10, 0x1f ;  /* 0x0a001f000a0d7f89 */ /* 0x00002200000e0000 */
[----:B------:R-:W-:Y:S05]  /*13f0*/  @P0 BRA `(.L_x_31) ;  /* 0x0000000000500947 */ /* 0x000fea0003800000 */
[----:B-12---:R-:W-:Y:S01]  /*1400*/  DSETP.GEU.AND P0, PT, |R4|, |R6|, PT ;  /* 0x400000060400722a */ /* 0x006fe20003f0e200 */
[----:B----4-:R-:W-:Y:S02]  /*1410*/  IMAD.MOV.U32 R14, RZ, RZ, R11 ;  /* 0x000000ffff0e7224 */ /* 0x010fe400078e000b */
[----:B0-----:R-:W-:Y:S02]  /*1420*/  IMAD.MOV.U32 R15, RZ, RZ, R13 ;  /* 0x000000ffff0f7224 */ /* 0x001fe400078e000d */
        /* <DEDUP_REMOVED lines=17> */
.L_x_31:
[----:B------:R-:W-:Y:S05]  /*1540*/  BSYNC.RECONVERGENT B1 ;  /* 0x0000000000017941 */ /* 0x000fea0003800200 */
.L_x_30:
[----:B------:R-:W-:Y:S01]  /*1550*/  ISETP.NE.AND P0, PT, R9, RZ, PT ;  /* 0x000000ff0900720c */ /* 0x000fe20003f05270 */
[----:B------:R-:W-:-:S12]  /*1560*/  BSSY.RECONVERGENT B1, `(.L_x_32) ;  /* 0x000000a000017945 */ /* 0x000fd80003800200 */
[----:B------:R-:W-:Y:S05]  /*1570*/  @P0 BRA `(.L_x_33) ;  /* 0x0000000000200947 */ /* 0x000fea0003800000 */
[----:B-1----:R-:W1:Y:S01]  /*1580*/  S2R R6, SR_CgaCtaId ;  /* 0x0000000000067919 */ /* 0x002e620000008800 */
[----:B0-----:R-:W-:Y:S02]  /*1590*/  MOV R5, 0x400 ;  /* 0x0000040000057802 */ /* 0x001fe40000000f00 */
[----:B------:R-:W-:-:S04]  /*15a0*/  SHF.R.U32.HI R4, RZ, 0x1, R0 ;  /* 0x00000001ff047819 */ /* 0x000fc80000011600 */
[----:B------:R-:W-:Y:S02]  /*15b0*/  LOP3.LUT R4, R4, 0x1f0, RZ, 0xc0, !PT ;  /* 0x000001f004047812 */ /* 0x000fe400078ec0ff */
[----:B-1----:R-:W-:-:S05]  /*15c0*/  LEA R5, R6, R5, 0x18 ;  /* 0x0000000506057211 */ /* 0x002fca00078ec0ff */
[----:B------:R-:W-:-:S05]  /*15d0*/  IMAD.IADD R5, R4, 0x1, R5 ;  /* 0x0000000104057824 */ /* 0x000fca00078e0205 */
[----:B------:R0:W-:Y:S04]  /*15e0*/  STS.64 [R5+0x10], R14 ;  /* 0x0000100e05007388 */ /* 0x0001e80000000a00 */
[----:B------:R0:W-:Y:S02]  /*15f0*/  STS.64 [R5+0x8], R2 ;  /* 0x0000080205007388 */ /* 0x0001e40000000a00 */
.L_x_33:
[----:B------:R-:W-:Y:S05]  /*1600*/  BSYNC.RECONVERGENT B1 ;  /* 0x0000000000017941 */ /* 0x000fea0003800200 */
.L_x_32:
[----:B------:R-:W-:Y:S01]  /*1610*/  BAR.SYNC.DEFER_BLOCKING 0x0 ;  /* 0x0000000000007b1d */ /* 0x000fe20000010000 */
[----:B------:R-:W-:-:S13]  /*1620*/  ISETP.NE.AND P1, PT, R0, RZ, PT ;  /* 0x000000ff0000720c */ /* 0x000fda0003f25270 */
[----:B------:R-:W-:Y:S05]  /*1630*/  @P1 BRA `(.L_x_34) ;  /* 0x0000005400881947 */ /* 0x000fea0003800000 */
[----:B0-----:R-:W0:Y:S01]  /*1640*/  S2R R5, SR_CgaCtaId ;  /* 0x0000000000057919 */ /* 0x001e220000008800 */
[----:B------:R-:W-:Y:S01]  /*1650*/  MOV R0, 0x400 ;  /* 0x0000040000007802 */ /* 0x000fe20000000f00 */
[----:B------:R-:W-:Y:S03]  /*1660*/  BSSY.RECONVERGENT B1, `(.L_x_35) ;  /* 0x000001a000017945 */ /* 0x000fe60003800200 */
[----:B0-----:R-:W-:-:S05]  /*1670*/  LEA R0, R5, R0, 0x18 ;  /* 0x0000000005007211 */ /* 0x001fca00078ec0ff */
[----:B------:R-:W0:Y:S04]  /*1680*/  LDS.64 R16, [R0+0x18] ;  /* 0x0000180000107984 */ /* 0x000e280000000a00 */
[----:B-12---:R-:W1:Y:S04]  /*1690*/  LDS.128 R4, [R0+0x20] ;  /* 0x0000200000047984 */ /* 0x006e680000000c00 */
[----:B---3--:R2:W3:Y:S04]  /*16a0*/  LDS.64 R12, [R0+0x80] ;  /* 0x00008000000c7984 */ /* 0x0084e80000000a00 */
[----:B----4-:R2:W4:Y:S01]  /*16b0*/  LDS.128 R8, [R0+0x30] ;  /* 0x0000300000087984 */ /* 0x0105220000000c00 */
[----:B0-----:R-:W-:Y:S01]  /*16c0*/  DSETP.GEU.AND P0, PT, |R2|, |R16|, PT ;  /* 0x400000100200722a */ /* 0x001fe20003f0e200 */
[----:B------:R-:W-:-:S02]  /*16d0*/  IMAD.MOV.U32 R24, RZ, RZ, R16 ;  /* 0x000000ffff187224 */ /* 0x000fc400078e0010 */
[----:B------:R-:W-:Y:S02]  /*16e0*/  IMAD.MOV.U32 R25, RZ, RZ, R17 ;  /* 0x000000ffff197224 */ /* 0x000fe400078e0011 */
[----:B-1----:R-:W-:Y:S02]  /*16f0*/  IMAD.MOV.U32 R26, RZ, RZ, R4 ;  /* 0x000000ffff1a7224 */ /* 0x002fe400078e0004 */
[----:B------:R-:W-:-:S07]  /*1700*/  IMAD.MOV.U32 R27, RZ, RZ, R5 ;  /* 0x000000ffff1b7224 */ /* 0x000fce00078e0005 */
[----:B--234-:R-:W-:Y:S05]  /*1710*/  @!P0 BRA `(.L_x_36) ;  /* 0x0000000000388947 */ /* 0x01cfea0003800000 */
        /* <DEDUP_REMOVED lines=14> */
.L_x_36:
[----:B------:R-:W-:Y:S05]  /*1800*/  BSYNC.RECONVERGENT B1 ;  /* 0x0000000000017941 */ /* 0x000fea0003800200 */
.L_x_35:
[----:B------:R0:W1:Y:S01]  /*1810*/  LDS.128 R16, [R0+0x40] ;  /* 0x0000400000107984 */ /* 0x0000620000000c00 */
[----:B------:R-:W-:Y:S01]  /*1820*/  DSETP.GEU.AND P0, PT, |R24|, |R6|, PT ;  /* 0x400000061800722a */ /* 0x000fe20003f0e200 */
[----:B------:R-:W-:Y:S01]  /*1830*/  BSSY.RECONVERGENT B1, `(.L_x_37) ;  /* 0x0000015000017945 */ /* 0x000fe20003800200 */
[----:B------:R-:W-:Y:S01]  /*1840*/  IMAD.MOV.U32 R4, RZ, RZ, R6 ;  /* 0x000000ffff047224 */ /* 0x000fe200078e0006 */
[----:B------:R0:W2:Y:S01]  /*1850*/  LDS.128 R20, [R0+0x50] ;  /* 0x0000500000147984 */ /* 0x0000a20000000c00 */
        /* <DEDUP_REMOVED lines=18> */
.L_x_38:
[----:B------:R-:W-:Y:S05]  /*1980*/  BSYNC.RECONVERGENT B1 ;  /* 0x0000000000017941 */ /* 0x000fea0003800200 */
.L_x_37:
[----:B------:R-:W-:Y:S01]  /*1990*/  DSETP.GEU.AND P0, PT, |R4|, |R10|, PT ;  /* 0x4000000a0400722a */ /* 0x000fe20003f0e200 */
[----:B------:R-:W-:Y:S01]  /*19a0*/  BSSY.RECONVERGENT B1, `(.L_x_39) ;  /* 0x0000014000017945 */ /* 0x000fe20003800200 */
[----:B------:R-:W-:Y:S02]  /*19b0*/  IMAD.MOV.U32 R2, RZ, RZ, R10 ;  /* 0x000000ffff027224 */ /* 0x000fe400078e000a */
[----:B------:R-:W-:Y:S02]  /*19c0*/  IMAD.MOV.U32 R3, RZ, RZ, R11 ;  /* 0x000000ffff037224 */ /* 0x000fe400078e000b */
[----:B-1----:R-:W-:Y:S02]  /*19d0*/  IMAD.MOV.U32 R27, RZ, RZ, R16 ;  /* 0x000000ffff1b7224 */ /* 0x002fe400078e0010 */
        /* <DEDUP_REMOVED lines=16> */
.L_x_40:
[----:B------:R-:W-:Y:S05]  /*1ae0*/  BSYNC.RECONVERGENT B1 ;  /* 0x0000000000017941 */ /* 0x000fea0003800200 */
.L_x_39:
[----:B------:R0:W1:Y:S01]  /*1af0*/  LDS.128 R8, [R0+0x60] ;  /* 0x0000600000087984 */ /* 0x0000620000000c00 */
[----:B------:R-:W-:Y:S01]  /*1b00*/  DSETP.GEU.AND P0, PT, |R2|, |R18|, PT ;  /* 0x400000120200722a */ /* 0x000fe20003f0e200 */
[----:B------:R-:W-:Y:S01]  /*1b10*/  BSSY.RECONVERGENT B1, `(.L_x_41) ;  /* 0x0000015000017945 */ /* 0x000fe20003800200 */
[----:B------:R-:W-:Y:S01]  /*1b20*/  IMAD.MOV.U32 R14, RZ, RZ, R18 ;  /* 0x000000ffff0e7224 */ /* 0x000fe200078e0012 */
[----:B------:R0:W3:Y:S01]  /*1b30*/  LDS.128 R4, [R0+0x70] ;  /* 0x0000700000047984 */ /* 0x0000e20000000c00 */
[----:B------:R-:W-:Y:S02]  /*1b40*/  IMAD.MOV.U32 R15, RZ, RZ, R19 ;  /* 0x000000ffff0f7224 */ /* 0x000fe400078e0013 */
[----:B--2---:R-:W-:Y:S02]  /*1b50*/  IMAD.MOV.U32 R17, RZ, RZ, R20 ;  /* 0x000000ffff117224 */ /* 0x004fe400078e0014 */
        /* <DEDUP_REMOVED lines=16> */
.L_x_42:
[----:B------:R-:W-:Y:S05]  /*1c60*/  BSYNC.RECONVERGENT B1 ;  /* 0x0000000000017941 */ /* 0x000fea0003800200 */
.L_x_41:
        /* <DEDUP_REMOVED lines=21> */
.L_x_44:
[----:B------:R-:W-:Y:S05]  /*1dc0*/  BSYNC.RECONVERGENT B1 ;  /* 0x0000000000017941 */ /* 0x000fea0003800200 */
.L_x_43:
[----:B------:R-:W-:Y:S01]  /*1dd0*/  DSETP.GEU.AND P0, PT, |R2|, |R10|, PT ;  /* 0x4000000a0200722a */ /* 0x000fe20003f0e200 */
[----:B------:R-:W-:Y:S01]  /*1de0*/  BSSY.RECONVERGENT B1, `(.L_x_45) ;  /* 0x0000014000017945 */ /* 0x000fe20003800200 */
[----:B------:R-:W-:Y:S02]  /*1df0*/  IMAD.MOV.U32 R8, RZ, RZ, R10 ;  /* 0x000000ffff087224 */ /* 0x000fe400078e000a */
[----:B------:R-:W-:Y:S02]  /*1e00*/  IMAD.MOV.U32 R9, RZ, RZ, R11 ;  /* 0x000000ffff097224 */ /* 0x000fe400078e000b */
[----:B---3--:R-:W-:Y:S02]  /*1e10*/  IMAD.MOV.U32 R17, RZ, RZ, R4 ;  /* 0x000000ffff117224 */ /* 0x008fe400078e0004 */
        /* <DEDUP_REMOVED lines=16> */
.L_x_46:
[----:B------:R-:W-:Y:S05]  /*1f20*/  BSYNC.RECONVERGENT B1 ;  /* 0x0000000000017941 */ /* 0x000fea0003800200 */
.L_x_45:
        /* <DEDUP_REMOVED lines=19> */
[----:B------:R-:W-:Y:S01]  /*2060*/  SEL R15, R0, R13, P2 ;  /* 0x0000000d000f7207 */ /* 0x000fe20001000000 */
[----:B------:R-:W-:Y:S06]  /*2070*/  BRA `(.L_x_34) ;  /* 0x0000004800f87947 */ /* 0x000fec0003800000 */
.L_x_21:
[----:B------:R-:W2:Y:S01]  /*2080*/  S2R R4, SR_LANEID ;  /* 0x0000000000047919 */ /* 0x000ea20000000000 */
[----:B-1----:R-:W-:Y:S01]  /*2090*/  LOP3.LUT R2, R0, 0x3e0, RZ, 0xc0, !PT ;  /* 0x000003e000027812 */ /* 0x002fe200078ec0ff */
[----:B------:R-:W-:Y:S01]  /*20a0*/  BSSY.RECONVERGENT B1, `(.L_x_47) ;  /* 0x0000024000017945 */ /* 0x000fe20003800200 */
[----:B-----5:R-:W-:Y:S02]  /*20b0*/  IMAD.MOV.U32 R16, RZ, RZ, R12 ;  /* 0x000000ffff107224 */ /* 0x020fe400078e000c */
[----:B------:R-:W-:Y:S02]  /*20c0*/  IMAD.MOV.U32 R18, RZ, RZ, R13 ;  /* 0x000000ffff127224 */ /* 0x000fe400078e000d */
[----:B------:R-:W-:Y:S01]  /*20d0*/  VIADD R3, R2, 0x20 ;  /* 0x0000002002037836 */ /* 0x000fe20000000000 */
[----:B------:R-:W-:-:S04]  /*20e0*/  LOP3.LUT R2, RZ, R2, RZ, 0x33, !PT ;  /* 0x00000002ff027212 */ /* 0x000fc800078e33ff */
[----:B------:R-:W-:Y:S01]  /*20f0*/  ISETP.GT.AND P0, PT, R3, UR6, PT ;  /* 0x0000000603007c0c */ /* 0x000fe2000bf04270 */
[----:B------:R-:W-:Y:S02]  /*2100*/  VIADD R2, R2, UR6 ;  /* 0x0000000602027c36 */ /* 0x000fe40008000000 */
[----:B------:R-:W-:-:S03]  /*2110*/  IMAD.MOV.U32 R3, RZ, RZ, R15 ;  /* 0x000000ffff037224 */ /* 0x000fc600078e000f */
[----:B------:R-:W-:Y:S01]  /*2120*/  SEL R5, R2, 0x1f, P0 ;  /* 0x0000001f02057807 */ /* 0x000fe20000000000 */
[----:B------:R-:W-:-:S04]  /*2130*/  IMAD.MOV.U32 R2, RZ, RZ, R14 ;  /* 0x000000ffff027224 */ /* 0x000fc800078e000e */
[----:B------:R1:W3:Y:S04]  /*2140*/  SHFL.DOWN PT, R6, R14, 0x1, R5 ;  /* 0x082000000e067989 */ /* 0x0002e800000e0005 */
[----:B------:R1:W4:Y:S04]  /*2150*/  SHFL.DOWN PT, R7, R15, 0x1, R5 ;  /* 0x082000000f077989 */ /* 0x00032800000e0005 */
[----:B0-----:R1:W0:Y:S01]  /*2160*/  SHFL.DOWN PT, R9, R12, 0x1, R5 ;  /* 0x082000000c097989 */ /* 0x00122200000e0005 */
[----:B--2---:R-:W-:-:S03]  /*2170*/  ISETP.GE.AND P0, PT, R4, R5, PT ;  /* 0x000000050400720c */ /* 0x004fc60003f06270 */
[----:B------:R1:W2:Y:S10]  /*2180*/  SHFL.DOWN PT, R11, R13, 0x1, R5 ;  /* 0x082000000d0b7989 */ /* 0x0002b400000e0005 */
[----:B-1----:R-:W-:Y:S05]  /*2190*/  @P0 BRA `(.L_x_48) ;  /* 0x0000000000500947 */ /* 0x002fea0003800000 */
[----:B---34-:R-:W-:Y:S01]  /*21a0*/  DSETP.GEU.AND P0, PT, |R14|, |R6|, PT ;  /* 0x400000060e00722a */ /* 0x018fe20003f0e200 */
[----:B0-----:R-:W-:Y:S02]  /*21b0*/  IMAD.MOV.U32 R16, RZ, RZ, R9 ;  /* 0x000000ffff107224 */ /* 0x001fe400078e0009 */
[----:B--2---:R-:W-:Y:S02]  /*21c0*/  IMAD.MOV.U32 R18, RZ, RZ, R11 ;  /* 0x000000ffff127224 */ /* 0x004fe400078e000b */
        /* <DEDUP_REMOVED lines=17> */
.L_x_48:
[----:B------:R-:W-:Y:S05]  /*22e0*/  BSYNC.RECONVERGENT B1 ;  /* 0x0000000000017941 */ /* 0x000fea0003800200 */
.L_x_47:
[----:B---3--:R-:W-:Y:S01]  /*22f0*/  VIADD R6, R4, 0x2 ;  /* 0x0000000204067836 */ /* 0x008fe20000000000 */
[----:B------:R1:W3:Y:S01]  /*2300*/  SHFL.DOWN PT, R8, R2, 0x2, R5 ;  /* 0x0840000002087989 */ /* 0x0002e200000e0005 */
[----:B------:R-:W-:Y:S01]  /*2310*/  BSSY.RECONVERGENT B1, `(.L_x_49) ;  /* 0x000001e000017945 */ /* 0x000fe20003800200 */
[----:B------:R-:W-:Y:S02]  /*2320*/  IMAD.MOV.U32 R10, RZ, RZ, R16 ;  /* 0x000000ffff0a7224 */ /* 0x000fe400078e0010 */
[----:B------:R-:W-:Y:S01]  /*2330*/  ISETP.GT.AND P0, PT, R6, R5, PT ;  /* 0x000000050600720c */ /* 0x000fe20003f04270 */
[----:B0-----:R1:W0:Y:S01]  /*2340*/  SHFL.DOWN PT, R9, R3, 0x2, R5 ;  /* 0x0840000003097989 */ /* 0x00122200000e0005 */
[----:B------:R-:W-:Y:S02]  /*2350*/  IMAD.MOV.U32 R12, RZ, RZ, R18 ;  /* 0x000000ffff0c7224 */ /* 0x000fe400078e0012 */
[----:B------:R-:W-:Y:S01]  /*2360*/  IMAD.MOV.U32 R6, RZ, RZ, R2 ;  /* 0x000000ffff067224 */ /* 0x000fe200078e0002 */
[----:B--2---:R1:W2:Y:S01]  /*2370*/  SHFL.DOWN PT, R11, R16, 0x2, R5 ;  /* 0x08400000100b7989 */ /* 0x0042a200000e0005 */
[----:B----4-:R-:W-:-:S03]  /*2380*/  IMAD.MOV.U32 R7, RZ, RZ, R3 ;  /* 0x000000ffff077224 */ /* 0x010fc600078e0003 */
[----:B------:R1:W4:Y:S04]  /*2390*/  SHFL.DOWN PT, R13, R18, 0x2, R5 ;  /* 0x08400000120d7989 */ /* 0x00032800000e0005 */
[----:B------:R-:W-:Y:S05]  /*23a0*/  @P0 BRA `(.L_x_50) ;  /* 0x0000000000500947 */ /* 0x000fea0003800000 */
[----:B0--3--:R-:W-:Y:S01]  /*23b0*/  DSETP.GEU.AND P0, PT, |R2|, |R8|, PT ;  /* 0x400000080200722a */ /* 0x009fe20003f0e200 */
[----:B--2---:R-:W-:Y:S02]  /*23c0*/  IMAD.MOV.U32 R10, RZ, RZ, R11 ;  /* 0x000000ffff0a7224 */ /* 0x004fe400078e000b */
        /* <DEDUP_REMOVED lines=18> */
.L_x_50:
[----:B------:R-:W-:Y:S05]  /*24f0*/  BSYNC.RECONVERGENT B1 ;  /* 0x0000000000017941 */ /* 0x000fea0003800200 */
.L_x_49:
[----:B-1----:R-:W-:Y:S01]  /*2500*/  VIADD R2, R4, 0x4 ;  /* 0x0000000404027836 */ /* 0x002fe20000000000 */
[----:B---3--:R1:W3:Y:S01]  /*2510*/  SHFL.DOWN PT, R8, R6, 0x4, R5 ;  /* 0x0880000006087989 */ /* 0x0082e200000e0005 */
[----:B------:R-:W-:Y:S01]  /*2520*/  BSSY.RECONVERGENT B1, `(.L_x_51) ;  /* 0x000001e000017945 */ /* 0x000fe20003800200 */
[----:B------:R-:W-:Y:S02]  /*2530*/  IMAD.MOV.U32 R14, RZ, RZ, R10 ;  /* 0x000000ffff0e7224 */ /* 0x000fe400078e000a */
[----:B------:R-:W-:Y:S01]  /*2540*/  ISETP.GT.AND P0, PT, R2, R5, PT ;  /* 0x000000050200720c */ /* 0x000fe20003f04270 */
[----:B0-----:R1:W0:Y:S01]  /*2550*/  SHFL.DOWN PT, R9, R7, 0x4, R5 ;  /* 0x0880000007097989 */ /* 0x00122200000e0005 */
[----:B------:R-:W-:Y:S02]  /*2560*/  IMAD.MOV.U32 R16, RZ, RZ, R12 ;  /* 0x000000ffff107224 */ /* 0x000fe400078e000c */
[----:B------:R-:W-:Y:S01]  /*2570*/  IMAD.MOV.U32 R2, RZ, RZ, R6 ;  /* 0x000000ffff027224 */ /* 0x000fe200078e0006 */
[----:B--2---:R1:W2:Y:S01]  /*2580*/  SHFL.DOWN PT, R11, R10, 0x4, R5 ;  /* 0x088000000a0b7989 */ /* 0x0042a200000e0005 */
[----:B------:R-:W-:-:S03]  /*2590*/  IMAD.MOV.U32 R3, RZ, RZ, R7 ;  /* 0x000000ffff037224 */ /* 0x000fc600078e0007 */
[----:B----4-:R1:W4:Y:S04]  /*25a0*/  SHFL.DOWN PT, R13, R12, 0x4, R5 ;  /* 0x088000000c0d7989 */ /* 0x01032800000e0005 */
        /* <DEDUP_REMOVED lines=21> */
.L_x_52:
[----:B------:R-:W-:Y:S05]  /*2700*/  BSYNC.RECONVERGENT B1 ;  /* 0x0000000000017941 */ /* 0x000fea0003800200 */
.L_x_51:
        /* <DEDUP_REMOVED lines=32> */
.L_x_54:
[----:B------:R-:W-:Y:S05]  /*2910*/  BSYNC.RECONVERGENT B1 ;  /* 0x0000000000017941 */ /* 0x000fea0003800200 */
.L_x_53:
        /* <DEDUP_REMOVED lines=32> */
.L_x_56:
[----:B------:R-:W-:Y:S05]  /*2b20*/  BSYNC.RECONVERGENT B1 ;  /* 0x0000000000017941 */ /* 0x000fea0003800200 */
.L_x_55:
[----:B------:R-:W-:Y:S01]  /*2b30*/  ISETP.NE.AND P0, PT, R4, RZ, PT ;  /* 0x000000ff0400720c */ /* 0x000fe20003f05270 */
[----:B------:R-:W-:-:S12]  /*2b40*/  BSSY.RECONVERGENT B1, `(.L_x_57) ;  /* 0x000000a000017945 */ /* 0x000fd80003800200 */
[----:B------:R-:W-:Y:S05]  /*2b50*/  @P0 BRA `(.L_x_58) ;  /* 0x0000000000200947 */ /* 0x000fea0003800000 */
[----:B-1----:R-:W1:Y:S01]  /*2b60*/  S2R R6, SR_CgaCtaId ;  /* 0x0000000000067919 */ /* 0x002e620000008800 */
[----:B------:R-:W-:Y:S02]  /*2b70*/  MOV R5, 0x400 ;  /* 0x0000040000057802 */ /* 0x000fe40000000f00 */
[----:B------:R-:W-:-:S04]  /*2b80*/  SHF.R.U32.HI R4, RZ, 0x1, R0 ;  /* 0x00000001ff047819 */ /* 0x000fc80000011600 */
[----:B------:R-:W-:Y:S02]  /*2b90*/  LOP3.LUT R4, R4, 0x1f0, RZ, 0xc0, !PT ;  /* 0x000001f004047812 */ /* 0x000fe400078ec0ff */
[----:B-1----:R-:W-:-:S05]  /*2ba0*/  LEA R5, R6, R5, 0x18 ;  /* 0x0000000506057211 */ /* 0x002fca00078ec0ff */
[----:B------:R-:W-:-:S05]  /*2bb0*/  IMAD.IADD R5, R4, 0x1, R5 ;  /* 0x0000000104057824 */ /* 0x000fca00078e0205 */
[----:B------:R1:W-:Y:S04]  /*2bc0*/  STS.64 [R5+0x10], R14 ;  /* 0x0000100e05007388 */ /* 0x0003e80000000a00 */
[----:B------:R1:W-:Y:S02]  /*2bd0*/  STS.64 [R5+0x8], R2 ;  /* 0x0000080205007388 */ /* 0x0003e40000000a00 */
.L_x_58:
[----:B------:R-:W-:Y:S05]  /*2be0*/  BSYNC.RECONVERGENT B1 ;  /* 0x0000000000017941 */ /* 0x000fea0003800200 */
.L_x_57:
[----:B------:R-:W-:Y:S01]  /*2bf0*/  BAR.SYNC.DEFER_BLOCKING 0x0 ;  /* 0x0000000000007b1d */ /* 0x000fe20000010000 */
[----:B------:R-:W-:-:S13]  /*2c00*/  ISETP.NE.AND P1, PT, R0, RZ, PT ;  /* 0x000000ff0000720c */ /* 0x000fda0003f25270 */
[----:B------:R-:W-:Y:S05]  /*2c10*/  @P1 BRA `(.L_x_34) ;  /* 0x0000004000101947 */ /* 0x000fea0003800000 */
[----:B------:R-:W-:Y:S01]  /*2c20*/  UISETP.GE.AND UP0, UPT, UR6, 0x21, UPT ;  /* 0x000000210600788c */ /* 0x000fe2000bf06270 */
[----:B--2---:R-:W-:Y:S02]  /*2c30*/  IMAD.MOV.U32 R11, RZ, RZ, R14 ;  /* 0x000000ffff0b7224 */ /* 0x004fe400078e000e */
[----:B---3--:R-:W-:Y:S02]  /*2c40*/  IMAD.MOV.U32 R8, RZ, RZ, R15 ;  /* 0x000000ffff087224 */ /* 0x008fe400078e000f */
[----:B------:R-:W-:Y:S02]  /*2c50*/  IMAD.MOV.U32 R4, RZ, RZ, R2 ;  /* 0x000000ffff047224 */ /* 0x000fe400078e0002 */
[----:B-1----:R-:W-:Y:S02]  /*2c60*/  IMAD.MOV.U32 R5, RZ, RZ, R3 ;  /* 0x000000ffff057224 */ /* 0x002fe400078e0003 */
[----:B------:R-:W-:Y:S05]  /*2c70*/  BRA.U !UP0, `(.L_x_59) ;  /* 0x00000001086c7547 */ /* 0x000fea000b800000 */
[----:B------:R-:W1:Y:S01]  /*2c80*/  S2UR UR5, SR_CgaCtaId ;  /* 0x00000000000579c3 */ /* 0x000e620000008800 */
[----:B------:R-:W-:Y:S01]  /*2c90*/  UMOV UR4, 0x400 ;  /* 0x0000040000047882 */ /* 0x000fe20000000000 */
[----:B------:R-:W-:Y:S01]  /*2ca0*/  BSSY.RECONVERGENT B1, `(.L_x_59) ;  /* 0x0000018000017945 */ /* 0x000fe20003800200 */
[----:B-1----:R-:W-:-:S09]  /*2cb0*/  ULEA UR4, UR5, UR4, 0x18 ;  /* 0x0000000405047291 */ /* 0x002fd2000f8ec0ff */
[----:B------:R-:W1:Y:S04]  /*2cc0*/  LDS.64 R6, [UR4+0x18] ;  /* 0x00001804ff067984 */ /* 0x000e680008000a00 */
[----:B----4-:R-:W2:Y:S01]  /*2cd0*/  LDS.64 R12, [UR4+0x20] ;  /* 0x00002004ff0c7984 */ /* 0x010ea20008000a00 */
[----:B-1----:R-:W-:Y:S01]  /*2ce0*/  DSETP.GEU.AND P0, PT, |R2|, |R6|, PT ;  /* 0x400000060200722a */ /* 0x002fe20003f0e200 */
[----:B------:R-:W-:Y:S02]  /*2cf0*/  IMAD.MOV.U32 R4, RZ, RZ, R6 ;  /* 0x000000ffff047224 */ /* 0x000fe400078e0006 */
[----:B------:R-:W-:Y:S02]  /*2d00*/  IMAD.MOV.U32 R5, RZ, RZ, R7 ;  /* 0x000000ffff057224 */ /* 0x000fe400078e0007 */
[----:B--2---:R-:W-:-:S02]  /*2d10*/  IMAD.MOV.U32 R11, RZ, RZ, R12 ;  /* 0x000000ffff0b7224 */ /* 0x004fc400078e000c */
        /* <DEDUP_REMOVED lines=16> */
.L_x_60:
[----:B------:R-:W-:Y:S05]  /*2e20*/  BSYNC.RECONVERGENT B1 ;  /* 0x0000000000017941 */ /* 0x000fea0003800200 */
.L_x_59:
[----:B------:R-:W-:Y:S01]  /*2e30*/  UISETP.GE.AND UP0, UPT, UR6, 0x41, UPT ;  /* 0x000000410600788c */ /* 0x000fe2000bf06270 */
[----:B0-----:R-:W-:Y:S02]  /*2e40*/  IMAD.MOV.U32 R9, RZ, RZ, R11 ;  /* 0x000000ffff097224 */ /* 0x001fe400078e000b */
[----:B------:R-:W-:Y:S02]  /*2e50*/  IMAD.MOV.U32 R0, RZ, RZ, R8 ;  /* 0x000000ffff007224 */ /* 0x000fe400078e0008 */
[----:B------:R-:W-:Y:S02]  /*2e60*/  IMAD.MOV.U32 R2, RZ, RZ, R4 ;  /* 0x000000ffff027224 */ /* 0x000fe400078e0004 */
[----:B------:R-:W-:Y:S02]  /*2e70*/  IMAD.MOV.U32 R3, RZ, RZ, R5 ;  /* 0x000000ffff037224 */ /* 0x000fe400078e0005 */
[----:B------:R-:W-:Y:S05]  /*2e80*/  BRA.U !UP0, `(.L_x_61) ;  /* 0x00000001086c7547 */ /* 0x000fea000b800000 */
[----:B------:R-:W0:Y:S01]  /*2e90*/  S2UR UR5, SR_CgaCtaId ;  /* 0x00000000000579c3 */ /* 0x000e220000008800 */
[----:B------:R-:W-:Y:S01]  /*2ea0*/  UMOV UR4, 0x400 ;  /* 0x0000040000047882 */ /* 0x000fe20000000000 */
[----:B------:R-:W-:Y:S01]  /*2eb0*/  BSSY.RECONVERGENT B1, `(.L_x_61) ;  /* 0x0000018000017945 */ /* 0x000fe20003800200 */
[----:B0-----:R-:W-:-:S09]  /*2ec0*/  ULEA UR4, UR5, UR4, 0x18 ;  /* 0x0000000405047291 */ /* 0x001fd2000f8ec0ff */
[----:B------:R-:W0:Y:S04]  /*2ed0*/  LDS.64 R6, [UR4+0x28] ;  /* 0x00002804ff067984 */ /* 0x000e280008000a00 */
[----:B----4-:R-:W1:Y:S01]  /*2ee0*/  LDS.64 R12, [UR4+0x30] ;  /* 0x00003004ff0c7984 */ /* 0x010e620008000a00 */
[----:B0-----:R-:W-:Y:S01]  /*2ef0*/  DSETP.GEU.AND P0, PT, |R4|, |R6|, PT ;  /* 0x400000060400722a */ /* 0x001fe20003f0e200 */
[----:B------:R-:W-:Y:S02]  /*2f00*/  IMAD.MOV.U32 R2, RZ, RZ, R6 ;  /* 0x000000ffff027224 */ /* 0x000fe400078e0006 */
[----:B------:R-:W-:Y:S02]  /*2f10*/  IMAD.MOV.U32 R3, RZ, RZ, R7 ;  /* 0x000000ffff037224 */ /* 0x000fe400078e0007 */
[----:B-1----:R-:W-:-:S02]  /*2f20*/  IMAD.MOV.U32 R9, RZ, RZ, R12 ;  /* 0x000000ffff097224 */ /* 0x002fc400078e000c */
        /* <DEDUP_REMOVED lines=16> */
.L_x_62:
[----:B------:R-:W-:Y:S05]  /*3030*/  BSYNC.RECONVERGENT B1 ;  /* 0x0000000000017941 */ /* 0x000fea0003800200 */
.L_x_61:
[----:B------:R-:W-:Y:S01]  /*3040*/  UISETP.GE.AND UP0, UPT, UR6, 0x61, UPT ;  /* 0x000000610600788c */ /* 0x000fe2000bf06270 */
[----:B------:R-:W-:Y:S02]  /*3050*/  IMAD.MOV.U32 R11, RZ, RZ, R9 ;  /* 0x000000ffff0b7224 */ /* 0x000fe400078e0009 */
        /* <DEDUP_REMOVED lines=30> */
.L_x_64:
[----:B------:R-:W-:Y:S05]  /*3240*/  BSYNC.RECONVERGENT B1 ;  /* 0x0000000000017941 */ /* 0x000fea0003800200 */
.L_x_63:
        /* <DEDUP_REMOVED lines=32> */
.L_x_66:
[----:B------:R-:W-:Y:S05]  /*3450*/  BSYNC.RECONVERGENT B1 ;  /* 0x0000000000017941 */ /* 0x000fea0003800200 */
.L_x_65:
        /* <DEDUP_REMOVED lines=32> */
.L_x_68:
[----:B------:R-:W-:Y:S05]  /*3660*/  BSYNC.RECONVERGENT B1 ;  /* 0x0000000000017941 */ /* 0x000fea0003800200 */
.L_x_67:
        /* <DEDUP_REMOVED lines=32> */
.L_x_70:
[----:B------:R-:W-:Y:S05]  /*3870*/  BSYNC.RECONVERGENT B1 ;  /* 0x0000000000017941 */ /* 0x000fea0003800200 */
.L_x_69:
[----:B------:R-:W-:Y:S01]  /*3880*/  UISETP.GE.AND UP0, UPT, UR6, 0xe1, UPT ;  /* 0x000000e10600788c */ /* 0x000fe2000bf06270 */
[----:B------:R-:W-:Y:S02]  /*3890*/  IMAD.MOV.U32 R14, RZ, RZ, R9 ;  /* 0x000000ffff0e7224 */ /* 0x000fe400078e0009 */
[----:B------:R-:W-:Y:S02]  /*38a0*/  IMAD.MOV.U32 R15, RZ, RZ, R0 ;  /* 0x000000ffff0f7224 */ /* 0x000fe400078e0000 */
[----:B------:R-:W-:Y:S02]  /*38b0*/  IMAD.MOV.U32 R2, RZ, RZ, R6 ;  /* 0x000000ffff027224 */ /* 0x000fe400078e0006 */
[----:B------:R-:W-:Y:S02]  /*38c0*/  IMAD.MOV.U32 R3, RZ, RZ, R7 ;  /* 0x000000ffff037224 */ /* 0x000fe400078e0007 */
[----:B------:R-:W-:Y:S05]  /*38d0*/  BRA.U !UP0, `(.L_x_34) ;  /* 0x0000003108e07547 */ /* 0x000fea000b800000 */
[----:B------:R-:W0:Y:S01]  /*38e0*/  S2UR UR5, SR_CgaCtaId ;  /* 0x00000000000579c3 */ /* 0x000e220000008800 */
[----:B------:R-:W-:Y:S02]  /*38f0*/  UMOV UR4, 0x400 ;  /* 0x0000040000047882 */ /* 0x000fe40000000000 */
[----:B0-----:R-:W-:-:S09]  /*3900*/  ULEA UR4, UR5, UR4, 0x18 ;  /* 0x0000000405047291 */ /* 0x001fd2000f8ec0ff */
[----:B------:R-:W0:Y:S04]  /*3910*/  LDS.64 R4, [UR4+0x78] ;  /* 0x00007804ff047984 */ /* 0x000e280008000a00 */
[----:B------:R-:W1:Y:S01]  /*3920*/  LDS.64 R10, [UR4+0x80] ;  /* 0x00008004ff0a7984 */ /* 0x000e620008000a00 */
        /* <DEDUP_REMOVED lines=21> */
.L_x_2:
[----:B------:R-:W1:Y:S01]  /*3a80*/  S2R R0, SR_TID.X ;  /* 0x0000000000007919 */ /* 0x000e620000002100 */
[----:B------:R-:W1:Y:S02]  /*3a90*/  LDC.64 R2, c[0x0][0x380] ;  /* 0x0000e000ff027b82 */ /* 0x000e640000000a00 */
[----:B-1----:R-:W-:-:S05]  /*3aa0*/  IMAD.WIDE.U32 R18, R0, 0x10, R2 ;  /* 0x0000001000127825 */ /* 0x002fca00078e0002 */
[----:B0-----:R-:W2:Y:S04]  /*3ab0*/  LDG.E.64.CONSTANT R20, desc[UR10][R18.64] ;  /* 0x0000000a12147981 */ /* 0x001ea8000c1e9b00 */
[----:B------:R-:W2:Y:S04]  /*3ac0*/  LDG.E.64.CONSTANT R14, desc[UR10][R18.64+0x1000] ;  /* 0x0010000a120e7981 */ /* 0x000ea8000c1e9b00 */
[----:B------:R-:W3:Y:S04]  /*3ad0*/  LDG.E.64.CONSTANT R12, desc[UR10][R18.64+0x8] ;  /* 0x0000080a120c7981 */ /* 0x000ee8000c1e9b00 */
[----:B------:R-:W3:Y:S04]  /*3ae0*/  LDG.E.64.CONSTANT R10, desc[UR10][R18.64+0x1008] ;  /* 0x0010080a120a7981 */ /* 0x000ee8000c1e9b00 */
[----:B------:R-:W4:Y:S04]  /*3af0*/  LDG.E.64.CONSTANT R8, desc[UR10][R18.64+0x2000] ;  /* 0x0020000a12087981 */ /* 0x000f28000c1e9b00 */
[----:B------:R-:W5:Y:S04]  /*3b00*/  LDG.E.64.CONSTANT R6, desc[UR10][R18.64+0x2008] ;  /* 0x0020080a12067981 */ /* 0x000f68000c1e9b00 */
[----:B------:R-:W5:Y:S04]  /*3b10*/  LDG.E.64.CONSTANT R4, desc[UR10][R18.64+0x3000] ;  /* 0x0030000a12047981 */ /* 0x000f68000c1e9b00 */
[----:B------:R-:W5:Y:S04]  /*3b20*/  LDG.E.64.CONSTANT R2, desc[UR10][R18.64+0x3008] ;  /* 0x0030080a12027981 */ /* 0x000f68000c1e9b00 */
[----:B------:R-:W5:Y:S04]  /*3b30*/  LDG.E.64.CONSTANT R16, desc[UR10][R18.64+0x4000] ;  /* 0x0040000a12107981 */ /* 0x000f68000c1e9b00 */
[----:B------:R-:W5:Y:S01]  /*3b40*/  LDG.E.64.CONSTANT R22, desc[UR10][R18.64+0x4008] ;  /* 0x0040080a12167981 */ /* 0x000f62000c1e9b00 */
[----:B------:R-:W-:Y:S01]  /*3b50*/  UISETP.GE.U32.AND UP0, UPT, UR8, 0xa00, UPT ;  /* 0x00000a000800788c */ /* 0x000fe2000bf06070 */
[----:B--2---:R-:W-:-:S14]  /*3b60*/  DSETP.GEU.AND P2, PT, |R20|, |R14|, PT ;  /* 0x4000000e1400722a */ /* 0x004fdc0003f4e200 */
[----:B---3--:R-:W-:-:S04]  /*3b70*/  @P2 ISETP.GE.U32.AND P0, PT, R12, R10, PT ;  /* 0x0000000a0c00220c */ /* 0x008fc80003f06070 */
[----:B------:R-:W-:-:S13]  /*3b80*/  @P2 ISETP.GE.AND.EX P0, PT, R13, R11, PT, P0 ;  /* 0x0000000b0d00220c */ /* 0x000fda0003f06300 */
[----:B------:R-:W-:-:S06]  /*3b90*/  @P2 DSETP.LT.OR P0, PT, |R14|, |R20|, !P0 ;  /* 0x400000140e00222a */ /* 0x000fcc0004701600 */
[----:B------:R-:W-:Y:S02]  /*3ba0*/  @P2 FSEL R20, R20, R14, P0 ;  /* 0x0000000e14142208 */ /* 0x000fe40000000000 */
[----:B------:R-:W-:Y:S02]  /*3bb0*/  @P2 FSEL R21, R21, R15, P0 ;  /* 0x0000000f15152208 */ /* 0x000fe40000000000 */
[----:B------:R-:W-:Y:S01]  /*3bc0*/  @P2 SEL R10, R12, R10, P0 ;  /* 0x0000000a0c0a2207 */ /* 0x000fe20000000000 */
[----:B------:R-:W-:Y:S01]  /*3bd0*/  @P2 IMAD.MOV.U32 R14, RZ, RZ, R20 ;  /* 0x000000ffff0e2224 */ /* 0x000fe200078e0014 */
[----:B------:R-:W-:Y:S01]  /*3be0*/  @P2 SEL R11, R13, R11, P0 ;  /* 0x0000000b0d0b2207 */ /* 0x000fe20000000000 */
[----:B------:R-:W-:-:S06]  /*3bf0*/  @P2 IMAD.MOV.U32 R15, RZ, RZ, R21 ;  /* 0x000000ffff0f2224 */ /* 0x000fcc00078e0015 */
[----:B----4-:R-:W-:-:S14]  /*3c00*/  DSETP.GEU.AND P1, PT, |R14|, |R8|, PT ;  /* 0x400000080e00722a */ /* 0x010fdc0003f2e200 */
[----:B-----5:R-:W-:-:S04]  /*3c10*/  @P1 ISETP.GE.U32.AND P0, PT, R10, R6, PT ;  /* 0x000000060a00120c */ /* 0x020fc80003f06070 */
        /* <DEDUP_REMOVED lines=8> */
[----:B------:R-:W-:-:S14]  /*3ca0*/  DSETP.GEU.AND P2, PT, |R8|, |R4|, PT ;  /* 0x400000040800722a */ /* 0x000fdc0003f4e200 */
[----:B------:R-:W-:-:S04]  /*3cb0*/  @P2 ISETP.GE.U32.AND P0, PT, R6, R2, PT ;  /* 0x000000020600220c */ /* 0x000fc80003f06070 */
        /* <DEDUP_REMOVED lines=15> */
[----:B------:R-:W-:Y:S01]  /*3db0*/  IMAD.MOV.U32 R2, RZ, RZ, RZ ;  /* 0x000000ffff027224 */ /* 0x000fe200078e00ff */
[----:B------:R-:W-:Y:S01]  /*3dc0*/  @P1 SEL R23, R3, R23, P0 ;  /* 0x0000001703171207 */ /* 0x000fe20000000000 */
[----:B------:R-:W-:Y:S02]  /*3dd0*/  IMAD.MOV.U32 R3, RZ, RZ, 0x500 ;  /* 0x00000500ff037424 */ /* 0x000fe400078e00ff */
[----:B------:R-:W-:Y:S02]  /*3de0*/  @P1 IMAD.MOV.U32 R16, RZ, RZ, R4 ;  /* 0x000000ffff101224 */ /* 0x000fe400078e0004 */
[----:B------:R-:W-:Y:S01]  /*3df0*/  @P1 IMAD.MOV.U32 R17, RZ, RZ, R5 ;  /* 0x000000ffff111224 */ /* 0x000fe200078e0005 */
[----:B------:R-:W-:Y:S06]  /*3e00*/  BRA.U !UP0, `(.L_x_71) ;  /* 0x0000000d08987547 */ /* 0x000fec000b800000 */
[----:B------:R-:W-:Y:S01]  /*3e10*/  UIADD3 UR9, UP0, UPT, UR8, -0xa00, URZ ;  /* 0xfffff60008097890 */ /* 0x000fe2000ff1e0ff */
[----:B------:R-:W-:Y:S02]  /*3e20*/  IMAD.MOV.U32 R3, RZ, RZ, 0x500 ;  /* 0x00000500ff037424 */ /* 0x000fe400078e00ff */
[----:B------:R-:W-:Y:S01]  /*3e30*/  IMAD.MOV.U32 R2, RZ, RZ, RZ ;  /* 0x000000ffff027224 */ /* 0x000fe200078e00ff */
[----:B------:R-:W-:Y:S02]  /*3e40*/  ULEA.HI.X.SX32 UR8, UR8, 0xffffffff, 0x1, UP0 ;  /* 0xffffffff08087891 */ /* 0x000fe400080f0eff */
[----:B------:R-:W-:Y:S02]  /*3e50*/  UIMAD.WIDE.U32 UR12, UR9, -0x33333333, URZ ;  /* 0xcccccccd090c78a5 */ /* 0x000fe4000f8e00ff */
[----:B------:R-:W-:Y:S02]  /*3e60*/  UIMAD.WIDE.U32 UR4, UR8, -0x33333333, URZ ;  /* 0xcccccccd080478a5 */ /* 0x000fe4000f8e00ff */
[----:B------:R-:W-:-:S02]  /*3e70*/  UISETP.GE.U32.AND UP1, UPT, UR9, 0x500, UPT ;  /* 0x000005000900788c */ /* 0x000fc4000bf26070 */
[----:B------:R-:W-:Y:S02]  /*3e80*/  UIMAD.WIDE.U32 UR4, UP0, UR9, -0x33333334, UR4 ;  /* 0xcccccccc090478a5 */ /* 0x000fe4000f800004 */
[----:B------:R-:W-:Y:S02]  /*3e90*/  UISETP.GE.U32.AND.EX UP1, UPT, UR8, URZ, UPT, UP1 ;  /* 0x000000ff0800728c */ /* 0x000fe4000bf26110 */
[----:B------:R-:W-:Y:S02]  /*3ea0*/  UIADD3.X UR7, UPT, UPT, URZ, URZ, URZ, UP0, !UPT ;  /* 0x000000ffff077290 */ /* 0x000fe400087fe4ff */
[----:B------:R-:W-:Y:S01]  /*3eb0*/  UIADD3 URZ, UP0, UPT, UR13, UR4, URZ ;  /* 0x000000040dff7290 */ /* 0x000fe2000ff1e0ff */
[----:B------:R-:W-:-:S03]  /*3ec0*/  UMOV UR6, UR5 ;  /* 0x0000000500067c82 */ /* 0x000fc60008000000 */
[----:B------:R-:W-:-:S04]  /*3ed0*/  UIMAD.WIDE.U32.X UR4, UR8, -0x33333334, UR6, UP0 ;  /* 0xcccccccc080478a5 */ /* 0x000fc800080e0406 */
[----:B------:R-:W-:-:S04]  /*3ee0*/  USHF.R.U64 UR6, UR4, 0xa, UR5 ;  /* 0x0000000a04067899 */ /* 0x000fc80008001205 */
[----:B------:R-:W-:-:S04]  /*3ef0*/  ULOP3.LUT UR7, UR6, 0x1, URZ, 0xc0, !UPT ;  /* 0x0000000106077892 */ /* 0x000fc8000f8ec0ff */
[----:B------:R-:W-:-:S04]  /*3f00*/  UISETP.NE.U32.AND UP0, UPT, UR7, 0x1, UPT ;  /* 0x000000010700788c */ /* 0x000fc8000bf05070 */
[----:B------:R-:W-:Y:S01]  /*3f10*/  UISETP.NE.U32.AND.EX UP0, UPT, URZ, URZ, UPT, UP0 ;  /* 0x000000ffff00728c */ /* 0x000fe2000bf05100 */
[----:B------:R-:W-:Y:S10]  /*3f20*/  BRA.U !UP1, `(.L_x_72) ;  /* 0x00000009093c7547 */ /* 0x000ff4000b800000 */
[----:B------:R-:W0:Y:S01]  /*3f30*/  LDCU.64 UR8, c[0x0][0x380] ;  /* 0x00007000ff0877ac */ /* 0x000e220008000a00 */
[----:B------:R-:W-:Y:S02]  /*3f40*/  IMAD.MOV.U32 R3, RZ, RZ, 0x500 ;  /* 0x00000500ff037424 */ /* 0x000fe400078e00ff */
[----:B------:R-:W-:Y:S01]  /*3f50*/  IMAD.MOV.U32 R2, RZ, RZ, RZ ;  /* 0x000000ffff027224 */ /* 0x000fe200078e00ff */
[----:B------:R-:W-:-:S04]  /*3f60*/  UIADD3 UR4, UP1, UPT, UR6, 0x1, URZ ;  /* 0x0000000106047890 */ /* 0x000fc8000ff3e0ff */
[----:B------:R-:W-:Y:S02]  /*3f70*/  ULEA.HI.X UR5, UR5, URZ, URZ, 0x16, UP1 ;  /* 0x000000ff05057291 */ /* 0x000fe400088fb4ff */
[----:B------:R-:W-:Y:S02]  /*3f80*/  ULOP3.LUT UR4, UR4, 0xfffffffe, URZ, 0xc0, !UPT ;  /* 0xfffffffe04047892 */ /* 0x000fe4000f8ec0ff */
[----:B------:R-:W-:Y:S01]  /*3f90*/  ULOP3.LUT UR5, UR5, 0x7fffff, URZ, 0xc0, !UPT ;  /* 0x007fffff05057892 */ /* 0x000fe2000f8ec0ff */
[----:B0-----:R-:W-:-:S04]  /*3fa0*/  LEA R6, P0, R0, UR8, 0x4 ;  /* 0x0000000800067c11 */ /* 0x001fc8000f8020ff */
[----:B------:R-:W-:Y:S02]  /*3fb0*/  IADD3 R6, P1, PT, R6, 0xe008, RZ ;  /* 0x0000e00806067810 */ /* 0x000fe40007f3e0ff */
[----:B------:R-:W-:-:S05]  /*3fc0*/  LEA.HI.X R5, R0, UR9, RZ, 0x4, P0 ;  /* 0x0000000900057c11 */ /* 0x000fca00080f24ff */
[----:B------:R-:W-:-:S07]  /*3fd0*/  IMAD.X R5, RZ, RZ, R5, P1 ;  /* 0x000000ffff057224 */ /* 0x000fce00008e0605 */
.L_x_73:
[----:B------:R-:W-:-:S05]  /*3fe0*/  IMAD.MOV.U32 R4, RZ, RZ, R6 ;  /* 0x000000ffff047224 */ /* 0x000fca00078e0006 */
[----:B------:R-:W2:Y:S04]  /*3ff0*/  LDG.E.64.CONSTANT R12, desc[UR10][R4.64+-0x9008] ;  /* 0xff6ff80a040c7981 */ /* 0x000ea8000c1e9b00 */
[----:B------:R-:W3:Y:S04]  /*4000*/  LDG.E.64.CONSTANT R8, desc[UR10][R4.64+-0x9000] ;  /* 0xff70000a04087981 */ /* 0x000ee8000c1e9b00 */
[----:B------:R-:W4:Y:S04]  /*4010*/  LDG.E.64.CONSTANT R10, desc[UR10][R4.64+-0x8008] ;  /* 0xff7ff80a040a7981 */ /* 0x000f28000c1e9b00 */
[----:B------:R-:W5:Y:S04]  /*4020*/  LDG.E.64.CONSTANT R6, desc[UR10][R4.64+-0x8000] ;  /* 0xff80000a04067981 */ /* 0x000f68000c1e9b00 */
[----:B------:R-:W5:Y:S04]  /*4030*/  LDG.E.64.CONSTANT R26, desc[UR10][R4.64+-0x7008] ;  /* 0xff8ff80a041a7981 */ /* 0x000f68000c1e9b00 */
[----:B------:R-:W5:Y:S04]  /*4040*/  LDG.E.64.CONSTANT R24, desc[UR10][R4.64+-0x7000] ;  /* 0xff90000a04187981 */ /* 0x000f68000c1e9b00 */
[----:B------:R-:W5:Y:S04]  /*4050*/  LDG.E.64.CONSTANT R20, desc[UR10][R4.64+-0x6008] ;  /* 0xff9ff80a04147981 */ /* 0x000f68000c1e9b00 */
[----:B------:R-:W5:Y:S01]  /*4060*/  LDG.E.64.CONSTANT R18, desc[UR10][R4.64+-0x6000] ;  /* 0xffa0000a04127981 */ /* 0x000f62000c1e9b00 */
[----:B--2---:R-:W-:-:S14]  /*4070*/  DSETP.GEU.AND P2, PT, |R16|, |R12|, PT ;  /* 0x4000000c1000722a */ /* 0x004fdc0003f4e200 */
[----:B---3--:R-:W-:-:S04]  /*4080*/  @P2 ISETP.GE.U32.AND P0, PT, R22, R8, PT ;  /* 0x000000081600220c */ /* 0x008fc80003f06070 */
[----:B------:R-:W-:-:S13]  /*4090*/  @P2 ISETP.GE.AND.EX P0, PT, R23, R9, PT, P0 ;  /* 0x000000091700220c */ /* 0x000fda0003f06300 */
[----:B------:R-:W-:-:S06]  /*40a0*/  @P2 DSETP.LT.OR P0, PT, |R12|, |R16|, !P0 ;  /* 0x400000100c00222a */ /* 0x000fcc0004701600 */
[----:B------:R-:W-:Y:S02]  /*40b0*/  @P2 FSEL R17, R17, R13, P0 ;  /* 0x0000000d11112208 */ /* 0x000fe40000000000 */
[----:B------:R-:W-:-:S03]  /*40c0*/  @P2 FSEL R14, R16, R12, P0 ;  /* 0x0000000c100e2208 */ /* 0x000fc60000000000 */
[----:B------:R-:W-:Y:S02]  /*40d0*/  @P2 IMAD.MOV.U32 R13, RZ, RZ, R17 ;  /* 0x000000ffff0d2224 */ /* 0x000fe400078e0011 */
[----:B------:R-:W2:Y:S01]  /*40e0*/  LDG.E.64.CONSTANT R16, desc[UR10][R4.64+-0x5008] ;  /* 0xffaff80a04107981 */ /* 0x000ea2000c1e9b00 */
[----:B------:R-:W-:-:S03]  /*40f0*/  @P2 IMAD.MOV.U32 R12, RZ, RZ, R14 ;  /* 0x000000ffff0c2224 */ /* 0x000fc600078e000e */
[----:B------:R-:W3:Y:S03]  /*4100*/  LDG.E.64.CONSTANT R14, desc[UR10][R4.64+-0x5000] ;  /* 0xffb0000a040e7981 */ /* 0x000ee6000c1e9b00 */
[----:B----4-:R-:W-:Y:S01]  /*4110*/  DSETP.GEU.AND P1, PT, |R12|, |R10|, PT ;  /* 0x4000000a0c00722a */ /* 0x010fe20003f2e200 */
[----:B------:R-:W-:Y:S02]  /*4120*/  @P2 SEL R8, R22, R8, P0 ;  /* 0x0000000816082207 */ /* 0x000fe40000000000 */
[----:B------:R-:W-:Y:S02]  /*4130*/  @P2 SEL R9, R23, R9, P0 ;  /* 0x0000000917092207 */ /* 0x000fe40000000000 */
[----:B------:R-:W4:Y:S09]  /*4140*/  LDG.E.64.CONSTANT R22, desc[UR10][R4.64+-0x4008] ;  /* 0xffbff80a04167981 */ /* 0x000f32000c1e9b00 */
[----:B-----5:R-:W-:-:S04]  /*4150*/  @P1 ISETP.GE.U32.AND P0, PT, R8, R6, PT ;  /* 0x000000060800120c */ /* 0x020fc80003f06070 */
[----:B------:R-:W-:-:S13]  /*4160*/  @P1 ISETP.GE.AND.EX P0, PT, R9, R7, PT, P0 ;  /* 0x000000070900120c */ /* 0x000fda0003f06300 */
[----:B------:R-:W-:-:S06]  /*4170*/  @P1 DSETP.LT.OR P0, PT, |R10|, |R12|, !P0 ;  /* 0x4000000c0a00122a */ /* 0x000fcc0004701600 */
[----:B------:R-:W-:Y:S02]  /*4180*/  @P1 FSEL R12, R12, R10, P0 ;  /* 0x0000000a0c0c1208 */ /* 0x000fe40000000000 */
[----:B------:R-:W-:-:S03]  /*4190*/  @P1 FSEL R13, R13, R11, P0 ;  /* 0x0000000b0d0d1208 */ /* 0x000fc60000000000 */
[----:B------:R-:W-:Y:S02]  /*41a0*/  @P1 IMAD.MOV.U32 R10, RZ, RZ, R12 ;  /* 0x000000ffff0a1224 */ /* 0x000fe400078e000c */
[----:B------:R-:W-:Y:S02]  /*41b0*/  @P1 IMAD.MOV.U32 R11, RZ, RZ, R13 ;  /* 0x000000ffff0b1224 */ /* 0x000fe400078e000d */
[----:B------:R-:W5:Y:S04]  /*41c0*/  LDG.E.64.CONSTANT R12, desc[UR10][R4.64+-0x4000] ;  /* 0xffc0000a040c7981 */ /* 0x000f68000c1e9b00 */
[----:B------:R-:W-:Y:S01]  /*41d0*/  DSETP.GEU.AND P2, PT, |R10|, |R26|, PT ;  /* 0x4000001a0a00722a */ /* 0x000fe20003f4e200 */
[----:B------:R-:W-:Y:S02]  /*41e0*/  @P1 SEL R6, R8, R6, P0 ;  /* 0x0000000608061207 */ /* 0x000fe40000000000 */
[----:B------:R-:W-:-:S11]  /*41f0*/  @P1 SEL R7, R9, R7, P0 ;  /* 0x0000000709071207 */ /* 0x000fd60000000000 */
[----:B------:R-:W-:-:S04]  /*4200*/  @P2 ISETP.GE.U32.AND P0, PT, R6, R24, PT ;  /* 0x000000180600220c */ /* 0x000fc80003f06070 */
[----:B------:R-:W-:-:S13]  /*4210*/  @P2 ISETP.GE.AND.EX P0, PT, R7, R25, PT, P0 ;  /* 0x000000190700220c */ /* 0x000fda0003f06300 */
[----:B------:R-:W-:-:S06]  /*4220*/  @P2 DSETP.LT.OR P0, PT, |R26|, |R10|, !P0 ;  /* 0x4000000a1a00222a */ /* 0x000fcc0004701600 */
[----:B------:R-:W-:Y:S02]  /*4230*/  @P2 FSEL R8, R10, R26, P0 ;  /* 0x0000001a0a082208 */ /* 0x000fe40000000000 */
[----:B------:R-:W-:-:S03]  /*4240*/  @P2 FSEL R11, R11, R27, P0 ;  /* 0x0000001b0b0b2208 */ /* 0x000fc60000000000 */
[----:B------:R-:W-:Y:S02]  /*4250*/  @P2 IMAD.MOV.U32 R26, RZ, RZ, R8 ;  /* 0x000000ffff1a2224 */ /* 0x000fe400078e0008 */
[----:B------:R-:W-:Y:S01]  /*4260*/  @P2 IMAD.MOV.U32 R27, RZ, RZ, R11 ;  /* 0x000000ffff1b2224 */ /* 0x000fe200078e000b */
[----:B------:R-:W5:Y:S04]  /*4270*/  LDG.E.64.CONSTANT R8, desc[UR10][R4.64+-0x3000] ;  /* 0xffd0000a04087981 */ /* 0x000f68000c1e9b00 */
[----:B------:R-:W5:Y:S01]  /*4280*/  LDG.E.64.CONSTANT R10, desc[UR10][R4.64+-0x3008] ;  /* 0xffcff80a040a7981 */ /* 0x000f62000c1e9b00 */
        /* <DEDUP_REMOVED lines=10> */
[----:B------:R-:W5:Y:S01]  /*4330*/  LDG.E.64.CONSTANT R6, desc[UR10][R4.64+-0x2008] ;  /* 0xffdff80a04067981 */ /* 0x000f62000c1e9b00 */
[----:B------:R-:W-:Y:S02]  /*4340*/  @P1 SEL R18, R24, R18, P0 ;  /* 0x0000001218121207 */ /* 0x000fe40000000000 */
[----:B------:R-:W-:Y:S02]  /*4350*/  @P1 SEL R19, R25, R19, P0 ;  /* 0x0000001319131207 */ /* 0x000fe40000000000 */
        /* <DEDUP_REMOVED lines=8> */
[----:B------:R-:W-:Y:S02]  /*43e0*/  @P2 IMAD.MOV.U32 R17, RZ, RZ, R21 ;  /* 0x000000ffff112224 */ /* 0x000fe400078e0015 */
[----:B------:R-:W2:Y:S04]  /*43f0*/  LDG.E.64.CONSTANT R20, desc[UR10][R4.64+-0x1008] ;  /* 0xffeff80a04147981 */ /* 0x000ea8000c1e9b00 */
[----:B----4-:R-:W-:Y:S01]  /*4400*/  DSETP.GEU.AND P1, PT, |R16|, |R22|, PT ;  /* 0x400000161000722a */ /* 0x010fe20003f2e200 */
[----:B------:R-:W-:Y:S02]  /*4410*/  @P2 SEL R14, R18, R14, P0 ;  /* 0x0000000e120e2207 */ /* 0x000fe40000000000 */
[----:B------:R-:W-:-:S02]  /*4420*/  @P2 SEL R15, R19, R15, P0 ;  /* 0x0000000f130f2207 */ /* 0x000fc40000000000 */
[----:B------:R-:W3:Y:S09]  /*4430*/  LDG.E.64.CONSTANT R18, desc[UR10][R4.64+-0x1000] ;  /* 0xfff0000a04127981 */ /* 0x000ef2000c1e9b00 */
[----:B-----5:R-:W-:-:S04]  /*4440*/  @P1 ISETP.GE.U32.AND P0, PT, R14, R12, PT ;  /* 0x0000000c0e00120c */ /* 0x020fc80003f06070 */
[----:B------:R-:W-:Y:S01]  /*4450*/  @P1 ISETP.GE.AND.EX P0, PT, R15, R13, PT, P0 ;  /* 0x0000000d0f00120c */ /* 0x000fe20003f06300 */
[----:B------:R-:W-:Y:S02]  /*4460*/  IMAD.MOV.U32 R26, RZ, RZ, R22 ;  /* 0x000000ffff1a7224 */ /* 0x000fe400078e0016 */
[----:B------:R-:W-:-:S10]  /*4470*/  IMAD.MOV.U32 R27, RZ, RZ, R23 ;  /* 0x000000ffff1b7224 */ /* 0x000fd400078e0017 */
[----:B------:R-:W-:Y:S01]  /*4480*/  @P1 DSETP.LT.OR P0, PT, |R22|, |R16|, !P0 ;  /* 0x400000101600122a */ /* 0x000fe20004701600 */
[----:B------:R-:W4:Y:S05]  /*4490*/  LDG.E.64.CONSTANT R22, desc[UR10][R4.64] ;  /* 0x0000000a04167981 */ /* 0x000f2a000c1e9b00 */
        /* <DEDUP_REMOVED lines=14> */
[----:B------:R-:W-:-:S06]  /*4580*/  @P2 IMAD.MOV.U32 R11, RZ, RZ, R27 ;  /* 0x000000ffff0b2224 */ /* 0x000fcc00078e001b */
        /* <DEDUP_REMOVED lines=10> */
[----:B------:R-:W-:Y:S02]  /*4630*/  @P1 SEL R24, R8, R24, P0 ;  /* 0x0000001808181207 */ /* 0x000fe40000000000 */
[----:B------:R-:W-:Y:S01]  /*4640*/  @P1 SEL R25, R9, R25, P0 ;  /* 0x0000001909191207 */ /* 0x000fe20000000000 */
[----:B------:R-:W-:-:S04]  /*4650*/  UIADD3 UR4, UP1, UPT, UR4, -0x2, URZ ;  /* 0xfffffffe04047890 */ /* 0x000fc8000ff3e0ff */
[----:B------:R-:W-:Y:S02]  /*4660*/  UIADD3.X UR5, UPT, UPT, UR5, -0x1, URZ, UP1, !UPT ;  /* 0xffffffff05057890 */ /* 0x000fe40008ffe4ff */
[----:B------:R-:W-:-:S04]  /*4670*/  UISETP.NE.U32.AND UP1, UPT, UR4, URZ, UPT ;  /* 0x000000ff0400728c */ /* 0x000fc8000bf25070 */
[----:B------:R-:W-:Y:S01]  /*4680*/  UISETP.NE.AND.EX UP1, UPT, UR5, URZ, UPT, UP1 ;  /* 0x000000ff0500728c */ /* 0x000fe2000bf25310 */
[----:B--2---:R-:W-:-:S14]  /*4690*/  DSETP.GEU.AND P2, PT, |R6|, |R20|, PT ;  /* 0x400000140600722a */ /* 0x004fdc0003f4e200 */
[----:B---3--:R-:W-:-:S04]  /*46a0*/  @P2 ISETP.GE.U32.AND P0, PT, R24, R18, PT ;  /* 0x000000121800220c */ /* 0x008fc80003f06070 */
[----:B------:R-:W-:-:S13]  /*46b0*/  @P2 ISETP.GE.AND.EX P0, PT, R25, R19, PT, P0 ;  /* 0x000000131900220c */ /* 0x000fda0003f06300 */
[----:B------:R-:W-:-:S06]  /*46c0*/  @P2 DSETP.LT.OR P0, PT, |R20|, |R6|, !P0 ;  /* 0x400000061400222a */ /* 0x000fcc0004701600 */
[----:B------:R-:W-:Y:S02]  /*46d0*/  @P2 FSEL R6, R6, R20, P0 ;  /* 0x0000001406062208 */ /* 0x000fe40000000000 */
[----:B------:R-:W-:-:S03]  /*46e0*/  @P2 FSEL R7, R7, R21, P0 ;  /* 0x0000001507072208 */ /* 0x000fc60000000000 */
[----:B------:R-:W-:Y:S02]  /*46f0*/  @P2 IMAD.MOV.U32 R20, RZ, RZ, R6 ;  /* 0x000000ffff142224 */ /* 0x000fe400078e0006 */
[----:B------:R-:W-:-:S06]  /*4700*/  @P2 IMAD.MOV.U32 R21, RZ, RZ, R7 ;  /* 0x000000ffff152224 */ /* 0x000fcc00078e0007 */
[----:B-----5:R-:W-:Y:S01]  /*4710*/  DSETP.GEU.AND P1, PT, |R20|, |R16|, PT ;  /* 0x400000101400722a */ /* 0x020fe20003f2e200 */
[----:B------:R-:W-:Y:S02]  /*4720*/  @P2 SEL R18, R24, R18, P0 ;  /* 0x0000001218122207 */ /* 0x000fe40000000000 */
[----:B------:R-:W-:-:S11]  /*4730*/  @P2 SEL R19, R25, R19, P0 ;  /* 0x0000001319132207 */ /* 0x000fd60000000000 */
[----:B----4-:R-:W-:-:S04]  /*4740*/  @P1 ISETP.GE.U32.AND P0, PT, R18, R22, PT ;  /* 0x000000161200120c */ /* 0x010fc80003f06070 */
[----:B------:R-:W-:Y:S02]  /*4750*/  @P1 ISETP.GE.AND.EX P0, PT, R19, R23, PT, P0 ;  /* 0x000000171300120c */ /* 0x000fe40003f06300 */
[----:B------:R-:W-:-:S05]  /*4760*/  IADD3 R6, P2, PT, R4, 0xa000, RZ ;  /* 0x0000a00004067810 */ /* 0x000fca0007f5e0ff */
[----:B------:R-:W-:-:S06]  /*4770*/  IMAD.X R5, RZ, RZ, R5, P2 ;  /* 0x000000ffff057224 */ /* 0x000fcc00010e0605 */
[----:B------:R-:W-:Y:S01]  /*4780*/  @P1 DSETP.LT.OR P0, PT, |R16|, |R20|, !P0 ;  /* 0x400000141000122a */ /* 0x000fe20004701600 */
[----:B------:R-:W-:-:S05]  /*4790*/  IADD3 R3, P2, PT, R3, 0xa00, RZ ;  /* 0x00000a0003037810 */ /* 0x000fca0007f5e0ff */
[----:B------:R-:W-:Y:S02]  /*47a0*/  @P1 FSEL R4, R20, R16, P0 ;  /* 0x0000001014041208 */ /* 0x000fe40000000000 */
[----:B------:R-:W-:Y:S01]  /*47b0*/  @P1 FSEL R21, R21, R17, P0 ;  /* 0x0000001115151208 */ /* 0x000fe20000000000 */
[----:B------:R-:W-:Y:S01]  /*47c0*/  IMAD.X R2, RZ, RZ, R2, P2 ;  /* 0x000000ffff027224 */ /* 0x000fe200010e0602 */
[----:B------:R-:W-:Y:S01]  /*47d0*/  @P1 SEL R22, R18, R22, P0 ;  /* 0x0000001612161207 */ /* 0x000fe20000000000 */
[----:B------:R-:W-:Y:S01]  /*47e0*/  @P1 IMAD.MOV.U32 R16, RZ, RZ, R4 ;  /* 0x000000ffff101224 */ /* 0x000fe200078e0004 */
[----:B------:R-:W-:Y:S01]  /*47f0*/  @P1 SEL R23, R19, R23, P0 ;  /* 0x0000001713171207 */ /* 0x000fe20000000000 */
[----:B------:R-:W-:Y:S01]  /*4800*/  @P1 IMAD.MOV.U32 R17, RZ, RZ, R21 ;  /* 0x000000ffff111224 */ /* 0x000fe200078e0015 */
[----:B------:R-:W-:Y:S06]  /*4810*/  BRA.U UP1, `(.L_x_73) ;  /* 0xfffffff501f07547 */ /* 0x000fec000b83ffff */
.L_x_72:
[----:B------:R-:W-:Y:S05]  /*4820*/  BRA.U !UP0, `(.L_x_71) ;  /* 0x0000000508107547 */ /* 0x000fea000b800000 */
[----:B------:R-:W0:Y:S02]  /*4830*/  LDC.64 R4, c[0x0][0x380] ;  /* 0x0000e000ff047b82 */ /* 0x000e240000000a00 */
[----:B0-----:R-:W-:-:S03]  /*4840*/  IMAD.WIDE.U32 R4, R0, 0x10, R4 ;  /* 0x0000001000047825 */ /* 0x001fc600078e0004 */
[----:B------:R-:W-:-:S04]  /*4850*/  LEA R24, P0, R3, R4, 0x4 ;  /* 0x0000000403187211 */ /* 0x000fc800078020ff */
[----:B------:R-:W-:-:S05]  /*4860*/  LEA.HI.X R25, R3, R5, R2, 0x4, P0 ;  /* 0x0000000503197211 */ /* 0x000fca00000f2402 */
[----:B------:R-:W2:Y:S04]  /*4870*/  LDG.E.64.CONSTANT R20, desc[UR10][R24.64] ;  /* 0x0000000a18147981 */ /* 0x000ea8000c1e9b00 */
[----:B------:R-:W3:Y:S04]  /*4880*/  LDG.E.64.CONSTANT R18, desc[UR10][R24.64+0x8] ;  /* 0x0000080a18127981 */ /* 0x000ee8000c1e9b00 */
[----:B------:R-:W4:Y:S04]  /*4890*/  LDG.E.64.CONSTANT R14, desc[UR10][R24.64+0x1000] ;  /* 0x0010000a180e7981 */ /* 0x000f28000c1e9b00 */
[----:B------:R-:W5:Y:S04]  /*48a0*/  LDG.E.64.CONSTANT R12, desc[UR10][R24.64+0x1008] ;  /* 0x0010080a180c7981 */ /* 0x000f68000c1e9b00 */
        /* <DEDUP_REMOVED lines=16> */
[----:B------:R-:W-:-:S11]  /*49b0*/  @P2 SEL R19, R23, R19, P0 ;  /* 0x0000001317132207 */ /* 0x000fd60000000000 */
[----:B-----5:R-:W-:-:S04]  /*49c0*/  @P1 ISETP.GE.U32.AND P0, PT, R18, R12, PT ;  /* 0x0000000c1200120c */ /* 0x020fc80003f06070 */
        /* <DEDUP_REMOVED lines=27> */
[----:B------:R-:W-:Y:S02]  /*4b80*/  @P1 SEL R5, R9, R5, P0 ;  /* 0x0000000509051207 */ /* 0x000fe40000000000 */
[----:B------:R-:W-:-:S05]  /*4b90*/  IADD3 R3, P1, PT, R3, 0x500, RZ ;  /* 0x0000050003037810 */ /* 0x000fca0007f3e0ff */
[----:B------:R-:W-:Y:S01]  /*4ba0*/  IMAD.X R2, RZ, RZ, R2, P1 ;  /* 0x000000ffff027224 */ /* 0x000fe200008e0602 */
[----:B--2---:R-:W-:-:S14]  /*4bb0*/  DSETP.GEU.AND P2, PT, |R6|, |R16|, PT ;  /* 0x400000100600722a */ /* 0x004fdc0003f4e200 */
[----:B------:R-:W-:-:S04]  /*4bc0*/  @P2 ISETP.GE.U32.AND P0, PT, R4, R26, PT ;  /* 0x0000001a0400220c */ /* 0x000fc80003f06070 */
[----:B------:R-:W-:-:S13]  /*4bd0*/  @P2 ISETP.GE.AND.EX P0, PT, R5, R27, PT, P0 ;  /* 0x0000001b0500220c */ /* 0x000fda0003f06300 */
[----:B------:R-:W-:-:S06]  /*4be0*/  @P2 DSETP.LT.OR P0, PT, |R16|, |R6|, !P0 ;  /* 0x400000061000222a */ /* 0x000fcc0004701600 */
[----:B------:R-:W-:Y:S02]  /*4bf0*/  @P2 FSEL R6, R6, R16, P0 ;  /* 0x0000001006062208 */ /* 0x000fe40000000000 */
[----:B------:R-:W-:Y:S02]  /*4c00*/  @P2 FSEL R7, R7, R17, P0 ;  /* 0x0000001107072208 */ /* 0x000fe40000000000 */
[----:B------:R-:W-:Y:S02]  /*4c10*/  @P2 SEL R26, R4, R26, P0 ;  /* 0x0000001a041a2207 */ /* 0x000fe40000000000 */
[----:B------:R-:W-:Y:S01]  /*4c20*/  @P2 SEL R27, R5, R27, P0 ;  /* 0x0000001b051b2207 */ /* 0x000fe20000000000 */
[----:B------:R-:W-:Y:S02]  /*4c30*/  @P2 IMAD.MOV.U32 R16, RZ, RZ, R6 ;  /* 0x000000ffff102224 */ /* 0x000fe400078e0006 */
[----:B------:R-:W-:Y:S02]  /*4c40*/  @P2 IMAD.MOV.U32 R17, RZ, RZ, R7 ;  /* 0x000000ffff112224 */ /* 0x000fe400078e0007 */
[----:B------:R-:W-:-:S02]  /*4c50*/  IMAD.MOV.U32 R22, RZ, RZ, R26 ;  /* 0x000000ffff167224 */ /* 0x000fc400078e001a */
[----:B------:R-:W-:-:S07]  /*4c60*/  IMAD.MOV.U32 R23, RZ, RZ, R27 ;  /* 0x000000ffff177224 */ /* 0x000fce00078e001b */
.L_x_71:
[----:B------:R-:W0:Y:S02]  /*4c70*/  LDCU UR4, c[0x0][0x390] ;  /* 0x00007200ff0477ac */ /* 0x000e240008000800 */
[----:B0-----:R-:W-:Y:S02]  /*4c80*/  USHF.R.S32.HI UR5, URZ, 0x1f, UR4 ;  /* 0x0000001fff057899 */ /* 0x001fe40008011404 */
[----:B------:R-:W-:-:S04]  /*4c90*/  ISETP.GE.U32.AND P0, PT, R3, UR4, PT ;  /* 0x0000000403007c0c */ /* 0x000fc8000bf06070 */
[----:B------:R-:W-:-:S13]  /*4ca0*/  ISETP.GE.AND.EX P0, PT, R2, UR5, PT, P0 ;  /* 0x0000000502007c0c */ /* 0x000fda000bf06300 */
[----:B------:R-:W-:Y:S05]  /*4cb0*/  @P0 BRA `(.L_x_74) ;  /* 0x00000008009c0947 */ /* 0x000fea0003800000 */
[----:B------:R-:W-:Y:S01]  /*4cc0*/  IADD3 R21, PT, PT, -R3, UR4, RZ ;  /* 0x0000000403157c10 */ /* 0x000fe2000fffe1ff */
[----:B------:R-:W-:Y:S03]  /*4cd0*/  BSSY.RECONVERGENT B1, `(.L_x_74) ;  /* 0x00000a5000017945 */ /* 0x000fe60003800200 */
[----:B------:R-:W-:-:S13]  /*4ce0*/  ISETP.GE.AND P0, PT, R0, R21, PT ;  /* 0x000000150000720c */ /* 0x000fda0003f06270 */
[----:B------:R-:W-:Y:S05]  /*4cf0*/  @P0 BRA `(.L_x_75) ;  /* 0x0000000800880947 */ /* 0x000fea0003800000 */
[----:B------:R-:W-:Y:S01]  /*4d00*/  LOP3.LUT R12, RZ, R0, RZ, 0x33, !PT ;  /* 0x00000000ff0c7212 */ /* 0x000fe200078e33ff */
[----:B------:R-:W-:Y:S01]  /*4d10*/  BSSY.RECONVERGENT B2, `(.L_x_76) ;  /* 0x0000032000027945 */ /* 0x000fe20003800200 */
[----:B------:R-:W-:Y:S02]  /*4d20*/  IMAD.MOV.U32 R20, RZ, RZ, R0 ;  /* 0x000000ffff147224 */ /* 0x000fe400078e0000 */
[----:B------:R-:W-:-:S04]  /*4d30*/  IADD3 R12, PT, PT, -R3, UR4, R12 ;  /* 0x00000004030c7c10 */ /* 0x000fc8000fffe10c */
[----:B------:R-:W-:-:S04]  /*4d40*/  LOP3.LUT R4, R12, 0x300, RZ, 0xc0, !PT ;  /* 0x000003000c047812 */ /* 0x000fc800078ec0ff */
[----:B------:R-:W-:-:S13]  /*4d50*/  ISETP.NE.AND P0, PT, R4, 0x300, PT ;  /* 0x000003000400780c */ /* 0x000fda0003f05270 */
[----:B------:R-:W-:Y:S05]  /*4d60*/  @!P0 BRA `(.L_x_77) ;  /* 0x0000000000b08947 */ /* 0x000fea0003800000 */
[----:B------:R-:W0:Y:S01]  /*4d70*/  LDCU.64 UR6, c[0x0][0x380] ;  /* 0x00007000ff0677ac */ /* 0x000e220008000a00 */
[----:B------:R-:W-:Y:S01]  /*4d80*/  IADD3 R5, P0, PT, R0, R3, RZ ;  /* 0x0000000300057210 */ /* 0x000fe20007f1e0ff */
[----:B------:R-:W-:Y:S01]  /*4d90*/  IMAD.MOV.U32 R20, RZ, RZ, R0 ;  /* 0x000000ffff147224 */ /* 0x000fe200078e0000 */
[----:B------:R-:W-:-:S03]  /*4da0*/  LEA.HI R4, R12, 0x1, RZ, 0x18 ;  /* 0x000000010c047811 */ /* 0x000fc600078fc0ff */
[----:B------:R-:W-:Y:S01]  /*4db0*/  IMAD.X R6, RZ, RZ, R2, P0 ;  /* 0x000000ffff067224 */ /* 0x000fe200000e0602 */
[----:B------:R-:W-:-:S05]  /*4dc0*/  LOP3.LUT R4, R4, 0x3, RZ, 0xc0, !PT ;  /* 0x0000000304047812 */ /* 0x000fca00078ec0ff */
[----:B------:R-:W-:Y:S01]  /*4dd0*/  IMAD.MOV R13, RZ, RZ, -R4 ;  /* 0x000000ffff0d7224 */ /* 0x000fe200078e0a04 */
[----:B0-----:R-:W-:-:S04]  /*4de0*/  LEA R14, P1, R5, UR6, 0x4 ;  /* 0x00000006050e7c11 */ /* 0x001fc8000f8220ff */
[----:B------:R-:W-:-:S09]  /*4df0*/  LEA.HI.X R5, R5, UR7, R6, 0x4, P1 ;  /* 0x0000000705057c11 */ /* 0x000fd200088f2406 */
.L_x_80:
[----:B------:R-:W-:-:S05]  /*4e00*/  IMAD.MOV.U32 R4, RZ, RZ, R14 ;  /* 0x000000ffff047224 */ /* 0x000fca00078e000e */
[----:B------:R-:W2:Y:S04]  /*4e10*/  LDG.E.64.CONSTANT R8, desc[UR10][R4.64] ;  /* 0x0000000a04087981 */ /* 0x000ea8000c1e9b00 */
[----:B------:R-:W3:Y:S01]  /*4e20*/  LDG.E.64.CONSTANT R6, desc[UR10][R4.64+0x8] ;  /* 0x0000080a04067981 */ /* 0x000ee2000c1e9b00 */
[----:B------:R-:W-:Y:S01]  /*4e30*/  VIADD R13, R13, 0x1 ;  /* 0x000000010d0d7836 */ /* 0x000fe20000000000 */
[----:B------:R-:W-:Y:S01]  /*4e40*/  BSSY.RECONVERGENT B3, `(.L_x_78) ;  /* 0x000001b000037945 */ /* 0x000fe20003800200 */
[----:B------:R-:W-:Y:S01]  /*4e50*/  IMAD.MOV.U32 R15, RZ, RZ, R22 ;  /* 0x000000ffff0f7224 */ /* 0x000fe200078e0016 */
        /* <DEDUP_REMOVED lines=25> */
.L_x_79:
[----:B------:R-:W-:Y:S05]  /*4ff0*/  BSYNC.RECONVERGENT B3 ;  /* 0x0000000000037941 */ /* 0x000fea0003800200 */
.L_x_78:
[----:B------:R-:W-:Y:S02]  /*5000*/  IMAD.X R5, RZ, RZ, R5, P3 ;  /* 0x000000ffff057224 */ /* 0x000fe400018e0605 */
[----:B------:R-:W-:Y:S01]  /*5010*/  VIADD R20, R20, 0x100 ;  /* 0x0000010014147836 */ /* 0x000fe20000000000 */
[----:B------:R-:W-:Y:S06]  /*5020*/  @P2 BRA `(.L_x_80) ;  /* 0xfffffffc00742947 */ /* 0x000fec000383ffff */
.L_x_77:
[----:B------:R-:W-:Y:S05]  /*5030*/  BSYNC.RECONVERGENT B2 ;  /* 0x0000000000027941 */ /* 0x000fea0003800200 */
.L_x_76:
[----:B------:R-:W-:-:S13]  /*5040*/  ISETP.GE.U32.AND P0, PT, R12, 0x300, PT ;  /* 0x000003000c00780c */ /* 0x000fda0003f06070 */
[----:B------:R-:W-:Y:S05]  /*5050*/  @!P0 BRA `(.L_x_75) ;  /* 0x0000000400b08947 */ /* 0x000fea0003800000 */
[----:B------:R-:W0:Y:S01]  /*5060*/  LDCU.64 UR6, c[0x0][0x380] ;  /* 0x00007000ff0677ac */ /* 0x000e220008000a00 */
[----:B------:R-:W-:-:S05]  /*5070*/  IADD3 R3, P0, PT, R20, R3, RZ ;  /* 0x0000000314037210 */ /* 0x000fca0007f1e0ff */
[----:B------:R-:W-:Y:S01]  /*5080*/  IMAD.X R2, RZ, RZ, R2, P0 ;  /* 0x000000ffff027224 */ /* 0x000fe200000e0602 */
[----:B0-----:R-:W-:-:S04]  /*5090*/  LEA R8, P1, R3, UR6, 0x4 ;  /* 0x0000000603087c11 */ /* 0x001fc8000f8220ff */
[----:B------:R-:W-:Y:S02]  /*50a0*/  IADD3 R8, P0, PT, R8, 0x3008, RZ ;  /* 0x0000300808087810 */ /* 0x000fe40007f1e0ff */
[----:B------:R-:W-:-:S05]  /*50b0*/  LEA.HI.X R9, R3, UR7, R2, 0x4, P1 ;  /* 0x0000000703097c11 */ /* 0x000fca00088f2402 */
[----:B------:R-:W-:-:S07]  /*50c0*/  IMAD.X R9, RZ, RZ, R9, P0 ;  /* 0x000000ffff097224 */ /* 0x000fce00000e0609 */
.L_x_89:
[----:B------:R-:W2:Y:S04]  /*50d0*/  LDG.E.64.CONSTANT R10, desc[UR10][R8.64+-0x3008] ;  /* 0xffcff80a080a7981 */ /* 0x000ea8000c1e9b00 */
[----:B------:R-:W3:Y:S04]  /*50e0*/  LDG.E.64.CONSTANT R12, desc[UR10][R8.64+-0x3000] ;  /* 0xffd0000a080c7981 */ /* 0x000ee8000c1e9b00 */
[----:B------:R0:W5:Y:S04]  /*50f0*/  LDG.E.64.CONSTANT R6, desc[UR10][R8.64+-0x2008] ;  /* 0xffdff80a08067981 */ /* 0x000168000c1e9b00 */
        /* <DEDUP_REMOVED lines=22> */
.L_x_82:
[----:B------:R-:W-:Y:S05]  /*5260*/  BSYNC.RECONVERGENT B2 ;  /* 0x0000000000027941 */ /* 0x000fea0003800200 */
.L_x_81:
        /* <DEDUP_REMOVED lines=25> */
.L_x_84:
[----:B------:R-:W-:Y:S05]  /*5400*/  BSYNC.RECONVERGENT B2 ;  /* 0x0000000000027941 */ /* 0x000fea0003800200 */
.L_x_83:
        /* <DEDUP_REMOVED lines=21> */
.L_x_86:
[----:B------:R-:W-:Y:S05]  /*5560*/  BSYNC.RECONVERGENT B2 ;  /* 0x0000000000027941 */ /* 0x000fea0003800200 */
.L_x_85:
        /* <DEDUP_REMOVED lines=21> */
.L_x_88:
[----:B------:R-:W-:Y:S05]  /*56c0*/  BSYNC.RECONVERGENT B2 ;  /* 0x0000000000027941 */ /* 0x000fea0003800200 */
.L_x_87:
[----:B------:R-:W-:Y:S01]  /*56d0*/  VIADD R20, R20, 0x400 ;  /* 0x0000040014147836 */ /* 0x000fe20000000000 */
[----:B------:R-:W-:-:S04]  /*56e0*/  IADD3 R8, P1, PT, R8, 0x4000, RZ ;  /* 0x0000400008087810 */ /* 0x000fc80007f3e0ff */
[----:B------:R-:W-:Y:S01]  /*56f0*/  ISETP.GE.AND P0, PT, R20, R21, PT ;  /* 0x000000151400720c */ /* 0x000fe20003f06270 */
[----:B------:R-:W-:-:S12]  /*5700*/  IMAD.X R9, RZ, RZ, R9, P1 ;  /* 0x000000ffff097224 */ /* 0x000fd800008e0609 */
[----:B------:R-:W-:Y:S05]  /*5710*/  @!P0 BRA `(.L_x_89) ;  /* 0xfffffff8006c8947 */ /* 0x000fea000383ffff */
.L_x_75:
[----:B------:R-:W-:Y:S05]  /*5720*/  BSYNC.RECONVERGENT B1 ;  /* 0x0000000000017941 */ /* 0x000fea0003800200 */
.L_x_74:
[----:B------:R-:W0:Y:S01]  /*5730*/  S2R R8, SR_LANEID ;  /* 0x0000000000087919 */ /* 0x000e220000000000 */
[----:B------:R-:W-:Y:S01]  /*5740*/  BSSY.RECONVERGENT B1, `(.L_x_90) ;  /* 0x000001f000017945 */ /* 0x000fe20003800200 */
[----:B------:R-:W-:Y:S01]  /*5750*/  IMAD.MOV.U32 R11, RZ, RZ, R22 ;  /* 0x000000ffff0b7224 */ /* 0x000fe200078e0016 */
[----:B------:R1:W2:Y:S01]  /*5760*/  SHFL.DOWN PT, R4, R16, 0x1, 0x1f ;  /* 0x08201f0010047f89 */ /* 0x0002a200000e0000 */
[----:B------:R-:W-:Y:S02]  /*5770*/  IMAD.MOV.U32 R12, RZ, RZ, R23 ;  /* 0x000000ffff0c7224 */ /* 0x000fe400078e0017 */
[----:B------:R-:W-:Y:S01]  /*5780*/  IMAD.MOV.U32 R2, RZ, RZ, R16 ;  /* 0x000000ffff027224 */ /* 0x000fe200078e0010 */
[----:B------:R1:W3:Y:S01]  /*5790*/  SHFL.DOWN PT, R5, R17, 0x1, 0x1f ;  /* 0x08201f0011057f89 */ /* 0x0002e200000e0000 */
        /* <DEDUP_REMOVED lines=25> */
.L_x_91:
[----:B------:R-:W-:Y:S05]  /*5930*/  BSYNC.RECONVERGENT B1 ;  /* 0x0000000000017941 */ /* 0x000fea0003800200 */
.L_x_90:
        /* <DEDUP_REMOVED lines=31> */
.L_x_93:
[----:B------:R-:W-:Y:S05]  /*5b30*/  BSYNC.RECONVERGENT B1 ;  /* 0x0000000000017941 */ /* 0x000fea0003800200 */
.L_x_92:
[----:B------:R-:W-:Y:S01]  /*5b40*/  ISETP.GT.AND P0, PT, R8, 0x1b, PT ;  /* 0x0000001b0800780c */ /* 0x000fe20003f04270 */
[----:B-1----:R1:W1:Y:S01]  /*5b50*/  SHFL.DOWN PT, R6, R4, 0x4, 0x1f ;  /* 0x08801f0004067f89 */ /* 0x00226200000e0000 */
[----:B------:R-:W-:Y:S01]  /*5b60*/  BSSY.RECONVERGENT B1, `(.L_x_94) ;  /* 0x000001d000017945 */ /* 0x000fe20003800200 */
[----:B0-----:R-:W-:Y:S02]  /*5b70*/  IMAD.MOV.U32 R11, RZ, RZ, R9 ;  /* 0x000000ffff0b7224 */ /* 0x001fe400078e0009 */
[----:B--2---:R0:W2:Y:S01]  /*5b80*/  SHFL.DOWN PT, R7, R5, 0x4, 0x1f ;  /* 0x08801f0005077f89 */ /* 0x0040a200000e0000 */
[----:B------:R-:W-:Y:S02]  /*5b90*/  IMAD.MOV.U32 R12, RZ, RZ, R10 ;  /* 0x000000ffff0c7224 */ /* 0x000fe400078e000a */
[----:B------:R-:W-:Y:S01]  /*5ba0*/  IMAD.MOV.U32 R2, RZ, RZ, R4 ;  /* 0x000000ffff027224 */ /* 0x000fe200078e0004 */
[----:B---3--:R0:W3:Y:S01]  /*5bb0*/  SHFL.DOWN PT, R14, R9, 0x4, 0x1f ;  /* 0x08801f00090e7f89 */ /* 0x0080e200000e0000 */
[----:B------:R-:W-:-:S03]  /*5bc0*/  IMAD.MOV.U32 R3, RZ, RZ, R5 ;  /* 0x000000ffff037224 */ /* 0x000fc600078e0005 */
[----:B----4-:R0:W4:Y:S01]  /*5bd0*/  SHFL.DOWN PT, R13, R10, 0x4, 0x1f ;  /* 0x08801f000a0d7f89 */ /* 0x01012200000e0000 */
        /* <DEDUP_REMOVED lines=21> */
.L_x_95:
[----:B------:R-:W-:Y:S05]  /*5d30*/  BSYNC.RECONVERGENT B1 ;  /* 0x0000000000017941 */ /* 0x000fea0003800200 */
.L_x_94:
        /* <DEDUP_REMOVED lines=31> */
.L_x_97:
[----:B------:R-:W-:Y:S05]  /*5f30*/  BSYNC.RECONVERGENT B1 ;  /* 0x0000000000017941 */ /* 0x000fea0003800200 */
.L_x_96:
[----:B------:R-:W-:Y:S01]  /*5f40*/  ISETP.GT.AND P0, PT, R8, 0xf, PT ;  /* 0x0000000f0800780c */ /* 0x000fe20003f04270 */
[----:B-1----:R1:W1:Y:S01]  /*5f50*/  SHFL.DOWN PT, R6, R4, 0x10, 0x1f ;  /* 0x0a001f0004067f89 */ /* 0x00226200000e0000 */
[----:B------:R-:W-:Y:S01]  /*5f60*/  BSSY.RECONVERGENT B1, `(.L_x_98) ;  /* 0x000001d000017945 */ /* 0x000fe20003800200 */
[----:B---3--:R-:W-:Y:S02]  /*5f70*/  IMAD.MOV.U32 R14, RZ, RZ, R9 ;  /* 0x000000ffff0e7224 */ /* 0x008fe400078e0009 */
[----:B--2---:R2:W3:Y:S01]  /*5f80*/  SHFL.DOWN PT, R7, R5, 0x10, 0x1f ;  /* 0x0a001f0005077f89 */ /* 0x0044e200000e0000 */
[----:B------:R-:W-:Y:S02]  /*5f90*/  IMAD.MOV.U32 R15, RZ, RZ, R10 ;  /* 0x000000ffff0f7224 */ /* 0x000fe400078e000a */
[----:B------:R-:W-:Y:S01]  /*5fa0*/  IMAD.MOV.U32 R2, RZ, RZ, R4 ;  /* 0x000000ffff027224 */ /* 0x000fe200078e0004 */
[----:B0-----:R2:W0:Y:S01]  /*5fb0*/  SHFL.DOWN PT, R12, R9, 0x10, 0x1f ;  /* 0x0a001f00090c7f89 */ /* 0x00142200000e0000 */
[----:B------:R-:W-:-:S03]  /*5fc0*/  IMAD.MOV.U32 R3, RZ, RZ, R5 ;  /* 0x000000ffff037224 */ /* 0x000fc600078e0005 */
[----:B------:R2:W0:Y:S01]  /*5fd0*/  SHFL.DOWN PT, R11, R10, 0x10, 0x1f ;  /* 0x0a001f000a0b7f89 */ /* 0x00042200000e0000 */
[----:B------:R-:W-:Y:S05]  /*5fe0*/  @P0 BRA `(.L_x_99) ;  /* 0x0000000000500947 */ /* 0x000fea0003800000 */
[----:B-1-3--:R-:W-:Y:S01]  /*5ff0*/  DSETP.GEU.AND P0, PT, |R4|, |R6|, PT ;  /* 0x400000060400722a */ /* 0x00afe20003f0e200 */
        /* <DEDUP_REMOVED lines=19> */
.L_x_99:
[----:B------:R-:W-:Y:S05]  /*6130*/  BSYNC.RECONVERGENT B1 ;  /* 0x0000000000017941 */ /* 0x000fea0003800200 */
.L_x_98:
[----:B------:R-:W-:Y:S01]  /*6140*/  ISETP.NE.AND P0, PT, R8, RZ, PT ;  /* 0x000000ff0800720c */ /* 0x000fe20003f05270 */
[----:B------:R-:W-:-:S12]  /*6150*/  BSSY.RECONVERGENT B1, `(.L_x_100) ;  /* 0x000000a000017945 */ /* 0x000fd80003800200 */
[----:B------:R-:W-:Y:S05]  /*6160*/  @P0 BRA `(.L_x_101) ;  /* 0x0000000000200947 */ /* 0x000fea0003800000 */
[----:B-1----:R-:W1:Y:S01]  /*6170*/  S2R R6, SR_CgaCtaId ;  /* 0x0000000000067919 */ /* 0x002e620000008800 */
[----:B--2---:R-:W-:Y:S02]  /*6180*/  MOV R5, 0x400 ;  /* 0x0000040000057802 */ /* 0x004fe40000000f00 */
[----:B------:R-:W-:-:S04]  /*6190*/  SHF.R.U32.HI R4, RZ, 0x1, R0 ;  /* 0x00000001ff047819 */ /* 0x000fc80000011600 */
[----:B------:R-:W-:Y:S02]  /*61a0*/  LOP3.LUT R4, R4, 0x1f0, RZ, 0xc0, !PT ;  /* 0x000001f004047812 */ /* 0x000fe400078ec0ff */
[----:B-1----:R-:W-:-:S05]  /*61b0*/  LEA R5, R6, R5, 0x18 ;  /* 0x0000000506057211 */ /* 0x002fca00078ec0ff */
[----:B------:R-:W-:-:S05]  /*61c0*/  IMAD.IADD R5, R4, 0x1, R5 ;  /* 0x0000000104057824 */ /* 0x000fca00078e0205 */
[----:B------:R1:W-:Y:S04]  /*61d0*/  STS.64 [R5+0x10], R14 ;  /* 0x0000100e05007388 */ /* 0x0003e80000000a00 */
[----:B------:R1:W-:Y:S02]  /*61e0*/  STS.64 [R5+0x8], R2 ;  /* 0x0000080205007388 */ /* 0x0003e40000000a00 */
.L_x_101:
[----:B------:R-:W-:Y:S05]  /*61f0*/  BSYNC.RECONVERGENT B1 ;  /* 0x0000000000017941 */ /* 0x000fea0003800200 */
.L_x_100:
[----:B------:R-:W-:Y:S01]  /*6200*/  BAR.SYNC.DEFER_BLOCKING 0x0 ;  /* 0x0000000000007b1d */ /* 0x000fe20000010000 */
[----:B------:R-:W-:-:S13]  /*6210*/  ISETP.NE.AND P1, PT, R0, RZ, PT ;  /* 0x000000ff0000720c */ /* 0x000fda0003f25270 */
[----:B------:R-:W-:Y:S05]  /*6220*/  @P1 BRA `(.L_x_34) ;  /* 0x00000008008c1947 */ /* 0x000fea0003800000 */
[----:B-12---:R-:W1:Y:S01]  /*6230*/  S2R R5, SR_CgaCtaId ;  /* 0x0000000000057919 */ /* 0x006e620000008800 */
[----:B------:R-:W-:Y:S01]  /*6240*/  MOV R0, 0x400 ;  /* 0x0000040000007802 */ /* 0x000fe20000000f00 */
[----:B------:R-:W-:Y:S03]  /*6250*/  BSSY.RECONVERGENT B1, `(.L_x_102) ;  /* 0x000001a000017945 */ /* 0x000fe60003800200 */
[----:B-1----:R-:W-:-:S05]  /*6260*/  LEA R0, R5, R0, 0x18 ;  /* 0x0000000005007211 */ /* 0x002fca00078ec0ff */
[----:B------:R-:W1:Y:S04]  /*6270*/  LDS.64 R16, [R0+0x18] ;  /* 0x0000180000107984 */ /* 0x000e680000000a00 */
[----:B---3--:R-:W2:Y:S04]  /*6280*/  LDS.128 R4, [R0+0x20] ;  /* 0x0000200000047984 */ /* 0x008ea80000000c00 */
[----:B0---4-:R0:W3:Y:S04]  /*6290*/  LDS.64 R12, [R0+0x80] ;  /* 0x00008000000c7984 */ /* 0x0110e80000000a00 */
[----:B------:R0:W4:Y:S01]  /*62a0*/  LDS.128 R8, [R0+0x30] ;  /* 0x0000300000087984 */ /* 0x0001220000000c00 */
[----:B-1----:R-:W-:Y:S01]  /*62b0*/  DSETP.GEU.AND P0, PT, |R2|, |R16|, PT ;  /* 0x400000100200722a */ /* 0x002fe20003f0e200 */
[----:B------:R-:W-:-:S02]  /*62c0*/  IMAD.MOV.U32 R24, RZ, RZ, R16 ;  /* 0x000000ffff187224 */ /* 0x000fc400078e0010 */
[----:B------:R-:W-:Y:S02]  /*62d0*/  IMAD.MOV.U32 R25, RZ, RZ, R17 ;  /* 0x000000ffff197224 */ /* 0x000fe400078e0011 */
[----:B--2---:R-:W-:Y:S02]  /*62e0*/  IMAD.MOV.U32 R27, RZ, RZ, R4 ;  /* 0x000000ffff1b7224 */ /* 0x004fe400078e0004 */
[----:B------:R-:W-:-:S07]  /*62f0*/  IMAD.MOV.U32 R29, RZ, RZ, R5 ;  /* 0x000000ffff1d7224 */ /* 0x000fce00078e0005 */
[----:B0--34-:R-:W-:Y:S05]  /*6300*/  @!P0 BRA `(.L_x_103) ;  /* 0x0000000000388947 */ /* 0x019fea0003800000 */
        /* <DEDUP_REMOVED lines=14> */
.L_x_103:
[----:B------:R-:W-:Y:S05]  /*63f0*/  BSYNC.RECONVERGENT B1 ;  /* 0x0000000000017941 */ /* 0x000fea0003800200 */
.L_x_102:
        /* <DEDUP_REMOVED lines=23> */
.L_x_105:
[----:B------:R-:W-:Y:S05]  /*6570*/  BSYNC.RECONVERGENT B1 ;  /* 0x0000000000017941 */ /* 0x000fea0003800200 */
.L_x_104:
        /* <DEDUP_REMOVED lines=21> */
.L_x_107:
[----:B------:R-:W-:Y:S05]  /*66d0*/  BSYNC.RECONVERGENT B1 ;  /* 0x0000000000017941 */ /* 0x000fea0003800200 */
.L_x_106:
        /* <DEDUP_REMOVED lines=23> */
.L_x_109:
[----:B------:R-:W-:Y:S05]  /*6850*/  BSYNC.RECONVERGENT B1 ;  /* 0x0000000000017941 */ /* 0x000fea0003800200 */
.L_x_108:
        /* <DEDUP_REMOVED lines=21> */
.L_x_111:
[----:B------:R-:W-:Y:S05]  /*69b0*/  BSYNC.RECONVERGENT B1 ;  /* 0x0000000000017941 */ /* 0x000fea0003800200 */
.L_x_110:
        /* <DEDUP_REMOVED lines=21> */
.L_x_113:
[----:B------:R-:W-:Y:S05]  /*6b10*/  BSYNC.RECONVERGENT B1 ;  /* 0x0000000000017941 */ /* 0x000fea0003800200 */
.L_x_112:
        /* <DEDUP_REMOVED lines=20> */
.L_x_34:
[----:B------:R-:W-:Y:S05]  /*6c60*/  BSYNC.RECONVERGENT B0 ;  /* 0x0000000000007941 */ /* 0x000fea0003800200 */
.L_x_1:
[----:B------:R-:W-:Y:S05]  /*6c70*/  @P1 EXIT ;  /* 0x000000000000194d */ /* 0x000fea0003800000 */
[----:B012---:R-:W0:Y:S02]  /*6c80*/  LDC.64 R4, c[0x0][0x388] ;  /* 0x0000e200ff047b82 */ /* 0x007e240000000a00 */
[----:B0-----:R-:W-:Y:S04]  /*6c90*/  STG.E.64 desc[UR10][R4.64], R2 ;  /* 0x0000000204007986 */ /* 0x001fe8000c101b0a */
[----:B------:R-:W-:Y:S01]  /*6ca0*/  STG.E.64 desc[UR10][R4.64+0x8], R14 ;  /* 0x0000080e04007986 */ /* 0x000fe2000c101b0a */
[----:B------:R-:W-:Y:S05]  /*6cb0*/  EXIT ;  /* 0x000000000000794d */ /* 0x000fea0003800000 */
.L_x_114:
        /* <DEDUP_REMOVED lines=12> */
.L_x_758:


//--------------------- .text._ZN6thrust24THRUST_300001_SM_1000_NS8cuda_cub4core6detail13_kernel_agentINS1_8__reduce10DrainAgentIlEEJN3cub18CUB_300001_SM_10009GridQueueIyEElEEEvDpT0_ --------------------------
	.section	.text._ZN6thrust24THRUST_300001_SM_1000_NS8cuda_cub4core6detail13_kernel_agentINS1_8__reduce10DrainAgentIlEEJN3cub18CUB_300001_SM_10009GridQueueIyEElEEEvDpT0_,"ax",@progbits
	.align	128
        .global         _ZN6thrust24THRUST_300001_SM_1000_NS8cuda_cub4core6detail13_kernel_agentINS1_8__reduce10DrainAgentIlEEJN3cub18CUB_300001_SM_10009GridQueueIyEElEEEvDpT0_
        .type           _ZN6thrust24THRUST_300001_SM_1000_NS8cuda_cub4core6detail13_kernel_agentINS1_8__reduce10DrainAgentIlEEJN3cub18CUB_300001_SM_10009GridQueueIyEElEEEvDpT0_,@function
        .size           _ZN6thrust24THRUST_300001_SM_1000_NS8cuda_cub4core6detail13_kernel_agentINS1_8__reduce10DrainAgentIlEEJN3cub18CUB_300001_SM_10009GridQueueIyEElEEEvDpT0_,(.L_x_759 - _ZN6thrust24THRUST_300001_SM_1000_NS8cuda_cub4core6detail13_kernel_agentINS1_8__reduce10DrainAgentIlEEJN3cub18CUB_300001_SM_10009GridQueueIyEElEEEvDpT0_)
        .other          _ZN6thrust24THRUST_300001_SM_1000_NS8cuda_cub4core6detail13_kernel_agentINS1_8__reduce10DrainAgentIlEEJN3cub18CUB_300001_SM_10009GridQueueIyEElEEEvDpT0_,@"STO_CUDA_ENTRY STV_DEFAULT"
_ZN6thrust24THRUST_300001_SM_1000_NS8cuda_cub4core6detail13_kernel_agentINS1_8__reduce10DrainAgentIlEEJN3cub18CUB_300001_SM_10009GridQueueIyEElEEEvDpT0_:
.text._ZN6thrust24THRUST_300001_SM_1000_NS8cuda_cub4core6detail13_kernel_agentINS1_8__reduce10DrainAgentIlEEJN3cub18CUB_300001_SM_10009GridQueueIyEElEEEvDpT0_:
[----:B------:R-:W-:Y:S08]  /*0000*/  LDC R1, c[0x0][0x37c] ;  /* 0x0000df00ff017b82 */ /* 0x000ff00000000800 */
[----:B------:R-:W0:Y:S01]  /*0010*/  LDC.64 R2, c[0x0][0x380] ;  /* 0x0000e000ff027b82 */ /* 0x000e220000000a00 */
[----:B------:R-:W0:Y:S07]  /*0020*/  LDCU.64 UR4, c[0x0][0x358] ;  /* 0x00006b00ff0477ac */ /* 0x000e2e0008000a00 */
[----:B------:R-:W1:Y:S01]  /*0030*/  LDC.64 R4, c[0x0][0x388] ;  /* 0x0000e200ff047b82 */ /* 0x000e620000000a00 */
[----:B0-----:R-:W-:Y:S04]  /*0040*/  STG.E.64 desc[UR4][R2.64+0x8], RZ ;  /* 0x000008ff02007986 */ /* 0x001fe8000c101b04 */
[----:B-1----:R-:W-:Y:S01]  /*0050*/  STG.E.64 desc[UR4][R2.64], R4 ;  /* 0x0000000402007986 */ /* 0x002fe2000c101b04 */
[----:B------:R-:W-:Y:S05]  /*0060*/  EXIT ;  /* 0x000000000000794d */ /* 0x000fea0003800000 */
.L_x_115:
        /* <DEDUP_REMOVED lines=9> */
.L_x_759:


//--------------------- .text._ZN6thrust24THRUST_300001_SM_1000_NS8cuda_cub4core6detail13_kernel_agentINS1_8__reduce11ReduceAgentINS0_12zip_iteratorIN4cuda3std3__45tupleIJNS0_10device_ptrIdEENS0_17counting_iteratorIlNS0_11use_defaultESF_SF_EEEEEEEPNSB_IJdlEEESJ_lNS1_9__extrema9arg_max_fIdl10comparatorEEEEJSI_SK_lN3cub18CUB_300001_SM_100013GridEvenShareIlEENSR_9GridQueueIyEESO_EEEvDpT0_ --------------------------
	.section	.text._ZN6thrust24THRUST_300001_SM_1000_NS8cuda_cub4core6detail13_kernel_agentINS1_8__reduce11ReduceAgentINS0_12zip_iteratorIN4cuda3std3__45tupleIJNS0_10device_ptrIdEENS0_17counting_iteratorIlNS0_11use_defaultESF_SF_EEEEEEEPNSB_IJdlEEESJ_lNS1_9__extrema9arg_max_fIdl10comparatorEEEEJSI_SK_lN3cub18CUB_300001_SM_100013GridEvenShareIlEENSR_9GridQueueIyEESO_EEEvDpT0_,"ax",@progbits
	.align	128
        .global         _ZN6thrust24THRUST_300001_SM_1000_NS8cuda_cub4core6detail13_kernel_agentINS1_8__reduce11ReduceAgentINS0_12zip_iteratorIN4cuda3std3__45tupleIJNS0_10device_ptrIdEENS0_17counting_iteratorIlNS0_11use_defaultESF_SF_EEEEEEEPNSB_IJdlEEESJ_lNS1_9__extrema9arg_max_fIdl10comparatorEEEEJSI_SK_lN3cub18CUB_300001_SM_100013GridEvenShareIlEENSR_9GridQueueIyEESO_EEEvDpT0_
        .type           _ZN6thrust24THRUST_300001_SM_1000_NS8cuda_cub4core6detail13_kernel_agentINS1_8__reduce11ReduceAgentINS0_12zip_iteratorIN4cuda3std3__45tupleIJNS0_10device_ptrIdEENS0_17counting_iteratorIlNS0_11use_defaultESF_SF_EEEEEEEPNSB_IJdlEEESJ_lNS1_9__extrema9arg_max_fIdl10comparatorEEEEJSI_SK_lN3cub18CUB_300001_SM_100013GridEvenShareIlEENSR_9GridQueueIyEESO_EEEvDpT0_,@function
        .size           _ZN6thrust24THRUST_300001_SM_1000_NS8cuda_cub4core6detail13_kernel_agentINS1_8__reduce11ReduceAgentINS0_12zip_iteratorIN4cuda3std3__45tupleIJNS0_10device_ptrIdEENS0_17counting_iteratorIlNS0_11use_defaultESF_SF_EEEEEEEPNSB_IJdlEEESJ_lNS1_9__extrema9arg_max_fIdl10comparatorEEEEJSI_SK_lN3cub18CUB_300001_SM_100013GridEvenShareIlEENSR_9GridQueueIyEESO_EEEvDpT0_,(.L_x_760 - _ZN6thrust24THRUST_300001_SM_1000_NS8cuda_cub4core6detail13_kernel_agentINS1_8__reduce11ReduceAgentINS0_12zip_iteratorIN4cuda3std3__45tupleIJNS0_10device_ptrIdEENS0_17counting_iteratorIlNS0_11use_defaultESF_SF_EEEEEEEPNSB_IJdlEEESJ_lNS1_9__extrema9arg_max_fIdl10comparatorEEEEJSI_SK_lN3cub18CUB_300001_SM_100013GridEvenShareIlEENSR_9GridQueueIyEESO_EEEvDpT0_)
        .other          _ZN6thrust24THRUST_300001_SM_1000_NS8cuda_cub4core6detail13_kernel_agentINS1_8__reduce11ReduceAgentINS0_12zip_iteratorIN4cuda3std3__45tupleIJNS0_10device_ptrIdEENS0_17counting_iteratorIlNS0_11use_defaultESF_SF_EEEEEEEPNSB_IJdlEEESJ_lNS1_9__extrema9arg_max_fIdl10comparatorEEEEJSI_SK_lN3cub18CUB_300001_SM_100013GridEvenShareIlEENSR_9GridQueueIyEESO_EEEvDpT0_,@"STO_CUDA_ENTRY STV_DEFAULT"
_ZN6thrust24THRUST_300001_SM_1000_NS8cuda_cub4core6detail13_kernel_agentINS1_8__reduce11ReduceAgentINS0_12zip_iteratorIN4cuda3std3__45tupleIJNS0_10device_ptrIdEENS0_17counting_iteratorIlNS0_11use_defaultESF_SF_EEEEEEEPNSB_IJdlEEESJ_lNS1_9__extrema9arg_max_fIdl10comparatorEEEEJSI_SK_lN3cub18CUB_300001_SM_100013GridEvenShareIlEENSR_9GridQueueIyEESO_EEEvDpT0_:
.text._ZN6thrust24THRUST_300001_SM_1000_NS8cuda_cub4core6detail13_kernel_agentINS1_8__reduce11ReduceAgentINS0_12zip_iteratorIN4cuda3std3__45tupleIJNS0_10device_ptrIdEENS0_17counting_iteratorIlNS0_11use_defaultESF_SF_EEEEEEEPNSB_IJdlEEESJ_lNS1_9__extrema9arg_max_fIdl10comparatorEEEEJSI_SK_lN3cub18CUB_300001_SM_100013GridEvenShareIlEENSR_9GridQueueIyEESO_EEEvDpT0_:
[----:B------:R-:W-:Y:S01]  /*0000*/  LDC R1, c[0x0][0x37c] ;  /* 0x0000df00ff017b82 */ /* 0x000fe20000000800 */
[----:B------:R-:W0:Y:S01]  /*0010*/  S2R R0, SR_CTAID.X ;  /* 0x0000000000007919 */ /* 0x000e220000002500 */
[----:B------:R-:W1:Y:S01]  /*0020*/  LDCU.64 UR4, c[0x0][0x398] ;  /* 0x00007300ff0477ac */ /* 0x000e620008000a00 */
[----:B------:R-:W-:Y:S01]  /*0030*/  BSSY.RECONVERGENT B0, `(.L_x_116) ;  /* 0x0000689000007945 */ /* 0x000fe20003800200 */
[----:B------:R-:W2:Y:S01]  /*0040*/  LDCU UR6, c[0x0][0x370] ;  /* 0x00006e00ff0677ac */ /* 0x000ea20008000800 */
[----:B------:R-:W3:Y:S01]  /*0050*/  LDCU.64 UR10, c[0x0][0x358] ;  /* 0x00006b00ff0a77ac */ /* 0x000ee20008000a00 */
[----:B-1----:R-:W-:Y:S02]  /*0060*/  IMAD.U32 R25, RZ, RZ, UR4 ;  /* 0x00000004ff197e24 */ /* 0x002fe4000f8e00ff */
[----:B------:R-:W-:Y:S01]  /*0070*/  IMAD.U32 R16, RZ, RZ, UR5 ;  /* 0x00000005ff107e24 */ /* 0x000fe2000f8e00ff */
[----:B--2---:R-:W-:Y:S01]  /*0080*/  UIMAD UR6, UR6, 0x500, URZ ;  /* 0x00000500060678a4 */ /* 0x004fe2000f8e02ff */
[----:B0-----:R-:W-:-:S05]  /*0090*/  IMAD R8, R0, 0x500, RZ ;  /* 0x0000050000087824 */ /* 0x001fca00078e02ff */
[----:B------:R-:W-:-:S04]  /*00a0*/  IADD3 R2, P1, PT, R8, 0x500, RZ ;  /* 0x0000050008027810 */ /* 0x000fc80007f3e0ff */
[----:B------:R-:W-:Y:S01]  /*00b0*/  ISETP.GT.U32.AND P0, PT, R2, R25, PT ;  /* 0x000000190200720c */ /* 0x000fe20003f04070 */
[----:B------:R-:W-:-:S05]  /*00c0*/  IMAD.X R3, RZ, RZ, RZ, P1 ;  /* 0x000000ffff037224 */ /* 0x000fca00008e06ff */
[----:B------:R-:W-:-:S13]  /*00d0*/  ISETP.GT.AND.EX P0, PT, R3, R16, PT, P0 ;  /* 0x000000100300720c */ /* 0x000fda0003f04300 */
[----:B---3--:R-:W-:Y:S05]  /*00e0*/  @!P0 BRA `(.L_x_117) ;  /* 0x0000003800e48947 */ /* 0x008fea0003800000 */
[----:B------:R-:W0:Y:S01]  /*00f0*/  S2R R10, SR_TID.X ;  /* 0x00000000000a7919 */ /* 0x000e220000002100 */
[----:B------:R-:W-:Y:S01]  /*0100*/  IMAD.IADD R9, R25, 0x1, -R8 ;  /* 0x0000000119097824 */ /* 0x000fe200078e0a08 */
[----:B------:R-:W-:Y:S01]  /*0110*/  BSSY.RECONVERGENT B1, `(.L_x_118) ;  /* 0x000000f000017945 */ /* 0x000fe20003800200 */
[----:B------:R-:W-:Y:S02]  /*0120*/  CS2R R20, SRZ ;  /* 0x0000000000147805 */ /* 0x000fe4000001ff00 */
[----:B------:R-:W-:Y:S02]  /*0130*/  CS2R R14, SRZ ;  /* 0x00000000000e7805 */ /* 0x000fe4000001ff00 */
[----:B0-----:R-:W-:Y:S01]  /*0140*/  ISETP.GE.AND P0, PT, R10, R9, PT ;  /* 0x000000090a00720c */ /* 0x001fe20003f06270 */
[----:B------:R-:W-:-:S12]  /*0150*/  IMAD.MOV.U32 R6, RZ, RZ, R10 ;  /* 0x000000ffff067224 */ /* 0x000fd800078e000a */
[----:B------:R-:W-:Y:S05]  /*0160*/  @P0 BRA `(.L_x_119) ;  /* 0x0000000000240947 */ /* 0x000fea0003800000 */
[----:B------:R-:W0:Y:S01]  /*0170*/  LDCU.128 UR4, c[0x0][0x380] ;  /* 0x00007000ff0477ac */ /* 0x000e220008000c00 */
[----:B------:R-:W-:-:S05]  /*0180*/  IADD3 R21, P0, PT, R8, R10, RZ ;  /* 0x0000000a08157210 */ /* 0x000fca0007f1e0ff */
[----:B------:R-:W-:Y:S01]  /*0190*/  IMAD.X R20, RZ, RZ, RZ, P0 ;  /* 0x000000ffff147224 */ /* 0x000fe200000e06ff */
[----:B0-----:R-:W-:-:S04]  /*01a0*/  LEA R14, P1, R21, UR4, 0x3 ;  /* 0x00000004150e7c11 */ /* 0x001fc8000f8218ff */
[----:B------:R-:W-:-:S06]  /*01b0*/  LEA.HI.X R15, R21, UR5, R20, 0x3, P1 ;  /* 0x00000005150f7c11 */ /* 0x000fcc00088f1c14 */
[----:B------:R-:W5:Y:S01]  /*01c0*/  LDG.E.64 R14, desc[UR10][R14.64] ;  /* 0x0000000a0e0e7981 */ /* 0x000f62000c1e1b00 */
[----:B------:R-:W-:Y:S01]  /*01d0*/  IADD3 R21, P0, PT, R21, UR6, RZ ;  /* 0x0000000615157c10 */ /* 0x000fe2000ff1e0ff */
[----:B------:R-:W-:-:S03]  /*01e0*/  VIADD R6, R10, 0x100 ;  /* 0x000001000a067836 */ /* 0x000fc60000000000 */
[----:B------:R-:W-:-:S09]  /*01f0*/  IADD3.X R20, PT, PT, R20, UR7, RZ, P0, !PT ;  /* 0x0000000714147c10 */ /* 0x000fd200087fe4ff */
.L_x_119:
[----:B------:R-:W-:Y:S05]  /*0200*/  BSYNC.RECONVERGENT B1 ;  /* 0x0000000000017941 */ /* 0x000fea0003800200 */
.L_x_118:
[----:B------:R-:W-:Y:S01]  /*0210*/  ISETP.GE.AND P0, PT, R6, R9, PT ;  /* 0x000000090600720c */ /* 0x000fe20003f06270 */
[----:B------:R-:W-:-:S12]  /*0220*/  BSSY.RECONVERGENT B1, `(.L_x_120) ;  /* 0x00000af000017945 */ /* 0x000fd80003800200 */
[----:B------:R-:W-:Y:S05]  /*0230*/  @P0 BRA `(.L_x_121) ;  /* 0x0000000800b40947 */ /* 0x000fea0003800000 */
[----:B------:R-:W-:Y:S01]  /*0240*/  LOP3.LUT R2, RZ, R6, RZ, 0x33, !PT ;  /* 0x00000006ff027212 */ /* 0x000fe200078e33ff */
[----:B------:R-:W-:Y:S03]  /*0250*/  BSSY.RECONVERGENT B2, `(.L_x_122) ;  /* 0x0000034000027945 */ /* 0x000fe60003800200 */
[----:B------:R-:W-:-:S04]  /*0260*/  IADD3 R25, PT, PT, -R8, R25, R2 ;  /* 0x0000001908197210 */ /* 0x000fc80007ffe102 */
[----:B------:R-:W-:-:S04]  /*0270*/  LOP3.LUT R2, R25, 0x300, RZ, 0xc0, !PT ;  /* 0x0000030019027812 */ /* 0x000fc800078ec0ff */
[----:B------:R-:W-:-:S13]  /*0280*/  ISETP.NE.AND P0, PT, R2, 0x300, PT ;  /* 0x000003000200780c */ /* 0x000fda0003f05270 */
[----:B------:R-:W-:Y:S05]  /*0290*/  @!P0 BRA `(.L_x_123) ;  /* 0x0000000000bc8947 */ /* 0x000fea0003800000 */
[----:B------:R-:W0:Y:S01]  /*02a0*/  LDCU.128 UR4, c[0x0][0x380] ;  /* 0x00007000ff0477ac */ /* 0x000e220008000c00 */
[----:B------:R-:W-:Y:S02]  /*02b0*/  IADD3 R12, P0, PT, R8, R6, RZ ;  /* 0x00000006080c7210 */ /* 0x000fe40007f1e0ff */
[----:B------:R-:W-:-:S03]  /*02c0*/  LEA.HI R2, R25, 0x1, RZ, 0x18 ;  /* 0x0000000119027811 */ /* 0x000fc600078fc0ff */
[----:B------:R-:W-:Y:S01]  /*02d0*/  IMAD.X R3, RZ, RZ, RZ, P0 ;  /* 0x000000ffff037224 */ /* 0x000fe200000e06ff */
[----:B------:R-:W-:-:S05]  /*02e0*/  LOP3.LUT R2, R2, 0x3, RZ, 0xc0, !PT ;  /* 0x0000000302027812 */ /* 0x000fca00078ec0ff */
[----:B------:R-:W-:Y:S01]  /*02f0*/  IMAD.MOV R7, RZ, RZ, -R2 ;  /* 0x000000ffff077224 */ /* 0x000fe200078e0a02 */
[C---:B0-----:R-:W-:Y:S02]  /*0300*/  IADD3 R13, P1, PT, R12.reuse, UR6, RZ ;  /* 0x000000060c0d7c10 */ /* 0x041fe4000ff3e0ff */
[C---:B------:R-:W-:Y:S02]  /*0310*/  LEA R11, P2, R12.reuse, UR4, 0x3 ;  /* 0x000000040c0b7c11 */ /* 0x040fe4000f8418ff */
[----:B------:R-:W-:Y:S02]  /*0320*/  IADD3.X R16, PT, PT, R3, UR7, RZ, P1, !PT ;  /* 0x0000000703107c10 */ /* 0x000fe40008ffe4ff */
[----:B------:R-:W-:-:S09]  /*0330*/  LEA.HI.X R12, R12, UR5, R3, 0x3, P2 ;  /* 0x000000050c0c7c11 */ /* 0x000fd200090f1c03 */
.L_x_126:
[----:B------:R-:W-:Y:S02]  /*0340*/  IMAD.MOV.U32 R2, RZ, RZ, R11 ;  /* 0x000000ffff027224 */ /* 0x000fe400078e000b */
[----:B------:R-:W-:-:S06]  /*0350*/  IMAD.MOV.U32 R3, RZ, RZ, R12 ;  /* 0x000000ffff037224 */ /* 0x000fcc00078e000c */
[----:B------:R-:W2:Y:S01]  /*0360*/  LDG.E.64 R2, desc[UR10][R2.64] ;  /* 0x0000000a02027981 */ /* 0x000ea2000c1e1b00 */
[----:B------:R-:W-:Y:S01]  /*0370*/  VIADD R7, R7, 0x1 ;  /* 0x0000000107077836 */ /* 0x000fe20000000000 */
[----:B------:R-:W-:Y:S01]  /*0380*/  BSSY.RECONVERGENT B3, `(.L_x_124) ;  /* 0x000001b000037945 */ /* 0x000fe20003800200 */
[----:B------:R-:W-:Y:S01]  /*0390*/  IMAD.MOV.U32 R18, RZ, RZ, R21 ;  /* 0x000000ffff127224 */ /* 0x000fe200078e0015 */
[----:B------:R-:W-:Y:S01]  /*03a0*/  IADD3 R11, P3, PT, R11, 0x800, RZ ;  /* 0x000008000b0b7810 */ /* 0x000fe20007f7e0ff */
[----:B------:R-:W-:Y:S01]  /*03b0*/  IMAD.MOV.U32 R17, RZ, RZ, R20 ;  /* 0x000000ffff117224 */ /* 0x000fe200078e0014 */
[----:B------:R-:W-:Y:S01]  /*03c0*/  ISETP.NE.AND P2, PT, R7, RZ, PT ;  /* 0x000000ff0700720c */ /* 0x000fe20003f45270 */
[----:B-----5:R-:W-:Y:S02]  /*03d0*/  IMAD.MOV.U32 R4, RZ, RZ, R14 ;  /* 0x000000ffff047224 */ /* 0x020fe400078e000e */
[----:B------:R-:W-:Y:S02]  /*03e0*/  IMAD.MOV.U32 R5, RZ, RZ, R15 ;  /* 0x000000ffff057224 */ /* 0x000fe400078e000f */
[----:B------:R-:W-:-:S02]  /*03f0*/  IMAD.MOV.U32 R21, RZ, RZ, R13 ;  /* 0x000000ffff157224 */ /* 0x000fc400078e000d */
[----:B------:R-:W-:Y:S01]  /*0400*/  IMAD.MOV.U32 R20, RZ, RZ, R16 ;  /* 0x000000ffff147224 */ /* 0x000fe200078e0010 */
[----:B--2---:R-:W-:Y:S01]  /*0410*/  DSETP.GEU.AND P0, PT, |R14|, |R2|, PT ;  /* 0x400000020e00722a */ /* 0x004fe20003f0e200 */
[----:B------:R-:W-:Y:S02]  /*0420*/  IMAD.MOV.U32 R14, RZ, RZ, R2 ;  /* 0x000000ffff0e7224 */ /* 0x000fe400078e0002 */
[----:B------:R-:W-:-:S11]  /*0430*/  IMAD.MOV.U32 R15, RZ, RZ, R3 ;  /* 0x000000ffff0f7224 */ /* 0x000fd600078e0003 */
        /* <DEDUP_REMOVED lines=15> */
.L_x_125:
[----:B------:R-:W-:Y:S05]  /*0530*/  BSYNC.RECONVERGENT B3 ;  /* 0x0000000000037941 */ /* 0x000fea0003800200 */
.L_x_124:
[----:B------:R-:W-:Y:S01]  /*0540*/  IADD3 R13, P0, PT, R13, 0x100, RZ ;  /* 0x000001000d0d7810 */ /* 0x000fe20007f1e0ff */
[----:B------:R-:W-:Y:S02]  /*0550*/  VIADD R6, R6, 0x100 ;  /* 0x0000010006067836 */ /* 0x000fe40000000000 */
[----:B------:R-:W-:Y:S02]  /*0560*/  IMAD.X R12, RZ, RZ, R12, P3 ;  /* 0x000000ffff0c7224 */ /* 0x000fe400018e060c */
[----:B------:R-:W-:Y:S01]  /*0570*/  IMAD.X R16, RZ, RZ, R16, P0 ;  /* 0x000000ffff107224 */ /* 0x000fe200000e0610 */
[----:B------:R-:W-:Y:S07]  /*0580*/  @P2 BRA `(.L_x_126) ;  /* 0xfffffffc006c2947 */ /* 0x000fee000383ffff */
.L_x_123:
[----:B------:R-:W-:Y:S05]  /*0590*/  BSYNC.RECONVERGENT B2 ;  /* 0x0000000000027941 */ /* 0x000fea0003800200 */
.L_x_122:
[----:B------:R-:W-:-:S13]  /*05a0*/  ISETP.GE.U32.AND P0, PT, R25, 0x300, PT ;  /* 0x000003001900780c */ /* 0x000fda0003f06070 */
[----:B------:R-:W-:Y:S05]  /*05b0*/  @!P0 BRA `(.L_x_121) ;  /* 0x0000000400d48947 */ /* 0x000fea0003800000 */
[----:B------:R-:W0:Y:S01]  /*05c0*/  LDC.64 R4, c[0x0][0x380] ;  /* 0x0000e000ff047b82 */ /* 0x000e220000000a00 */
[----:B------:R-:W-:-:S07]  /*05d0*/  VIADD R11, R6, 0x200 ;  /* 0x00000200060b7836 */ /* 0x000fce0000000000 */
[----:B------:R-:W1:Y:S02]  /*05e0*/  LDC.64 R2, c[0x0][0x388] ;  /* 0x0000e200ff027b82 */ /* 0x000e640000000a00 */
.L_x_135:
[----:B------:R-:W-:-:S05]  /*05f0*/  VIADD R7, R11, 0xfffffe00 ;  /* 0xfffffe000b077836 */ /* 0x000fca0000000000 */
[----:B------:R-:W-:-:S04]  /*0600*/  IADD3 R13, P0, PT, R8, R7, RZ ;  /* 0x00000007080d7210 */ /* 0x000fc80007f1e0ff */
[----:B------:R-:W-:Y:S02]  /*0610*/  LEA.HI.X.SX32 R12, R7, RZ, 0x1, P0 ;  /* 0x000000ff070c7211 */ /* 0x000fe400000f0eff */
[----:B0-----:R-:W-:-:S04]  /*0620*/  LEA R16, P0, R13, R4, 0x3 ;  /* 0x000000040d107211 */ /* 0x001fc800078018ff */
[----:B------:R-:W-:-:S05]  /*0630*/  LEA.HI.X R17, R13, R5, R12, 0x3, P0 ;  /* 0x000000050d117211 */ /* 0x000fca00000f1c0c */
[----:B------:R-:W2:Y:S04]  /*0640*/  LDG.E.64 R18, desc[UR10][R16.64] ;  /* 0x0000000a10127981 */ /* 0x000ea8000c1e1b00 */
[----:B-----5:R0:W5:Y:S01]  /*0650*/  LDG.E.64 R6, desc[UR10][R16.64+0x800] ;  /* 0x0008000a10067981 */ /* 0x020162000c1e1b00 */
[----:B-1----:R-:W-:Y:S01]  /*0660*/  IADD3 R24, P1, PT, R13, R2, RZ ;  /* 0x000000020d187210 */ /* 0x002fe20007f3e0ff */
[----:B------:R-:W-:Y:S04]  /*0670*/  BSSY.RECONVERGENT B2, `(.L_x_127) ;  /* 0x0000016000027945 */ /* 0x000fe80003800200 */
[----:B------:R-:W-:-:S02]  /*0680*/  IMAD.X R25, R12, 0x1, R3, P1 ;  /* 0x000000010c197824 */ /* 0x000fc400008e0603 */
[----:B------:R-:W-:Y:S02]  /*0690*/  IMAD.MOV.U32 R23, RZ, RZ, R24 ;  /* 0x000000ffff177224 */ /* 0x000fe400078e0018 */
[----:B------:R-:W-:Y:S01]  /*06a0*/  IMAD.MOV.U32 R22, RZ, RZ, R25 ;  /* 0x000000ffff167224 */ /* 0x000fe200078e0019 */
[----:B--2---:R-:W-:Y:S01]  /*06b0*/  DSETP.GEU.AND P0, PT, |R14|, |R18|, PT ;  /* 0x400000120e00722a */ /* 0x004fe20003f0e200 */
[----:B------:R-:W-:Y:S02]  /*06c0*/  IMAD.MOV.U32 R12, RZ, RZ, R18 ;  /* 0x000000ffff0c7224 */ /* 0x000fe400078e0012 */
[----:B------:R-:W-:-:S11]  /*06d0*/  IMAD.MOV.U32 R13, RZ, RZ, R19 ;  /* 0x000000ffff0d7224 */ /* 0x000fd600078e0013 */
        /* <DEDUP_REMOVED lines=15> */
.L_x_128:
[----:B------:R-:W-:Y:S05]  /*07d0*/  BSYNC.RECONVERGENT B2 ;  /* 0x0000000000027941 */ /* 0x000fea0003800200 */
.L_x_127:
[----:B------:R0:W5:Y:S04]  /*07e0*/  LDG.E.64 R14, desc[UR10][R16.64+0x1000] ;  /* 0x0010000a100e7981 */ /* 0x000168000c1e1b00 */
[----:B------:R0:W5:Y:S02]  /*07f0*/  LDG.E.64 R18, desc[UR10][R16.64+0x1800] ;  /* 0x0018000a10127981 */ /* 0x000164000c1e1b00 */
[----:B-----5:R-:W-:Y:S01]  /*0800*/  DSETP.GEU.AND P0, PT, |R12|, |R6|, PT ;  /* 0x400000060c00722a */ /* 0x020fe20003f0e200 */
[----:B------:R-:W-:Y:S01]  /*0810*/  VIADD R21, R11, 0xffffff00 ;  /* 0xffffff000b157836 */ /* 0x000fe20000000000 */
[----:B------:R-:W-:Y:S04]  /*0820*/  BSSY.RECONVERGENT B2, `(.L_x_129) ;  /* 0x0000017000027945 */ /* 0x000fe80003800200 */
[----:B------:R-:W-:-:S02]  /*0830*/  SHF.R.S32.HI R20, RZ, 0x1f, R21 ;  /* 0x0000001fff147819 */ /* 0x000fc40000011415 */
[----:B------:R-:W-:Y:S01]  /*0840*/  IADD3 R26, P1, P2, R21, R2, R8 ;  /* 0x00000002151a7210 */ /* 0x000fe20007a3e008 */
[----:B------:R-:W-:-:S03]  /*0850*/  IMAD.MOV.U32 R21, RZ, RZ, R7 ;  /* 0x000000ffff157224 */ /* 0x000fc600078e0007 */
[----:B------:R-:W-:Y:S01]  /*0860*/  IADD3.X R27, PT, PT, R20, R3, RZ, P1, P2 ;  /* 0x00000003141b7210 */ /* 0x000fe20000fe44ff */
[----:B------:R-:W-:Y:S02]  /*0870*/  IMAD.MOV.U32 R24, RZ, RZ, R26 ;  /* 0x000000ffff187224 */ /* 0x000fe400078e001a */
[----:B------:R-:W-:Y:S02]  /*0880*/  IMAD.MOV.U32 R20, RZ, RZ, R6 ;  /* 0x000000ffff147224 */ /* 0x000fe400078e0006 */
[----:B------:R-:W-:Y:S01]  /*0890*/  IMAD.MOV.U32 R25, RZ, RZ, R27 ;  /* 0x000000ffff197224 */ /* 0x000fe200078e001b */
[----:B0-----:R-:W-:Y:S06]  /*08a0*/  @!P0 BRA `(.L_x_130) ;  /* 0x0000000000388947 */ /* 0x001fec0003800000 */
        /* <DEDUP_REMOVED lines=14> */
.L_x_130:
[----:B------:R-:W-:Y:S05]  /*0990*/  BSYNC.RECONVERGENT B2 ;  /* 0x0000000000027941 */ /* 0x000fea0003800200 */
.L_x_129:
[----:B------:R-:W-:Y:S01]  /*09a0*/  DSETP.GEU.AND P0, PT, |R20|, |R14|, PT ;  /* 0x4000000e1400722a */ /* 0x000fe20003f0e200 */
[----:B------:R-:W-:Y:S01]  /*09b0*/  SHF.R.S32.HI R6, RZ, 0x1f, R11 ;  /* 0x0000001fff067819 */ /* 0x000fe2000001140b */
[----:B------:R-:W-:Y:S01]  /*09c0*/  BSSY.RECONVERGENT B2, `(.L_x_131) ;  /* 0x0000017000027945 */ /* 0x000fe20003800200 */
[C---:B------:R-:W-:Y:S01]  /*09d0*/  IADD3 R23, P1, P2, R11.reuse, R2, R8 ;  /* 0x000000020b177210 */ /* 0x040fe20007a3e008 */
[----:B------:R-:W-:Y:S02]  /*09e0*/  VIADD R17, R11, 0x100 ;  /* 0x000001000b117836 */ /* 0x000fe40000000000 */
[----:B------:R-:W-:Y:S01]  /*09f0*/  IMAD.MOV.U32 R7, RZ, RZ, R15 ;  /* 0x000000ffff077224 */ /* 0x000fe200078e000f */
[----:B------:R-:W-:Y:S01]  /*0a00*/  IADD3.X R16, PT, PT, R6, R3, RZ, P1, P2 ;  /* 0x0000000306107210 */ /* 0x000fe20000fe44ff */
[----:B------:R-:W-:Y:S02]  /*0a10*/  IMAD.MOV.U32 R12, RZ, RZ, R23 ;  /* 0x000000ffff0c7224 */ /* 0x000fe400078e0017 */
[----:B------:R-:W-:-:S02]  /*0a20*/  IMAD.MOV.U32 R6, RZ, RZ, R14 ;  /* 0x000000ffff067224 */ /* 0x000fc400078e000e */
[----:B------:R-:W-:Y:S02]  /*0a30*/  IMAD.MOV.U32 R13, RZ, RZ, R16 ;  /* 0x000000ffff0d7224 */ /* 0x000fe400078e0010 */
        /* <DEDUP_REMOVED lines=15> */
.L_x_132:
[----:B------:R-:W-:Y:S05]  /*0b30*/  BSYNC.RECONVERGENT B2 ;  /* 0x0000000000027941 */ /* 0x000fea0003800200 */
.L_x_131:
[----:B------:R-:W-:Y:S01]  /*0b40*/  DSETP.GEU.AND P0, PT, |R6|, |R18|, PT ;  /* 0x400000120600722a */ /* 0x000fe20003f0e200 */
[----:B------:R-:W-:Y:S01]  /*0b50*/  SHF.R.S32.HI R14, RZ, 0x1f, R17 ;  /* 0x0000001fff0e7819 */ /* 0x000fe20000011411 */
[----:B------:R-:W-:Y:S01]  /*0b60*/  BSSY.RECONVERGENT B2, `(.L_x_133) ;  /* 0x0000016000027945 */ /* 0x000fe20003800200 */
[----:B------:R-:W-:Y:S01]  /*0b70*/  IADD3 R17, P1, P2, R17, R2, R8 ;  /* 0x0000000211117210 */ /* 0x000fe20007a3e008 */
[----:B------:R-:W-:-:S03]  /*0b80*/  IMAD.MOV.U32 R15, RZ, RZ, R19 ;  /* 0x000000ffff0f7224 */ /* 0x000fc600078e0013 */
[----:B------:R-:W-:Y:S01]  /*0b90*/  IADD3.X R16, PT, PT, R14, R3, RZ, P1, P2 ;  /* 0x000000030e107210 */ /* 0x000fe20000fe44ff */
[----:B------:R-:W-:Y:S02]  /*0ba0*/  IMAD.MOV.U32 R21, RZ, RZ, R17 ;  /* 0x000000ffff157224 */ /* 0x000fe400078e0011 */
[----:B------:R-:W-:Y:S02]  /*0bb0*/  IMAD.MOV.U32 R14, RZ, RZ, R18 ;  /* 0x000000ffff0e7224 */ /* 0x000fe400078e0012 */
        /* <DEDUP_REMOVED lines=16> */
.L_x_134:
[----:B------:R-:W-:Y:S05]  /*0cc0*/  BSYNC.RECONVERGENT B2 ;  /* 0x0000000000027941 */ /* 0x000fea0003800200 */
.L_x_133:
[C---:B------:R-:W-:Y:S02]  /*0cd0*/  VIADD R6, R11.reuse, 0x200 ;  /* 0x000002000b067836 */ /* 0x040fe40000000000 */
[----:B------:R-:W-:-:S03]  /*0ce0*/  VIADD R11, R11, 0x400 ;  /* 0x000004000b0b7836 */ /* 0x000fc60000000000 */
[----:B------:R-:W-:-:S13]  /*0cf0*/  ISETP.GE.AND P0, PT, R6, R9, PT ;  /* 0x000000090600720c */ /* 0x000fda0003f06270 */
[----:B------:R-:W-:Y:S05]  /*0d00*/  @!P0 BRA `(.L_x_135) ;  /* 0xfffffff800388947 */ /* 0x000fea000383ffff */
.L_x_121:
[----:B------:R-:W-:Y:S05]  /*0d10*/  BSYNC.RECONVERGENT B1 ;  /* 0x0000000000017941 */ /* 0x000fea0003800200 */
.L_x_120:
[----:B------:R-:W-:-:S13]  /*0d20*/  ISETP.GE.AND P0, PT, R9, 0x100, PT ;  /* 0x000001000900780c */ /* 0x000fda0003f06270 */
[----:B------:R-:W-:Y:S05]  /*0d30*/  @!P0 BRA `(.L_x_136) ;  /* 0x0000001400508947 */ /* 0x000fea0003800000 */
[----:B------:R-:W0:Y:S01]  /*0d40*/  S2R R11, SR_LANEID ;  /* 0x00000000000b7919 */ /* 0x000e220000000000 */
[----:B------:R-:W-:Y:S01]  /*0d50*/  BSSY.RECONVERGENT B1, `(.L_x_137) ;  /* 0x000001f000017945 */ /* 0x000fe20003800200 */
[----:B------:R-:W-:Y:S01]  /*0d60*/  IMAD.MOV.U32 R12, RZ, RZ, R21 ;  /* 0x000000ffff0c7224 */ /* 0x000fe200078e0015 */
[----:B-----5:R1:W2:Y:S01]  /*0d70*/  SHFL.DOWN PT, R4, R14, 0x1, 0x1f ;  /* 0x08201f000e047f89 */ /* 0x0202a200000e0000 */
        /* <DEDUP_REMOVED lines=9> */
[----:B------:R-:W-:Y:S01]  /*0e10*/  IMAD.MOV.U32 R12, RZ, RZ, R6 ;  /* 0x000000ffff0c7224 */ /* 0x000fe200078e0006 */
[----:B------:R-:W-:Y:S01]  /*0e20*/  MOV R13, R7 ;  /* 0x00000007000d7202 */ /* 0x000fe20000000f00 */
[----:B------:R-:W-:Y:S02]  /*0e30*/  IMAD.MOV.U32 R2, RZ, RZ, R4 ;  /* 0x000000ffff027224 */ /* 0x000fe400078e0004 */
[----:B------:R-:W-:-:S09]  /*0e40*/  IMAD.MOV.U32 R3, RZ, RZ, R5 ;  /* 0x000000ffff037224 */ /* 0x000fd200078e0005 */
        /* <DEDUP_REMOVED lines=15> */
.L_x_138:
[----:B------:R-:W-:Y:S05]  /*0f40*/  BSYNC.RECONVERGENT B1 ;  /* 0x0000000000017941 */ /* 0x000fea0003800200 */
.L_x_137:
        /* <DEDUP_REMOVED lines=31> */
.L_x_140:
[----:B------:R-:W-:Y:S05]  /*1140*/  BSYNC.RECONVERGENT B1 ;  /* 0x0000000000017941 */ /* 0x000fea0003800200 */
.L_x_139:
[----:B------:R-:W-:Y:S01]  /*1150*/  ISETP.GT.AND P0, PT, R11, 0x1b, PT ;  /* 0x0000001b0b00780c */ /* 0x000fe20003f04270 */
[----:B-1----:R1:W1:Y:S01]  /*1160*/  SHFL.DOWN PT, R6, R4, 0x4, 0x1f ;  /* 0x08801f0004067f89 */ /* 0x00226200000e0000 */
[----:B------:R-:W-:Y:S01]  /*1170*/  BSSY.RECONVERGENT B1, `(.L_x_141) ;  /* 0x000001d000017945 */ /* 0x000fe20003800200 */
[----:B----4-:R-:W-:Y:S02]  /*1180*/  IMAD.MOV.U32 R14, RZ, RZ, R8 ;  /* 0x000000ffff0e7224 */ /* 0x010fe400078e0008 */
[----:B--2---:R2:W4:Y:S01]  /*1190*/  SHFL.DOWN PT, R7, R5, 0x4, 0x1f ;  /* 0x08801f0005077f89 */ /* 0x00452200000e0000 */
[----:B---3--:R-:W-:Y:S02]  /*11a0*/  IMAD.MOV.U32 R15, RZ, RZ, R9 ;  /* 0x000000ffff0f7224 */ /* 0x008fe400078e0009 */
[----:B0-----:R-:W-:Y:S01]  /*11b0*/  IMAD.MOV.U32 R2, RZ, RZ, R4 ;  /* 0x000000ffff027224 */ /* 0x001fe200078e0004 */
[----:B------:R2:W0:Y:S01]  /*11c0*/  SHFL.DOWN PT, R13, R8, 0x4, 0x1f ;  /* 0x08801f00080d7f89 */ /* 0x00042200000e0000 */
[----:B------:R-:W-:-:S03]  /*11d0*/  IMAD.MOV.U32 R3, RZ, RZ, R5 ;  /* 0x000000ffff037224 */ /* 0x000fc600078e0005 */
[----:B------:R2:W3:Y:S01]  /*11e0*/  SHFL.DOWN PT, R12, R9, 0x4, 0x1f ;  /* 0x08801f00090c7f89 */ /* 0x0004e200000e0000 */
[----:B------:R-:W-:Y:S05]  /*11f0*/  @P0 BRA `(.L_x_142) ;  /* 0x0000000000500947 */ /* 0x000fea0003800000 */
[----:B-1--4-:R-:W-:Y:S01]  /*1200*/  DSETP.GEU.AND P0, PT, |R4|, |R6|, PT ;  /* 0x400000060400722a */ /* 0x012fe20003f0e200 */
[----:B0-----:R-:W-:Y:S02]  /*1210*/  IMAD.MOV.U32 R14, RZ, RZ, R13 ;  /* 0x000000ffff0e7224 */ /* 0x001fe400078e000d */
        /* <DEDUP_REMOVED lines=18> */
.L_x_142:
[----:B------:R-:W-:Y:S05]  /*1340*/  BSYNC.RECONVERGENT B1 ;  /* 0x0000000000017941 */ /* 0x000fea0003800200 */
.L_x_141:
[----:B------:R-:W-:Y:S01]  /*1350*/  ISETP.GT.AND P0, PT, R11, 0x17, PT ;  /* 0x000000170b00780c */ /* 0x000fe20003f04270 */
[----:B-1----:R1:W1:Y:S01]  /*1360*/  SHFL.DOWN PT, R4, R2, 0x8, 0x1f ;  /* 0x09001f0002047f89 */ /* 0x00226200000e0000 */
[----:B------:R-:W-:Y:S01]  /*1370*/  BSSY.RECONVERGENT B1, `(.L_x_143) ;  /* 0x000001d000017945 */ /* 0x000fe20003800200 */
[----:B---3--:R-:W-:Y:S02]  /*1380*/  IMAD.MOV.U32 R12, RZ, RZ, R14 ;  /* 0x000000ffff0c7224 */ /* 0x008fe400078e000e */
[----:B--2---:R2:W3:Y:S01]  /*1390*/  SHFL.DOWN PT, R5, R3, 0x8, 0x1f ;  /* 0x09001f0003057f89 */ /* 0x0044e200000e0000 */
[----:B0-----:R-:W-:Y:S02]  /*13a0*/  IMAD.MOV.U32 R13, RZ, RZ, R15 ;  /* 0x000000ffff0d7224 */ /* 0x001fe400078e000f */
[----:B------:R-:W-:Y:S01]  /*13b0*/  IMAD.MOV.U32 R8, RZ, RZ, R2 ;  /* 0x000000ffff087224 */ /* 0x000fe200078e0002 */
[----:B----4-:R2:W0:Y:S01]  /*13c0*/  SHFL.DOWN PT, R7, R14, 0x8, 0x1f ;  /* 0x09001f000e077f89 */ /* 0x01042200000e0000 */
[----:B------:R-:W-:-:S03]  /*13d0*/  IMAD.MOV.U32 R9, RZ, RZ, R3 ;  /* 0x000000ffff097224 */ /* 0x000fc600078e0003 */
[----:B------:R2:W4:Y:S01]  /*13e0*/  SHFL.DOWN PT, R6, R15, 0x8, 0x1f ;  /* 0x09001f000f067f89 */ /* 0x00052200000e0000 */
[----:B------:R-:W-:Y:S05]  /*13f0*/  @P0 BRA `(.L_x_144) ;  /* 0x0000000000500947 */ /* 0x000fea0003800000 */
[----:B-1-3--:R-:W-:Y:S01]  /*1400*/  DSETP.GEU.AND P0, PT, |R2|, |R4|, PT ;  /* 0x400000040200722a */ /* 0x00afe20003f0e200 */
[----:B0-----:R-:W-:Y:S02]  /*1410*/  IMAD.MOV.U32 R12, RZ, RZ, R7 ;  /* 0x000000ffff0c7224 */ /* 0x001fe400078e0007 */
        /* <DEDUP_REMOVED lines=18> */
.L_x_144:
[----:B------:R-:W-:Y:S05]  /*1540*/  BSYNC.RECONVERGENT B1 ;  /* 0x0000000000017941 */ /* 0x000fea0003800200 */
.L_x_143:
[----:B------:R-:W-:Y:S01]  /*1550*/  ISETP.GT.AND P0, PT, R11, 0xf, PT ;  /* 0x0000000f0b00780c */ /* 0x000fe20003f04270 */
[----:B-1----:R1:W1:Y:S01]  /*1560*/  SHFL.DOWN PT, R2, R8, 0x10, 0x1f ;  /* 0x0a001f0008027f89 */ /* 0x00226200000e0000 */
[----:B------:R-:W-:Y:S01]  /*1570*/  BSSY.RECONVERGENT B1, `(.L_x_145) ;  /* 0x000001d000017945 */ /* 0x000fe20003800200 */
[----:B------:R-:W-:Y:S02]  /*1580*/  IMAD.MOV.U32 R4, RZ, RZ, R12 ;  /* 0x000000ffff047224 */ /* 0x000fe400078e000c */
[----:B--2---:R2:W1:Y:S01]  /*1590*/  SHFL.DOWN PT, R3, R9, 0x10, 0x1f ;  /* 0x0a001f0009037f89 */ /* 0x00446200000e0000 */
[----:B---3--:R-:W-:Y:S02]  /*15a0*/  IMAD.MOV.U32 R5, RZ, RZ, R13 ;  /* 0x000000ffff057224 */ /* 0x008fe400078e000d */
[----:B----4-:R-:W-:Y:S01]  /*15b0*/  IMAD.MOV.U32 R6, RZ, RZ, R8 ;  /* 0x000000ffff067224 */ /* 0x010fe200078e0008 */
[----:B------:R2:W3:Y:S01]  /*15c0*/  SHFL.DOWN PT, R15, R12, 0x10, 0x1f ;  /* 0x0a001f000c0f7f89 */ /* 0x0004e200000e0000 */
[----:B0-----:R-:W-:-:S03]  /*15d0*/  IMAD.MOV.U32 R7, RZ, RZ, R9 ;  /* 0x000000ffff077224 */ /* 0x001fc600078e0009 */
[----:B------:R2:W0:Y:S01]  /*15e0*/  SHFL.DOWN PT, R14, R13, 0x10, 0x1f ;  /* 0x0a001f000d0e7f89 */ /* 0x00042200000e0000 */
[----:B------:R-:W-:Y:S05]  /*15f0*/  @P0 BRA `(.L_x_146) ;  /* 0x0000000000500947 */ /* 0x000fea0003800000 */
[----:B-1----:R-:W-:Y:S01]  /*1600*/  DSETP.GEU.AND P0, PT, |R8|, |R2|, PT ;  /* 0x400000020800722a */ /* 0x002fe20003f0e200 */
[----:B---3--:R-:W-:Y:S02]  /*1610*/  IMAD.MOV.U32 R4, RZ, RZ, R15 ;  /* 0x000000ffff047224 */ /* 0x008fe400078e000f */
        /* <DEDUP_REMOVED lines=18> */
.L_x_146:
[----:B------:R-:W-:Y:S05]  /*1740*/  BSYNC.RECONVERGENT B1 ;  /* 0x0000000000017941 */ /* 0x000fea0003800200 */
.L_x_145:
        /* <DEDUP_REMOVED lines=11> */
.L_x_148:
[----:B------:R-:W-:Y:S05]  /*1800*/  BSYNC.RECONVERGENT B1 ;  /* 0x0000000000017941 */ /* 0x000fea0003800200 */
.L_x_147:
[----:B------:R-:W-:Y:S01]  /*1810*/  BAR.SYNC.DEFER_BLOCKING 0x0 ;  /* 0x0000000000007b1d */ /* 0x000fe20000010000 */
[----:B------:R-:W-:-:S13]  /*1820*/  ISETP.NE.AND P1, PT, R10, RZ, PT ;  /* 0x000000ff0a00720c */ /* 0x000fda0003f25270 */
[----:B------:R-:W-:Y:S05]  /*1830*/  @P1 BRA `(.L_x_149) ;  /* 0x0000005000201947 */ /* 0x000fea0003800000 */
[----:B-1--4-:R-:W1:Y:S01]  /*1840*/  S2R R3, SR_CgaCtaId ;  /* 0x0000000000037919 */ /* 0x012e620000008800 */
[----:B------:R-:W-:Y:S01]  /*1850*/  MOV R20, 0x400 ;  /* 0x0000040000147802 */ /* 0x000fe20000000f00 */
[----:B------:R-:W-:Y:S03]  /*1860*/  BSSY.RECONVERGENT B1, `(.L_x_150) ;  /* 0x000001a000017945 */ /* 0x000fe60003800200 */
[----:B-1----:R-:W-:-:S05]  /*1870*/  LEA R20, R3, R20, 0x18 ;  /* 0x0000001403147211 */ /* 0x002fca00078ec0ff */
[----:B------:R-:W1:Y:S04]  /*1880*/  LDS.64 R16, [R20+0x18] ;  /* 0x0000180014107984 */ /* 0x000e680000000a00 */
[----:B--2---:R-:W2:Y:S04]  /*1890*/  LDS.128 R8, [R20+0x20] ;  /* 0x0000200014087984 */ /* 0x004ea80000000c00 */
[----:B------:R4:W4:Y:S04]  /*18a0*/  LDS.64 R2, [R20+0x80] ;  /* 0x0000800014027984 */ /* 0x0009280000000a00 */
[----:B0--3--:R0:W3:Y:S01]  /*18b0*/  LDS.128 R12, [R20+0x30] ;  /* 0x00003000140c7984 */ /* 0x0090e20000000c00 */
[----:B-1----:R-:W-:Y:S01]  /*18c0*/  DSETP.GEU.AND P0, PT, |R6|, |R16|, PT ;  /* 0x400000100600722a */ /* 0x002fe20003f0e200 */
[----:B------:R-:W-:-:S02]  /*18d0*/  IMAD.MOV.U32 R22, RZ, RZ, R16 ;  /* 0x000000ffff167224 */ /* 0x000fc400078e0010 */
[----:B------:R-:W-:Y:S02]  /*18e0*/  IMAD.MOV.U32 R23, RZ, RZ, R17 ;  /* 0x000000ffff177224 */ /* 0x000fe400078e0011 */
[----:B--2---:R-:W-:Y:S02]  /*18f0*/  IMAD.MOV.U32 R24, RZ, RZ, R8 ;  /* 0x000000ffff187224 */ /* 0x004fe400078e0008 */
[----:B------:R-:W-:-:S07]  /*1900*/  IMAD.MOV.U32 R25, RZ, RZ, R9 ;  /* 0x000000ffff197224 */ /* 0x000fce00078e0009 */
[----:B0--34-:R-:W-:Y:S05]  /*1910*/  @!P0 BRA `(.L_x_151) ;  /* 0x0000000000388947 */ /* 0x019fea0003800000 */
[----:B------:R-:W-:Y:S01]  /*1920*/  DSETP.GEU.AND P0, PT, |R16|, |R6|, PT ;  /* 0x400000061000722a */ /* 0x000fe20003f0e200 */
[----:B------:R-:W-:Y:S01]  /*1930*/  IMAD.MOV.U32 R22, RZ, RZ, R6 ;  /* 0x000000ffff167224 */ /* 0x000fe200078e0006 */
[----:B------:R-:W-:Y:S01]  /*1940*/  MOV R25, R5 ;  /* 0x0000000500197202 */ /* 0x000fe20000000f00 */
[----:B------:R-:W-:Y:S02]  /*1950*/  IMAD.MOV.U32 R23, RZ, RZ, R7 ;  /* 0x000000ffff177224 */ /* 0x000fe400078e0007 */
[----:B------:R-:W-:-:S09]  /*1960*/  IMAD.MOV.U32 R24, RZ, RZ, R4 ;  /* 0x000000ffff187224 */ /* 0x000fd200078e0004 */
        /* <DEDUP_REMOVED lines=9> */
.L_x_151:
[----:B------:R-:W-:Y:S05]  /*1a00*/  BSYNC.RECONVERGENT B1 ;  /* 0x0000000000017941 */ /* 0x000fea0003800200 */
.L_x_150:
        /* <DEDUP_REMOVED lines=23> */
.L_x_153:
[----:B------:R-:W-:Y:S05]  /*1b80*/  BSYNC.RECONVERGENT B1 ;  /* 0x0000000000017941 */ /* 0x000fea0003800200 */
.L_x_152:
        /* <DEDUP_REMOVED lines=21> */
.L_x_155:
[----:B------:R-:W-:Y:S05]  /*1ce0*/  BSYNC.RECONVERGENT B1 ;  /* 0x0000000000017941 */ /* 0x000fea0003800200 */
.L_x_154:
        /* <DEDUP_REMOVED lines=23> */
.L_x_157:
[----:B------:R-:W-:Y:S05]  /*1e60*/  BSYNC.RECONVERGENT B1 ;  /* 0x0000000000017941 */ /* 0x000fea0003800200 */
.L_x_156:
        /* <DEDUP_REMOVED lines=21> */
.L_x_159:
[----:B------:R-:W-:Y:S05]  /*1fc0*/  BSYNC.RECONVERGENT B1 ;  /* 0x0000000000017941 */ /* 0x000fea0003800200 */
.L_x_158:
        /* <DEDUP_REMOVED lines=21> */
.L_x_161:
[----:B------:R-:W-:Y:S05]  /*2120*/  BSYNC.RECONVERGENT B1 ;  /* 0x0000000000017941 */ /* 0x000fea0003800200 */
.L_x_160:
        /* <DEDUP_REMOVED lines=21> */
.L_x_136:
[----:B------:R-:W0:Y:S01]  /*2280*/  S2R R2, SR_LANEID ;  /* 0x0000000000027919 */ /* 0x000e220000000000 */
[----:B------:R-:W-:Y:S01]  /*2290*/  LOP3.LUT R3, R10, 0x3e0, RZ, 0xc0, !PT ;  /* 0x000003e00a037812 */ /* 0x000fe200078ec0ff */
[----:B------:R-:W-:Y:S01]  /*22a0*/  BSSY.RECONVERGENT B1, `(.L_x_162) ;  /* 0x0000024000017945 */ /* 0x000fe20003800200 */
[----:B------:R-:W-:Y:S02]  /*22b0*/  IMAD.MOV.U32 R18, RZ, RZ, R21 ;  /* 0x000000ffff127224 */ /* 0x000fe400078e0015 */
[----:B------:R-:W-:Y:S01]  /*22c0*/  LOP3.LUT R6, RZ, R3, RZ, 0x33, !PT ;  /* 0x00000003ff067212 */ /* 0x000fe200078e33ff */
[----:B------:R-:W-:Y:S02]  /*22d0*/  VIADD R4, R3, 0x20 ;  /* 0x0000002003047836 */ /* 0x000fe40000000000 */
[----:B------:R-:W-:Y:S02]  /*22e0*/  IMAD.MOV.U32 R22, RZ, RZ, R20 ;  /* 0x000000ffff167224 */ /* 0x000fe400078e0014 */
[----:B------:R-:W-:Y:S01]  /*22f0*/  IMAD.IADD R3, R9, 0x1, R6 ;  /* 0x0000000109037824 */ /* 0x000fe200078e0206 */
[----:B------:R-:W-:Y:S01]  /*2300*/  ISETP.GT.AND P0, PT, R4, R9, PT ;  /* 0x000000090400720c */ /* 0x000fe20003f04270 */
[----:B-----5:R-:W-:-:S02]  /*2310*/  IMAD.MOV.U32 R4, RZ, RZ, R14 ;  /* 0x000000ffff047224 */ /* 0x020fc400078e000e */
[----:B------:R-:W-:Y:S01]  /*2320*/  IMAD.MOV.U32 R5, RZ, RZ, R15 ;  /* 0x000000ffff057224 */ /* 0x000fe200078e000f */
[----:B------:R-:W-:-:S05]  /*2330*/  SEL R3, R3, 0x1f, P0 ;  /* 0x0000001f03037807 */ /* 0x000fca0000000000 */
[----:B------:R1:W2:Y:S04]  /*2340*/  SHFL.DOWN PT, R6, R14, 0x1, R3 ;  /* 0x082000000e067989 */ /* 0x0002a800000e0003 */
[----:B------:R1:W3:Y:S04]  /*2350*/  SHFL.DOWN PT, R7, R15, 0x1, R3 ;  /* 0x082000000f077989 */ /* 0x0002e800000e0003 */
[----:B------:R1:W4:Y:S01]  /*2360*/  SHFL.DOWN PT, R8, R21, 0x1, R3 ;  /* 0x0820000015087989 */ /* 0x00032200000e0003 */
[----:B0-----:R-:W-:-:S03]  /*2370*/  ISETP.GE.AND P0, PT, R2, R3, PT ;  /* 0x000000030200720c */ /* 0x001fc60003f06270 */
[----:B------:R1:W0:Y:S10]  /*2380*/  SHFL.DOWN PT, R11, R20, 0x1, R3 ;  /* 0x08200000140b7989 */ /* 0x00023400000e0003 */
[----:B-12---:R-:W-:Y:S05]  /*2390*/  @P0 BRA `(.L_x_163) ;  /* 0x0000000000500947 */ /* 0x006fea0003800000 */
[----:B---3--:R-:W-:Y:S01]  /*23a0*/  DSETP.GEU.AND P0, PT, |R14|, |R6|, PT ;  /* 0x400000060e00722a */ /* 0x008fe20003f0e200 */
        /* <DEDUP_REMOVED lines=19> */
.L_x_163:
[----:B------:R-:W-:Y:S05]  /*24e0*/  BSYNC.RECONVERGENT B1 ;  /* 0x0000000000017941 */ /* 0x000fea0003800200 */
.L_x_162:
[----:B------:R-:W-:Y:S01]  /*24f0*/  IADD3 R6, PT, PT, R2, 0x2, RZ ;  /* 0x0000000202067810 */ /* 0x000fe20007ffe0ff */
[----:B------:R1:W2:Y:S01]  /*2500*/  SHFL.DOWN PT, R12, R4, 0x2, R3 ;  /* 0x08400000040c7989 */ /* 0x0002a200000e0003 */
[----:B------:R-:W-:Y:S01]  /*2510*/  BSSY.RECONVERGENT B1, `(.L_x_164) ;  /* 0x000001e000017945 */ /* 0x000fe20003800200 */
[----:B----4-:R-:W-:Y:S01]  /*2520*/  IMAD.MOV.U32 R8, RZ, RZ, R18 ;  /* 0x000000ffff087224 */ /* 0x010fe200078e0012 */
[----:B------:R-:W-:Y:S01]  /*2530*/  ISETP.GT.AND P0, PT, R6, R3, PT ;  /* 0x000000030600720c */ /* 0x000fe20003f04270 */
[----:B------:R1:W4:Y:S01]  /*2540*/  SHFL.DOWN PT, R13, R5, 0x2, R3 ;  /* 0x08400000050d7989 */ /* 0x00032200000e0003 */
[----:B------:R-:W-:Y:S02]  /*2550*/  IMAD.MOV.U32 R16, RZ, RZ, R22 ;  /* 0x000000ffff107224 */ /* 0x000fe400078e0016 */
[----:B------:R-:W-:Y:S01]  /*2560*/  IMAD.MOV.U32 R6, RZ, RZ, R4 ;  /* 0x000000ffff067224 */ /* 0x000fe200078e0004 */
[----:B0-----:R1:W0:Y:S01]  /*2570*/  SHFL.DOWN PT, R11, R18, 0x2, R3 ;  /* 0x08400000120b7989 */ /* 0x00122200000e0003 */
[----:B---3--:R-:W-:-:S03]  /*2580*/  IMAD.MOV.U32 R7, RZ, RZ, R5 ;  /* 0x000000ffff077224 */ /* 0x008fc600078e0005 */
[----:B------:R1:W3:Y:S04]  /*2590*/  SHFL.DOWN PT, R15, R22, 0x2, R3 ;  /* 0x08400000160f7989 */ /* 0x0002e800000e0003 */
[----:B------:R-:W-:Y:S05]  /*25a0*/  @P0 BRA `(.L_x_165) ;  /* 0x0000000000500947 */ /* 0x000fea0003800000 */
[----:B--2-4-:R-:W-:Y:S01]  /*25b0*/  DSETP.GEU.AND P0, PT, |R4|, |R12|, PT ;  /* 0x4000000c0400722a */ /* 0x014fe20003f0e200 */
        /* <DEDUP_REMOVED lines=19> */
.L_x_165:
[----:B------:R-:W-:Y:S05]  /*26f0*/  BSYNC.RECONVERGENT B1 ;  /* 0x0000000000017941 */ /* 0x000fea0003800200 */
.L_x_164:
[----:B-1----:R-:W-:Y:S01]  /*2700*/  VIADD R4, R2, 0x4 ;  /* 0x0000000402047836 */ /* 0x002fe20000000000 */
[----:B--2---:R1:W2:Y:S01]  /*2710*/  SHFL.DOWN PT, R12, R6, 0x4, R3 ;  /* 0x08800000060c7989 */ /* 0x0042a200000e0003 */
[----:B------:R-:W-:Y:S01]  /*2720*/  BSSY.RECONVERGENT B1, `(.L_x_166) ;  /* 0x000001e000017945 */ /* 0x000fe20003800200 */
[----:B------:R-:W-:Y:S02]  /*2730*/  IMAD.MOV.U32 R14, RZ, RZ, R8 ;  /* 0x000000ffff0e7224 */ /* 0x000fe400078e0008 */
[----:B------:R-:W-:Y:S01]  /*2740*/  ISETP.GT.AND P0, PT, R4, R3, PT ;  /* 0x000000030400720c */ /* 0x000fe20003f04270 */
[----:B----4-:R1:W4:Y:S01]  /*2750*/  SHFL.DOWN PT, R13, R7, 0x4, R3 ;  /* 0x08800000070d7989 */ /* 0x01032200000e0003 */
[----:B------:R-:W-:Y:S02]  /*2760*/  IMAD.MOV.U32 R18, RZ, RZ, R16 ;  /* 0x000000ffff127224 */ /* 0x000fe400078e0010 */
[----:B------:R-:W-:Y:S01]  /*2770*/  IMAD.MOV.U32 R4, RZ, RZ, R6 ;  /* 0x000000ffff047224 */ /* 0x000fe200078e0006 */
[----:B0-----:R1:W0:Y:S01]  /*2780*/  SHFL.DOWN PT, R11, R8, 0x4, R3 ;  /* 0x08800000080b7989 */ /* 0x00122200000e0003 */
[----:B------:R-:W-:-:S03]  /*2790*/  IMAD.MOV.U32 R5, RZ, RZ, R7 ;  /* 0x000000ffff057224 */ /* 0x000fc600078e0007 */
[----:B---3--:R1:W3:Y:S04]  /*27a0*/  SHFL.DOWN PT, R15, R16, 0x4, R3 ;  /* 0x08800000100f7989 */ /* 0x0082e800000e0003 */
        /* <DEDUP_REMOVED lines=21> */
.L_x_167:
[----:B------:R-:W-:Y:S05]  /*2900*/  BSYNC.RECONVERGENT B1 ;  /* 0x0000000000017941 */ /* 0x000fea0003800200 */
.L_x_166:
[----:B-1----:R-:W-:Y:S01]  /*2910*/  VIADD R8, R2, 0x8 ;  /* 0x0000000802087836 */ /* 0x002fe20000000000 */
[----:B------:R1:W1:Y:S01]  /*2920*/  SHFL.DOWN PT, R6, R4, 0x8, R3 ;  /* 0x0900000004067989 */ /* 0x00026200000e0003 */
[----:B------:R-:W-:Y:S01]  /*2930*/  BSSY.RECONVERGENT B1, `(.L_x_168) ;  /* 0x000001e000017945 */ /* 0x000fe20003800200 */
[----:B------:R-:W-:Y:S02]  /*2940*/  IMAD.MOV.U32 R16, RZ, RZ, R18 ;  /* 0x000000ffff107224 */ /* 0x000fe400078e0012 */
[----:B------:R-:W-:Y:S01]  /*2950*/  ISETP.GT.AND P0, PT, R8, R3, PT ;  /* 0x000000030800720c */ /* 0x000fe20003f04270 */
[----:B------:R1:W1:Y:S01]  /*2960*/  SHFL.DOWN PT, R7, R5, 0x8, R3 ;  /* 0x0900000005077989 */ /* 0x00026200000e0003 */
[----:B------:R-:W-:Y:S02]  /*2970*/  IMAD.MOV.U32 R8, RZ, RZ, R14 ;  /* 0x000000ffff087224 */ /* 0x000fe400078e000e */
[----:B--2---:R-:W-:Y:S01]  /*2980*/  IMAD.MOV.U32 R12, RZ, RZ, R4 ;  /* 0x000000ffff0c7224 */ /* 0x004fe200078e0004 */
[----:B0-----:R0:W2:Y:S01]  /*2990*/  SHFL.DOWN PT, R11, R14, 0x8, R3 ;  /* 0x090000000e0b7989 */ /* 0x0010a200000e0003 */
[----:B----4-:R-:W-:-:S03]  /*29a0*/  IMAD.MOV.U32 R13, RZ, RZ, R5 ;  /* 0x000000ffff0d7224 */ /* 0x010fc600078e0005 */
[----:B---3--:R0:W3:Y:S04]  /*29b0*/  SHFL.DOWN PT, R15, R18, 0x8, R3 ;  /* 0x09000000120f7989 */ /* 0x0080e800000e0003 */
[----:B------:R-:W-:Y:S05]  /*29c0*/  @P0 BRA `(.L_x_169) ;  /* 0x0000000000500947 */ /* 0x000fea0003800000 */
[----:B-1----:R-:W-:Y:S01]  /*29d0*/  DSETP.GEU.AND P0, PT, |R4|, |R6|, PT ;  /* 0x400000060400722a */ /* 0x002fe20003f0e200 */
[----:B--2---:R-:W-:Y:S02]  /*29e0*/  IMAD.MOV.U32 R8, RZ, RZ, R11 ;  /* 0x000000ffff087224 */ /* 0x004fe400078e000b */
        /* <DEDUP_REMOVED lines=18> */
.L_x_169:
[----:B------:R-:W-:Y:S05]  /*2b10*/  BSYNC.RECONVERGENT B1 ;  /* 0x0000000000017941 */ /* 0x000fea0003800200 */
.L_x_168:
[----:B-1----:R-:W-:Y:S01]  /*2b20*/  VIADD R4, R2, 0x10 ;  /* 0x0000001002047836 */ /* 0x002fe20000000000 */
[----:B0-----:R0:W1:Y:S01]  /*2b30*/  SHFL.DOWN PT, R14, R12, 0x10, R3 ;  /* 0x0a0000000c0e7989 */ /* 0x00106200000e0003 */
[----:B------:R-:W-:Y:S01]  /*2b40*/  BSSY.RECONVERGENT B1, `(.L_x_170) ;  /* 0x000001e000017945 */ /* 0x000fe20003800200 */
[----:B------:R-:W-:Y:S02]  /*2b50*/  IMAD.MOV.U32 R5, RZ, RZ, R16 ;  /* 0x000000ffff057224 */ /* 0x000fe400078e0010 */
[----:B------:R-:W-:Y:S01]  /*2b60*/  ISETP.GT.AND P0, PT, R4, R3, PT ;  /* 0x000000030400720c */ /* 0x000fe20003f04270 */
[----:B---3--:R0:W3:Y:S01]  /*2b70*/  SHFL.DOWN PT, R15, R13, 0x10, R3 ;  /* 0x0a0000000d0f7989 */ /* 0x0080e200000e0003 */
[----:B------:R-:W-:Y:S02]  /*2b80*/  IMAD.MOV.U32 R4, RZ, RZ, R8 ;  /* 0x000000ffff047224 */ /* 0x000fe400078e0008 */
[----:B------:R-:W-:Y:S01]  /*2b90*/  IMAD.MOV.U32 R6, RZ, RZ, R12 ;  /* 0x000000ffff067224 */ /* 0x000fe200078e000c */
[----:B--2---:R0:W2:Y:S01]  /*2ba0*/  SHFL.DOWN PT, R11, R8, 0x10, R3 ;  /* 0x0a000000080b7989 */ /* 0x0040a200000e0003 */
[----:B------:R-:W-:-:S03]  /*2bb0*/  IMAD.MOV.U32 R7, RZ, RZ, R13 ;  /* 0x000000ffff077224 */ /* 0x000fc600078e000d */
[----:B------:R0:W4:Y:S04]  /*2bc0*/  SHFL.DOWN PT, R17, R16, 0x10, R3 ;  /* 0x0a00000010117989 */ /* 0x00012800000e0003 */
[----:B------:R-:W-:Y:S05]  /*2bd0*/  @P0 BRA `(.L_x_171) ;  /* 0x0000000000500947 */ /* 0x000fea0003800000 */
[----:B-1-3--:R-:W-:Y:S01]  /*2be0*/  DSETP.GEU.AND P0, PT, |R12|, |R14|, PT ;  /* 0x4000000e0c00722a */ /* 0x00afe20003f0e200 */
        /* <DEDUP_REMOVED lines=19> */
.L_x_171:
[----:B------:R-:W-:Y:S05]  /*2d20*/  BSYNC.RECONVERGENT B1 ;  /* 0x0000000000017941 */ /* 0x000fea0003800200 */
.L_x_170:
[----:B------:R-:W-:Y:S01]  /*2d30*/  ISETP.NE.AND P0, PT, R2, RZ, PT ;  /* 0x000000ff0200720c */ /* 0x000fe20003f05270 */
[----:B------:R-:W-:-:S12]  /*2d40*/  BSSY.RECONVERGENT B1, `(.L_x_172) ;  /* 0x000000a000017945 */ /* 0x000fd80003800200 */
[----:B------:R-:W-:Y:S05]  /*2d50*/  @P0 BRA `(.L_x_173) ;  /* 0x0000000000200947 */ /* 0x000fea0003800000 */
[----:B0-----:R-:W0:Y:S01]  /*2d60*/  S2R R8, SR_CgaCtaId ;  /* 0x0000000000087919 */ /* 0x001e220000008800 */
[----:B------:R-:W-:Y:S02]  /*2d70*/  MOV R3, 0x400 ;  /* 0x0000040000037802 */ /* 0x000fe40000000f00 */
[----:B------:R-:W-:-:S04]  /*2d80*/  SHF.R.U32.HI R2, RZ, 0x1, R10 ;  /* 0x00000001ff027819 */ /* 0x000fc8000001160a */
[----:B------:R-:W-:Y:S02]  /*2d90*/  LOP3.LUT R2, R2, 0x1f0, RZ, 0xc0, !PT ;  /* 0x000001f002027812 */ /* 0x000fe400078ec0ff */
[----:B0-----:R-:W-:-:S05]  /*2da0*/  LEA R3, R8, R3, 0x18 ;  /* 0x0000000308037211 */ /* 0x001fca00078ec0ff */
[----:B------:R-:W-:-:S05]  /*2db0*/  IMAD.IADD R3, R2, 0x1, R3 ;  /* 0x0000000102037824 */ /* 0x000fca00078e0203 */
[----:B------:R0:W-:Y:S04]  /*2dc0*/  STS.64 [R3+0x10], R4 ;  /* 0x0000100403007388 */ /* 0x0001e80000000a00 */
[----:B------:R0:W-:Y:S02]  /*2dd0*/  STS.64 [R3+0x8], R6 ;  /* 0x0000080603007388 */ /* 0x0001e40000000a00 */
.L_x_173:
[----:B------:R-:W-:Y:S05]  /*2de0*/  BSYNC.RECONVERGENT B1 ;  /* 0x0000000000017941 */ /* 0x000fea0003800200 */
.L_x_172:
[----:B------:R-:W-:Y:S01]  /*2df0*/  BAR.SYNC.DEFER_BLOCKING 0x0 ;  /* 0x0000000000007b1d */ /* 0x000fe20000010000 */
[----:B------:R-:W-:-:S13]  /*2e00*/  ISETP.NE.AND P1, PT, R10, RZ, PT ;  /* 0x000000ff0a00720c */ /* 0x000fda0003f25270 */
[----:B------:R-:W-:Y:S05]  /*2e10*/  @P1 BRA `(.L_x_149) ;  /* 0x0000003800a81947 */ /* 0x000fea0003800000 */
[----:B------:R-:W-:Y:S01]  /*2e20*/  ISETP.GE.AND P0, PT, R9, 0x21, PT ;  /* 0x000000210900780c */ /* 0x000fe20003f06270 */
[----:B0-----:R-:W-:Y:S02]  /*2e30*/  IMAD.MOV.U32 R13, RZ, RZ, R4 ;  /* 0x000000ffff0d7224 */ /* 0x001fe400078e0004 */
[----:B------:R-:W-:Y:S02]  /*2e40*/  IMAD.MOV.U32 R8, RZ, RZ, R5 ;  /* 0x000000ffff087224 */ /* 0x000fe400078e0005 */
[----:B------:R-:W-:Y:S02]  /*2e50*/  IMAD.MOV.U32 R2, RZ, RZ, R6 ;  /* 0x000000ffff027224 */ /* 0x000fe400078e0006 */
[----:B------:R-:W-:-:S06]  /*2e60*/  IMAD.MOV.U32 R3, RZ, RZ, R7 ;  /* 0x000000ffff037224 */ /* 0x000fcc00078e0007 */
[----:B------:R-:W-:Y:S05]  /*2e70*/  @!P0 BRA `(.L_x_174) ;  /* 0x00000000006c8947 */ /* 0x000fea0003800000 */
[----:B------:R-:W0:Y:S01]  /*2e80*/  S2UR UR5, SR_CgaCtaId ;  /* 0x00000000000579c3 */ /* 0x000e220000008800 */
[----:B------:R-:W-:Y:S01]  /*2e90*/  UMOV UR4, 0x400 ;  /* 0x0000040000047882 */ /* 0x000fe20000000000 */
[----:B------:R-:W-:Y:S01]  /*2ea0*/  BSSY.RECONVERGENT B1, `(.L_x_174) ;  /* 0x0000018000017945 */ /* 0x000fe20003800200 */
[----:B0-----:R-:W-:-:S09]  /*2eb0*/  ULEA UR4, UR5, UR4, 0x18 ;  /* 0x0000000405047291 */ /* 0x001fd2000f8ec0ff */
[----:B--2---:R-:W0:Y:S04]  /*2ec0*/  LDS.64 R10, [UR4+0x18] ;  /* 0x00001804ff0a7984 */ /* 0x004e280008000a00 */
[----:B-1-3--:R-:W1:Y:S01]  /*2ed0*/  LDS.64 R14, [UR4+0x20] ;  /* 0x00002004ff0e7984 */ /* 0x00ae620008000a00 */
[----:B0-----:R-:W-:Y:S01]  /*2ee0*/  DSETP.GEU.AND P0, PT, |R6|, |R10|, PT ;  /* 0x4000000a0600722a */ /* 0x001fe20003f0e200 */
[----:B------:R-:W-:Y:S02]  /*2ef0*/  IMAD.MOV.U32 R2, RZ, RZ, R10 ;  /* 0x000000ffff027224 */ /* 0x000fe400078e000a */
[----:B------:R-:W-:Y:S02]  /*2f00*/  IMAD.MOV.U32 R3, RZ, RZ, R11 ;  /* 0x000000ffff037224 */ /* 0x000fe400078e000b */
[----:B-1----:R-:W-:-:S02]  /*2f10*/  IMAD.MOV.U32 R13, RZ, RZ, R14 ;  /* 0x000000ffff0d7224 */ /* 0x002fc400078e000e */
[----:B------:R-:W-:-:S07]  /*2f20*/  IMAD.MOV.U32 R8, RZ, RZ, R15 ;  /* 0x000000ffff087224 */ /* 0x000fce00078e000f */
[----:B------:R-:W-:Y:S05]  /*2f30*/  @!P0 BRA `(.L_x_175) ;  /* 0x0000000000388947 */ /* 0x000fea0003800000 */
        /* <DEDUP_REMOVED lines=14> */
.L_x_175:
[----:B------:R-:W-:Y:S05]  /*3020*/  BSYNC.RECONVERGENT B1 ;  /* 0x0000000000017941 */ /* 0x000fea0003800200 */
.L_x_174:
[----:B------:R-:W-:Y:S01]  /*3030*/  ISETP.GE.AND P0, PT, R9, 0x41, PT ;  /* 0x000000410900780c */ /* 0x000fe20003f06270 */
[----:B--2---:R-:W-:Y:S02]  /*3040*/  IMAD.MOV.U32 R11, RZ, RZ, R13 ;  /* 0x000000ffff0b7224 */ /* 0x004fe400078e000d */
        /* <DEDUP_REMOVED lines=8> */
[----:B------:R-:W0:Y:S04]  /*30d0*/  LDS.64 R6, [UR4+0x28] ;  /* 0x00002804ff067984 */ /* 0x000e280008000a00 */
        /* <DEDUP_REMOVED lines=21> */
.L_x_177:
[----:B------:R-:W-:Y:S05]  /*3230*/  BSYNC.RECONVERGENT B1 ;  /* 0x0000000000017941 */ /* 0x000fea0003800200 */
.L_x_176:
[----:B------:R-:W-:Y:S01]  /*3240*/  ISETP.GE.AND P0, PT, R9, 0x61, PT ;  /* 0x000000610900780c */ /* 0x000fe20003f06270 */
[----:B------:R-:W-:Y:S02]  /*3250*/  IMAD.MOV.U32 R13, RZ, RZ, R11 ;  /* 0x000000ffff0d7224 */ /* 0x000fe400078e000b */
        /* <DEDUP_REMOVED lines=30> */
.L_x_179:
[----:B------:R-:W-:Y:S05]  /*3440*/  BSYNC.RECONVERGENT B1 ;  /* 0x0000000000017941 */ /* 0x000fea0003800200 */
.L_x_178:
        /* <DEDUP_REMOVED lines=32> */
.L_x_181:
[----:B------:R-:W-:Y:S05]  /*3650*/  BSYNC.RECONVERGENT B1 ;  /* 0x0000000000017941 */ /* 0x000fea0003800200 */
.L_x_180:
        /* <DEDUP_REMOVED lines=32> */
.L_x_183:
[----:B------:R-:W-:Y:S05]  /*3860*/  BSYNC.RECONVERGENT B1 ;  /* 0x0000000000017941 */ /* 0x000fea0003800200 */
.L_x_182:
        /* <DEDUP_REMOVED lines=32> */
.L_x_185:
[----:B------:R-:W-:Y:S05]  /*3a70*/  BSYNC.RECONVERGENT B1 ;  /* 0x0000000000017941 */ /* 0x000fea0003800200 */
.L_x_184:
[----:B------:R-:W-:Y:S01]  /*3a80*/  ISETP.GE.AND P0, PT, R9, 0xe1, PT ;  /* 0x000000e10900780c */ /* 0x000fe20003f06270 */
[----:B------:R-:W-:Y:S01]  /*3a90*/  IMAD.MOV.U32 R5, RZ, RZ, R10 ;  /* 0x000000ffff057224 */ /* 0x000fe200078e000a */
[----:B------:R-:W-:Y:S01]  /*3aa0*/  MOV R4, R11 ;  /* 0x0000000b00047202 */ /* 0x000fe20000000f00 */
[----:B------:R-:W-:Y:S02]  /*3ab0*/  IMAD.MOV.U32 R6, RZ, RZ, R2 ;  /* 0x000000ffff067224 */ /* 0x000fe400078e0002 */
[----:B------:R-:W-:-:S08]  /*3ac0*/  IMAD.MOV.U32 R7, RZ, RZ, R3 ;  /* 0x000000ffff077224 */ /* 0x000fd000078e0003 */
[----:B------:R-:W-:Y:S05]  /*3ad0*/  @!P0 BRA `(.L_x_149) ;  /* 0x0000002c00788947 */ /* 0x000fea0003800000 */
[----:B------:R-:W0:Y:S01]  /*3ae0*/  S2UR UR5, SR_CgaCtaId ;  /* 0x00000000000579c3 */ /* 0x000e220000008800 */
[----:B------:R-:W-:Y:S02]  /*3af0*/  UMOV UR4, 0x400 ;  /* 0x0000040000047882 */ /* 0x000fe40000000000 */
[----:B0-----:R-:W-:-:S09]  /*3b00*/  ULEA UR4, UR5, UR4, 0x18 ;  /* 0x0000000405047291 */ /* 0x001fd2000f8ec0ff */
[----:B------:R-:W0:Y:S04]  /*3b10*/  LDS.64 R8, [UR4+0x78] ;  /* 0x00007804ff087984 */ /* 0x000e280008000a00 */
[----:B------:R-:W2:Y:S01]  /*3b20*/  LDS.64 R12, [UR4+0x80] ;  /* 0x00008004ff0c7984 */ /* 0x000ea20008000a00 */
[----:B0-----:R-:W-:Y:S01]  /*3b30*/  DSETP.GEU.AND P0, PT, |R2|, |R8|, PT ;  /* 0x400000080200722a */ /* 0x001fe20003f0e200 */
        /* <DEDUP_REMOVED lines=20> */
.L_x_117:
[----:B------:R-:W0:Y:S01]  /*3c80*/  S2R R3, SR_TID.X ;  /* 0x0000000000037919 */ /* 0x000e220000002100 */
[----:B------:R-:W1:Y:S02]  /*3c90*/  LDCU.128 UR12, c[0x0][0x380] ;  /* 0x00007000ff0c77ac */ /* 0x000e640008000c00 */
[----:B-1----:R-:W-:Y:S02]  /*3ca0*/  IMAD.U32 R2, RZ, RZ, UR12 ;  /* 0x0000000cff027e24 */ /* 0x002fe4000f8e00ff */
[----:B------:R-:W-:Y:S01]  /*3cb0*/  IMAD.U32 R4, RZ, RZ, UR13 ;  /* 0x0000000dff047e24 */ /* 0x000fe2000f8e00ff */
[----:B0-----:R-:W-:-:S05]  /*3cc0*/  IADD3 R5, P0, PT, R8, R3, RZ ;  /* 0x0000000308057210 */ /* 0x001fca0007f1e0ff */
[----:B------:R-:W-:Y:S01]  /*3cd0*/  IMAD.X R6, RZ, RZ, RZ, P0 ;  /* 0x000000ffff067224 */ /* 0x000fe200000e06ff */
[----:B------:R-:W-:-:S04]  /*3ce0*/  LEA R20, P0, R5, R2, 0x3 ;  /* 0x0000000205147211 */ /* 0x000fc800078018ff */
[----:B------:R-:W-:-:S05]  /*3cf0*/  LEA.HI.X R21, R5, R4, R6, 0x3, P0 ;  /* 0x0000000405157211 */ /* 0x000fca00000f1c06 */
[----:B------:R-:W2:Y:S04]  /*3d00*/  LDG.E.64 R6, desc[UR10][R20.64] ;  /* 0x0000000a14067981 */ /* 0x000ea8000c1e1b00 */
[----:B------:R-:W2:Y:S04]  /*3d10*/  LDG.E.64 R14, desc[UR10][R20.64+0x800] ;  /* 0x0008000a140e7981 */ /* 0x000ea8000c1e1b00 */
[----:B------:R-:W3:Y:S04]  /*3d20*/  LDG.E.64 R18, desc[UR10][R20.64+0x1000] ;  /* 0x0010000a14127981 */ /* 0x000ee8000c1e1b00 */
[----:B------:R-:W4:Y:S04]  /*3d30*/  LDG.E.64 R12, desc[UR10][R20.64+0x1800] ;  /* 0x0018000a140c7981 */ /* 0x000f28000c1e1b00 */
[----:B------:R-:W5:Y:S01]  /*3d40*/  LDG.E.64 R10, desc[UR10][R20.64+0x2000] ;  /* 0x0020000a140a7981 */ /* 0x000f62000c1e1b00 */
[----:B------:R-:W-:Y:S01]  /*3d50*/  IMAD.U32 R5, RZ, RZ, UR14 ;  /* 0x0000000eff057e24 */ /* 0x000fe2000f8e00ff */
[----:B------:R-:W-:Y:S01]  /*3d60*/  LOP3.LUT R9, R3, 0x400, RZ, 0xfc, !PT ;  /* 0x0000040003097812 */ /* 0x000fe200078efcff */
[----:B------:R-:W-:Y:S01]  /*3d70*/  BSSY.RECONVERGENT B1, `(.L_x_186) ;  /* 0x0000020000017945 */ /* 0x000fe20003800200 */
[----:B------:R-:W-:-:S04]  /*3d80*/  ISETP.LE.U32.AND P0, PT, R25, UR6, PT ;  /* 0x0000000619007c0c */ /* 0x000fc8000bf03070 */
[----:B------:R-:W-:Y:S01]  /*3d90*/  ISETP.GE.U32.AND.EX P0, PT, RZ, R16, PT, P0 ;  /* 0x00000010ff00720c */ /* 0x000fe20003f06100 */
[----:B--2---:R-:W-:-:S06]  /*3da0*/  DSETP.GEU.AND P2, PT, |R6|, |R14|, PT ;  /* 0x4000000e0600722a */ /* 0x004fcc0003f4e200 */
[----:B------:R-:W-:Y:S02]  /*3db0*/  FSEL R6, R6, R14, P2 ;  /* 0x0000000e06067208 */ /* 0x000fe40001000000 */
[----:B------:R-:W-:-:S06]  /*3dc0*/  FSEL R7, R7, R15, P2 ;  /* 0x0000000f07077208 */ /* 0x000fcc0001000000 */
[----:B---3--:R-:W-:-:S06]  /*3dd0*/  DSETP.GEU.AND P3, PT, |R6|, |R18|, PT ;  /* 0x400000120600722a */ /* 0x008fcc0003f6e200 */
[----:B------:R-:W-:Y:S01]  /*3de0*/  FSEL R14, R6, R18, P3 ;  /* 0x00000012060e7208 */ /* 0x000fe20001800000 */
[----:B------:R-:W-:Y:S01]  /*3df0*/  IMAD.U32 R6, RZ, RZ, UR15 ;  /* 0x0000000fff067e24 */ /* 0x000fe2000f8e00ff */
[----:B------:R-:W-:Y:S01]  /*3e00*/  FSEL R15, R7, R19, P3 ;  /* 0x00000013070f7208 */ /* 0x000fe20001800000 */
[----:B------:R-:W-:-:S05]  /*3e10*/  VIADD R18, R3, 0x100 ;  /* 0x0000010003127836 */ /* 0x000fca0000000000 */
[----:B----4-:R-:W-:-:S06]  /*3e20*/  DSETP.GEU.AND P1, PT, |R14|, |R12|, PT ;  /* 0x4000000c0e00722a */ /* 0x010fcc0003f2e200 */
[----:B------:R-:W-:Y:S01]  /*3e30*/  FSEL R12, R14, R12, P1 ;  /* 0x0000000c0e0c7208 */ /* 0x000fe20000800000 */
[----:B------:R-:W-:Y:S01]  /*3e40*/  VIADD R14, R3, 0x200 ;  /* 0x00000200030e7836 */ /* 0x000fe20000000000 */
[----:B------:R-:W-:Y:S02]  /*3e50*/  FSEL R13, R15, R13, P1 ;  /* 0x0000000d0f0d7208 */ /* 0x000fe40000800000 */
[----:B------:R-:W-:Y:S02]  /*3e60*/  IADD3 R15, P5, PT, R8, R5, RZ ;  /* 0x00000005080f7210 */ /* 0x000fe40007fbe0ff */
[----:B------:R-:W-:Y:S02]  /*3e70*/  @P3 SEL R14, R3, R18, P2 ;  /* 0x00000012030e3207 */ /* 0x000fe40001000000 */
[----:B-----5:R-:W-:Y:S01]  /*3e80*/  DSETP.GEU.AND P4, PT, |R12|, |R10|, PT ;  /* 0x4000000a0c00722a */ /* 0x020fe20003f8e200 */
[----:B------:R-:W-:Y:S01]  /*3e90*/  IMAD.X R17, RZ, RZ, R6, P5 ;  /* 0x000000ffff117224 */ /* 0x000fe200028e0606 */
[----:B------:R-:W-:Y:S01]  /*3ea0*/  IADD3 R7, P5, PT, R9, R15, RZ ;  /* 0x0000000f09077210 */ /* 0x000fe20007fbe0ff */
[----:B------:R-:W-:-:S04]  /*3eb0*/  @!P1 VIADD R14, R3, 0x300 ;  /* 0x00000300030e9836 */ /* 0x000fc80000000000 */
[----:B------:R-:W-:-:S07]  /*3ec0*/  IMAD.X R8, RZ, RZ, R17, P5 ;  /* 0x000000ffff087224 */ /* 0x000fce00028e0611 */
[----:B------:R-:W-:Y:S05]  /*3ed0*/  @!P4 BRA `(.L_x_187) ;  /* 0x000000000024c947 */ /* 0x000fea0003800000 */
[C---:B------:R-:W-:Y:S02]  /*3ee0*/  ISETP.GE.U32.AND P1, PT, R14.reuse, R9, PT ;  /* 0x000000090e00720c */ /* 0x040fe40003f26070 */
[----:B------:R-:W-:Y:S02]  /*3ef0*/  IADD3 R14, P2, PT, R14, R15, RZ ;  /* 0x0000000f0e0e7210 */ /* 0x000fe40007f5e0ff */
[----:B------:R-:W-:-:S03]  /*3f00*/  ISETP.GE.U32.AND.EX P1, PT, RZ, RZ, PT, P1 ;  /* 0x000000ffff00720c */ /* 0x000fc60003f26110 */
[----:B------:R-:W-:-:S10]  /*3f10*/  IMAD.X R9, RZ, RZ, R17, P2 ;  /* 0x000000ffff097224 */ /* 0x000fd400010e0611 */
[----:B------:R-:W-:-:S06]  /*3f20*/  DSETP.LT.OR P1, PT, |R10|, |R12|, !P1 ;  /* 0x4000000c0a00722a */ /* 0x000fcc0004f21600 */
[----:B------:R-:W-:Y:S02]  /*3f30*/  FSEL R10, R12, R10, P1 ;  /* 0x0000000a0c0a7208 */ /* 0x000fe40000800000 */
[----:B------:R-:W-:Y:S02]  /*3f40*/  FSEL R11, R13, R11, P1 ;  /* 0x0000000b0d0b7208 */ /* 0x000fe40000800000 */
[----:B------:R-:W-:Y:S02]  /*3f50*/  SEL R7, R14, R7, P1 ;  /* 0x000000070e077207 */ /* 0x000fe40000800000 */
[----:B------:R-:W-:-:S07]  /*3f60*/  SEL R8, R9, R8, P1 ;  /* 0x0000000809087207 */ /* 0x000fce0000800000 */
.L_x_187:
[----:B------:R-:W-:Y:S05]  /*3f70*/  BSYNC.RECONVERGENT B1 ;  /* 0x0000000000017941 */ /* 0x000fea0003800200 */
.L_x_186:
[----:B------:R-:W-:Y:S05]  /*3f80*/  @P0 BRA `(.L_x_188) ;  /* 0x0000001400000947 */ /* 0x000fea0003800000 */
[----:B------:R-:W0:Y:S01]  /*3f90*/  LDCU.64 UR8, c[0x0][0x3e8] ;  /* 0x00007d00ff0877ac */ /* 0x000e220008000a00 */
[----:B------:R-:W-:Y:S01]  /*3fa0*/  ISETP.NE.AND P0, PT, R3, RZ, PT ;  /* 0x000000ff0300720c */ /* 0x000fe20003f05270 */
[----:B------:R-:W-:Y:S01]  /*3fb0*/  BSSY.RECONVERGENT B1, `(.L_x_189) ;  /* 0x0000012000017945 */ /* 0x000fe20003800200 */
[----:B------:R-:W-:Y:S01]  /*3fc0*/  UMOV UR4, 0x8 ;  /* 0x0000000800047882 */ /* 0x000fe20000000000 */
[----:B------:R-:W-:Y:S02]  /*3fd0*/  UMOV UR5, 0x0 ;  /* 0x0000000000057882 */ /* 0x000fe40000000000 */
[----:B0-----:R-:W-:-:S04]  /*3fe0*/  UIMAD.WIDE.U32 UR4, UR8, 0x1, UR4 ;  /* 0x00000001080478a5 */ /* 0x001fc8000f8e0004 */
[----:B------:R-:W-:Y:S02]  /*3ff0*/  UIADD3 UR7, UPT, UPT, UR5, UR9, URZ ;  /* 0x0000000905077290 */ /* 0x000fe4000fffe0ff */
[----:B------:R-:W-:Y:S02]  /*4000*/  IMAD.U32 R13, RZ, RZ, UR5 ;  /* 0x00000005ff0d7e24 */ /* 0x000fe4000f8e00ff */
[----:B------:R-:W-:Y:S02]  /*4010*/  IMAD.U32 R12, RZ, RZ, UR4 ;  /* 0x00000004ff0c7e24 */ /* 0x000fe4000f8e00ff */
[----:B------:R-:W-:Y:S01]  /*4020*/  IMAD.U32 R13, RZ, RZ, UR7 ;  /* 0x00000007ff0d7e24 */ /* 0x000fe2000f8e00ff */
[----:B------:R-:W-:Y:S06]  /*4030*/  @P0 BRA `(.L_x_190) ;  /* 0x0000000000240947 */ /* 0x000fec0003800000 */
[----:B------:R-:W-:Y:S02]  /*4040*/  IMAD.MOV.U32 R18, RZ, RZ, 0x500 ;  /* 0x00000500ff127424 */ /* 0x000fe400078e00ff */
[----:B------:R-:W-:-:S05]  /*4050*/  IMAD.MOV.U32 R19, RZ, RZ, 0x0 ;  /* 0x00000000ff137424 */ /* 0x000fca00078e00ff */
[----:B------:R-:W2:Y:S01]  /*4060*/  ATOMG.E.ADD.64.STRONG.GPU PT, R14, desc[UR10][R12.64], R18 ;  /* 0x800000120c0e79a8 */ /* 0x000ea200081ef50a */
[----:B------:R-:W0:Y:S01]  /*4070*/  S2UR UR5, SR_CgaCtaId ;  /* 0x00000000000579c3 */ /* 0x000e220000008800 */
[----:B------:R-:W-:Y:S02]  /*4080*/  UMOV UR4, 0x400 ;  /* 0x0000040000047882 */ /* 0x000fe40000000000 */
[----:B0-----:R-:W-:Y:S01]  /*4090*/  ULEA UR4, UR5, UR4, 0x18 ;  /* 0x0000000405047291 */ /* 0x001fe2000f8ec0ff */
[----:B--2---:R-:W-:-:S05]  /*40a0*/  IADD3 R14, P0, PT, R14, UR6, RZ ;  /* 0x000000060e0e7c10 */ /* 0x004fca000ff1e0ff */
[----:B------:R-:W-:-:S05]  /*40b0*/  IMAD.X R15, RZ, RZ, R15, P0 ;  /* 0x000000ffff0f7224 */ /* 0x000fca00000e060f */
[----:B------:R0:W-:Y:S03]  /*40c0*/  STS.64 [UR4+0x98], R14 ;  /* 0x0000980eff007988 */ /* 0x0001e60008000a04 */
.L_x_190:
[----:B------:R-:W-:Y:S05]  /*40d0*/  BSYNC.RECONVERGENT B1 ;  /* 0x0000000000017941 */ /* 0x000fea0003800200 */
.L_x_189:
[----:B------:R-:W1:Y:S08]  /*40e0*/  S2UR UR5, SR_CgaCtaId ;  /* 0x00000000000579c3 */ /* 0x000e700000008800 */
[----:B------:R-:W-:Y:S06]  /*40f0*/  BAR.SYNC.DEFER_BLOCKING 0x0 ;  /* 0x0000000000007b1d */ /* 0x000fec0000010000 */
[----:B------:R-:W-:-:S02]  /*4100*/  UMOV UR4, 0x400 ;  /* 0x0000040000047882 */ /* 0x000fc40000000000 */
[----:B-1----:R-:W-:-:S06]  /*4110*/  ULEA UR4, UR5, UR4, 0x18 ;  /* 0x0000000405047291 */ /* 0x002fcc000f8ec0ff */
[----:B------:R-:W-:-:S05]  /*4120*/  IMAD.U32 R9, RZ, RZ, UR4 ;  /* 0x00000004ff097e24 */ /* 0x000fca000f8e00ff */
[----:B------:R-:W0:Y:S02]  /*4130*/  LDS.64 R18, [R9+0x98] ;  /* 0x0000980009127984 */ /* 0x000e240000000a00 */
[----:B0-----:R-:W-:-:S04]  /*4140*/  IADD3 R14, P1, PT, R18, 0x500, RZ ;  /* 0x00000500120e7810 */ /* 0x001fc80007f3e0ff */
[----:B------:R-:W-:Y:S01]  /*4150*/  ISETP.GT.U32.AND P0, PT, R14, R25, PT ;  /* 0x000000190e00720c */ /* 0x000fe20003f04070 */
[----:B------:R-:W-:-:S05]  /*4160*/  IMAD.X R15, RZ, RZ, R19, P1 ;  /* 0x000000ffff0f7224 */ /* 0x000fca00008e0613 */
[----:B------:R-:W-:-:S13]  /*4170*/  ISETP.GT.AND.EX P0, PT, R15, R16, PT, P0 ;  /* 0x000000100f00720c */ /* 0x000fda0003f04300 */
[----:B------:R-:W-:Y:S05]  /*4180*/  @P0 BRA `(.L_x_191) ;  /* 0x0000000400b40947 */ /* 0x000fea0003800000 */
[----:B------:R-:W-:Y:S01]  /*4190*/  BSSY.RECONVERGENT B1, `(.L_x_191) ;  /* 0x000006c000017945 */ /* 0x000fe20003800200 */
[----:B------:R-:W-:Y:S01]  /*41a0*/  IMAD.MOV.U32 R20, RZ, RZ, R10 ;  /* 0x000000ffff147224 */ /* 0x000fe200078e000a */
[----:B------:R-:W0:Y:S01]  /*41b0*/  LDCU.64 UR8, c[0x0][0x398] ;  /* 0x00007300ff0877ac */ /* 0x000e220008000a00 */
[----:B------:R-:W-:Y:S02]  /*41c0*/  IMAD.MOV.U32 R21, RZ, RZ, R11 ;  /* 0x000000ffff157224 */ /* 0x000fe400078e000b */
[----:B------:R-:W-:Y:S01]  /*41d0*/  IMAD.MOV.U32 R15, RZ, RZ, R7 ;  /* 0x000000ffff0f7224 */ /* 0x000fe200078e0007 */
[----:B------:R-:W1:Y:S01]  /*41e0*/  LDCU.128 UR12, c[0x0][0x380] ;  /* 0x00007000ff0c77ac */ /* 0x000e620008000c00 */
[----:B------:R-:W-:-:S07]  /*41f0*/  IMAD.MOV.U32 R14, RZ, RZ, R8 ;  /* 0x000000ffff0e7224 */ /* 0x000fce00078e0008 */
.L_x_194:
[----:B------:R-:W-:Y:S01]  /*4200*/  IADD3 R7, P0, PT, R3, R18, RZ ;  /* 0x0000001203077210 */ /* 0x000fe20007f1e0ff */
[----:B-1----:R-:W-:Y:S02]  /*4210*/  IMAD.U32 R2, RZ, RZ, UR12 ;  /* 0x0000000cff027e24 */ /* 0x002fe4000f8e00ff */
[----:B------:R-:W-:Y:S02]  /*4220*/  IMAD.U32 R4, RZ, RZ, UR13 ;  /* 0x0000000dff047e24 */ /* 0x000fe4000f8e00ff */
[----:B------:R-:W-:Y:S01]  /*4230*/  IMAD.X R25, RZ, RZ, R19, P0 ;  /* 0x000000ffff197224 */ /* 0x000fe200000e0613 */
[----:B------:R-:W-:-:S04]  /*4240*/  LEA R10, P0, R7, R2, 0x3 ;  /* 0x00000002070a7211 */ /* 0x000fc800078018ff */
[----:B------:R-:W-:-:S05]  /*4250*/  LEA.HI.X R11, R7, R4, R25, 0x3, P0 ;  /* 0x00000004070b7211 */ /* 0x000fca00000f1c19 */
[----:B------:R-:W2:Y:S04]  /*4260*/  LDG.E.64 R16, desc[UR10][R10.64] ;  /* 0x0000000a0a107981 */ /* 0x000ea8000c1e1b00 */
[----:B------:R-:W3:Y:S01]  /*4270*/  LDG.E.64 R18, desc[UR10][R10.64+0x800] ;  /* 0x0008000a0a127981 */ /* 0x000ee2000c1e1b00 */
[----:B------:R-:W-:Y:S02]  /*4280*/  IMAD.U32 R5, RZ, RZ, UR14 ;  /* 0x0000000eff057e24 */ /* 0x000fe4000f8e00ff */
[----:B------:R-:W-:-:S03]  /*4290*/  IMAD.U32 R6, RZ, RZ, UR15 ;  /* 0x0000000fff067e24 */ /* 0x000fc6000f8e00ff */
[----:B------:R-:W-:-:S04]  /*42a0*/  IADD3 R24, P0, PT, R7, R5, RZ ;  /* 0x0000000507187210 */ /* 0x000fc80007f1e0ff */
[----:B------:R-:W-:Y:S01]  /*42b0*/  IADD3 R27, P3, PT, R24, 0x100, RZ ;  /* 0x00000100181b7810 */ /* 0x000fe20007f7e0ff */
[----:B------:R-:W-:-:S04]  /*42c0*/  IMAD.X R25, R25, 0x1, R6, P0 ;  /* 0x0000000119197824 */ /* 0x000fc800000e0606 */
[----:B------:R-:W-:Y:S01]  /*42d0*/  IMAD.X R26, RZ, RZ, R25, P3 ;  /* 0x000000ffff1a7224 */ /* 0x000fe200018e0619 */
[----:B--2---:R-:W-:-:S14]  /*42e0*/  DSETP.GEU.AND P2, PT, |R20|, |R16|, PT ;  /* 0x400000101400722a */ /* 0x004fdc0003f4e200 */
[----:B------:R-:W-:-:S04]  /*42f0*/  @P2 ISETP.GE.U32.AND P0, PT, R15, R24, PT ;  /* 0x000000180f00220c */ /* 0x000fc80003f06070 */
[----:B------:R-:W-:-:S13]  /*4300*/  @P2 ISETP.GE.AND.EX P0, PT, R14, R25, PT, P0 ;  /* 0x000000190e00220c */ /* 0x000fda0003f06300 */
[----:B------:R-:W-:-:S06]  /*4310*/  @P2 DSETP.LT.OR P0, PT, |R16|, |R20|, !P0 ;  /* 0x400000141000222a */ /* 0x000fcc0004701600 */
[----:B------:R-:W-:Y:S02]  /*4320*/  @P2 FSEL R7, R20, R16, P0 ;  /* 0x0000001014072208 */ /* 0x000fe40000000000 */
[----:B------:R-:W-:Y:S02]  /*4330*/  @P2 FSEL R20, R21, R17, P0 ;  /* 0x0000001115142208 */ /* 0x000fe40000000000 */
[C---:B------:R-:W-:Y:S01]  /*4340*/  IADD3 R21, P5, PT, R24.reuse, 0x300, RZ ;  /* 0x0000030018157810 */ /* 0x040fe20007fbe0ff */
[----:B------:R-:W-:Y:S01]  /*4350*/  @P2 IMAD.MOV.U32 R16, RZ, RZ, R7 ;  /* 0x000000ffff102224 */ /* 0x000fe200078e0007 */
[C---:B------:R-:W-:Y:S01]  /*4360*/  IADD3 R7, P6, PT, R24.reuse, 0x400, RZ ;  /* 0x0000040018077810 */ /* 0x040fe20007fde0ff */
[----:B------:R-:W-:Y:S01]  /*4370*/  @P2 IMAD.MOV.U32 R17, RZ, RZ, R20 ;  /* 0x000000ffff112224 */ /* 0x000fe200078e0014 */
[----:B------:R-:W-:Y:S01]  /*4380*/  IADD3 R20, P4, PT, R24, 0x200, RZ ;  /* 0x0000020018147810 */ /* 0x000fe20007f9e0ff */
[--C-:B------:R-:W-:Y:S01]  /*4390*/  IMAD.X R23, RZ, RZ, R25.reuse, P5 ;  /* 0x000000ffff177224 */ /* 0x100fe200028e0619 */
[----:B------:R-:W-:Y:S01]  /*43a0*/  @P2 SEL R24, R15, R24, P0 ;  /* 0x000000180f182207 */ /* 0x000fe20000000000 */
[----:B------:R-:W-:-:S02]  /*43b0*/  IMAD.X R8, RZ, RZ, R25, P6 ;  /* 0x000000ffff087224 */ /* 0x000fc400030e0619 */
[----:B------:R-:W-:Y:S01]  /*43c0*/  IMAD.X R22, RZ, RZ, R25, P4 ;  /* 0x000000ffff167224 */ /* 0x000fe200020e0619 */
[----:B------:R-:W-:Y:S01]  /*43d0*/  @P2 SEL R25, R14, R25, P0 ;  /* 0x000000190e192207 */ /* 0x000fe20000000000 */
[----:B---3--:R-:W-:Y:S01]  /*43e0*/  DSETP.GEU.AND P1, PT, |R16|, |R18|, PT ;  /* 0x400000121000722a */ /* 0x008fe20003f2e200 */
[----:B------:R-:W2:-:S13]  /*43f0*/  LDG.E.64 R14, desc[UR10][R10.64+0x1000] ;  /* 0x0010000a0a0e7981 */ /* 0x000e9a000c1e1b00 */
[----:B------:R-:W-:-:S04]  /*4400*/  @P1 ISETP.GE.U32.AND P0, PT, R24, R27, PT ;  /* 0x0000001b1800120c */ /* 0x000fc80003f06070 */
[----:B------:R-:W-:-:S13]  /*4410*/  @P1 ISETP.GE.AND.EX P0, PT, R25, R26, PT, P0 ;  /* 0x0000001a1900120c */ /* 0x000fda0003f06300 */
[----:B------:R-:W-:-:S06]  /*4420*/  @P1 DSETP.LT.OR P0, PT, |R18|, |R16|, !P0 ;  /* 0x400000101200122a */ /* 0x000fcc0004701600 */
[----:B------:R-:W-:Y:S02]  /*4430*/  @P1 FSEL R28, R16, R18, P0 ;  /* 0x00000012101c1208 */ /* 0x000fe40000000000 */
[----:B------:R-:W-:Y:S02]  /*4440*/  @P1 FSEL R29, R17, R19, P0 ;  /* 0x00000013111d1208 */ /* 0x000fe40000000000 */
[----:B------:R-:W3:Y:S01]  /*4450*/  LDG.E.64 R16, desc[UR10][R10.64+0x1800] ;  /* 0x0018000a0a107981 */ /* 0x000ee2000c1e1b00 */
[----:B------:R-:W-:Y:S02]  /*4460*/  @P1 IMAD.MOV.U32 R18, RZ, RZ, R28 ;  /* 0x000000ffff121224 */ /* 0x000fe400078e001c */
[----:B------:R-:W-:Y:S01]  /*4470*/  @P1 IMAD.MOV.U32 R19, RZ, RZ, R29 ;  /* 0x000000ffff131224 */ /* 0x000fe200078e001d */
[----:B------:R-:W-:Y:S02]  /*4480*/  @P1 SEL R27, R24, R27, P0 ;  /* 0x0000001b181b1207 */ /* 0x000fe40000000000 */
[----:B------:R-:W-:Y:S01]  /*4490*/  @P1 SEL R26, R25, R26, P0 ;  /* 0x0000001a191a1207 */ /* 0x000fe20000000000 */
[----:B------:R-:W-:Y:S01]  /*44a0*/  BSSY.RECONVERGENT B2, `(.L_x_192) ;  /* 0x000001d000027945 */ /* 0x000fe20003800200 */
[----:B------:R-:W5:Y:S01]  /*44b0*/  LDG.E.64 R10, desc[UR10][R10.64+0x2000] ;  /* 0x0020000a0a0a7981 */ /* 0x000f62000c1e1b00 */
[----:B------:R-:W-:Y:S06]  /*44c0*/  BAR.SYNC.DEFER_BLOCKING 0x0 ;  /* 0x0000000000007b1d */ /* 0x000fec0000010000 */
[----:B--2---:R-:W-:-:S14]  /*44d0*/  DSETP.GEU.AND P2, PT, |R18|, |R14|, PT ;  /* 0x4000000e1200722a */ /* 0x004fdc0003f4e200 */
[----:B------:R-:W-:-:S04]  /*44e0*/  @P2 ISETP.GE.U32.AND P0, PT, R27, R20, PT ;  /* 0x000000141b00220c */ /* 0x000fc80003f06070 */
[----:B------:R-:W-:-:S13]  /*44f0*/  @P2 ISETP.GE.AND.EX P0, PT, R26, R22, PT, P0 ;  /* 0x000000161a00220c */ /* 0x000fda0003f06300 */
[----:B------:R-:W-:-:S06]  /*4500*/  @P2 DSETP.LT.OR P0, PT, |R14|, |R18|, !P0 ;  /* 0x400000120e00222a */ /* 0x000fcc0004701600 */
[----:B------:R-:W-:Y:S02]  /*4510*/  @P2 FSEL R18, R18, R14, P0 ;  /* 0x0000000e12122208 */ /* 0x000fe40000000000 */
[----:B------:R-:W-:-:S03]  /*4520*/  @P2 FSEL R19, R19, R15, P0 ;  /* 0x0000000f13132208 */ /* 0x000fc60000000000 */
[----:B------:R-:W-:Y:S02]  /*4530*/  @P2 IMAD.MOV.U32 R14, RZ, RZ, R18 ;  /* 0x000000ffff0e2224 */ /* 0x000fe400078e0012 */
[----:B------:R-:W-:-:S06]  /*4540*/  @P2 IMAD.MOV.U32 R15, RZ, RZ, R19 ;  /* 0x000000ffff0f2224 */ /* 0x000fcc00078e0013 */
[----:B---3--:R-:W-:Y:S01]  /*4550*/  DSETP.GEU.AND P1, PT, |R14|, |R16|, PT ;  /* 0x400000100e00722a */ /* 0x008fe20003f2e200 */
[----:B------:R-:W-:Y:S02]  /*4560*/  @P2 SEL R20, R27, R20, P0 ;  /* 0x000000141b142207 */ /* 0x000fe40000000000 */
[----:B------:R-:W-:Y:S02]  /*4570*/  @P2 SEL R22, R26, R22, P0 ;  /* 0x000000161a162207 */ /* 0x000fe40000000000 */
[----:B------:R-:W-:-:S09]  /*4580*/  ISETP.NE.AND P2, PT, R3, RZ, PT ;  /* 0x000000ff0300720c */ /* 0x000fd20003f45270 */
[----:B------:R-:W-:-:S04]  /*4590*/  @P1 ISETP.GE.U32.AND P0, PT, R20, R21, PT ;  /* 0x000000151400120c */ /* 0x000fc80003f06070 */
[----:B------:R-:W-:-:S13]  /*45a0*/  @P1 ISETP.GE.AND.EX P0, PT, R22, R23, PT, P0 ;  /* 0x000000171600120c */ /* 0x000fda0003f06300 */
[----:B------:R-:W-:Y:S01]  /*45b0*/  @P1 DSETP.LT.OR P0, PT, |R16|, |R14|, !P0 ;  /* 0x4000000e1000122a */ /* 0x000fe20004701600 */
[----:B------:R-:W-:-:S13]  /*45c0*/  @P2 BRA `(.L_x_193) ;  /* 0x0000000000282947 */ /* 0x000fda0003800000 */
[----:B------:R-:W-:Y:S02]  /*45d0*/  IMAD.MOV.U32 R24, RZ, RZ, 0x500 ;  /* 0x00000500ff187424 */ /* 0x000fe400078e00ff */
[----:B------:R-:W-:-:S06]  /*45e0*/  IMAD.MOV.U32 R25, RZ, RZ, 0x0 ;  /* 0x00000000ff197424 */ /* 0x000fcc00078e00ff */
[----:B------:R-:W2:Y:S01]  /*45f0*/  ATOMG.E.ADD.64.STRONG.GPU PT, R24, desc[UR10][R12.64], R24 ;  /* 0x800000180c1879a8 */ /* 0x000ea200081ef50a */
[----:B------:R-:W1:Y:S01]  /*4600*/  S2UR UR5, SR_CgaCtaId ;  /* 0x00000000000579c3 */ /* 0x000e620000008800 */
[----:B------:R-:W-:Y:S02]  /*4610*/  UMOV UR4, 0x400 ;  /* 0x0000040000047882 */ /* 0x000fe40000000000 */
[----:B-1----:R-:W-:-:S06]  /*4620*/  ULEA UR4, UR5, UR4, 0x18 ;  /* 0x0000000405047291 */ /* 0x002fcc000f8ec0ff */
[----:B------:R-:W-:Y:S01]  /*4630*/  IMAD.U32 R9, RZ, RZ, UR4 ;  /* 0x00000004ff097e24 */ /* 0x000fe2000f8e00ff */
[----:B--2---:R-:W-:-:S05]  /*4640*/  IADD3 R18, P2, PT, R24, UR6, RZ ;  /* 0x0000000618127c10 */ /* 0x004fca000ff5e0ff */
[----:B------:R-:W-:-:S05]  /*4650*/  IMAD.X R19, RZ, RZ, R25, P2 ;  /* 0x000000ffff137224 */ /* 0x000fca00010e0619 */
[----:B------:R1:W-:Y:S03]  /*4660*/  STS.64 [R9+0x98], R18 ;  /* 0x0000981209007388 */ /* 0x0003e60000000a00 */
.L_x_193:
[----:B0-----:R-:W-:Y:S05]  /*4670*/  BSYNC.RECONVERGENT B2 ;  /* 0x0000000000027941 */ /* 0x001fea0003800200 */
.L_x_192:
[----:B------:R-:W-:Y:S01]  /*4680*/  BAR.SYNC.DEFER_BLOCKING 0x0 ;  /* 0x0000000000007b1d */ /* 0x000fe20000010000 */
[----:B------:R-:W-:Y:S01]  /*4690*/  @P1 FSEL R14, R14, R16, P0 ;  /* 0x000000100e0e1208 */ /* 0x000fe20000000000 */
[----:B------:R-:W-:Y:S01]  /*46a0*/  IMAD.U32 R25, RZ, RZ, UR8 ;  /* 0x00000008ff197e24 */ /* 0x000fe2000f8e00ff */
[----:B------:R-:W-:Y:S02]  /*46b0*/  @P1 FSEL R15, R15, R17, P0 ;  /* 0x000000110f0f1208 */ /* 0x000fe40000000000 */
[----:B------:R-:W-:Y:S01]  /*46c0*/  @P1 SEL R21, R20, R21, P0 ;  /* 0x0000001514151207 */ /* 0x000fe20000000000 */
[----:B------:R-:W-:Y:S01]  /*46d0*/  @P1 IMAD.MOV.U32 R16, RZ, RZ, R14 ;  /* 0x000000ffff101224 */ /* 0x000fe200078e000e */
[----:B------:R-:W-:Y:S01]  /*46e0*/  @P1 SEL R23, R22, R23, P0 ;  /* 0x0000001716171207 */ /* 0x000fe20000000000 */
[----:B------:R-:W-:-:S06]  /*46f0*/  @P1 IMAD.MOV.U32 R17, RZ, RZ, R15 ;  /* 0x000000ffff111224 */ /* 0x000fcc00078e000f */
[----:B-----5:R-:W-:Y:S01]  /*4700*/  DSETP.GEU.AND P2, PT, |R16|, |R10|, PT ;  /* 0x4000000a1000722a */ /* 0x020fe20003f4e200 */
[----:B-1----:R-:W0:-:S13]  /*4710*/  LDS.64 R18, [R9+0x98] ;  /* 0x0000980009127984 */ /* 0x002e1a0000000a00 */
[----:B------:R-:W-:-:S04]  /*4720*/  @P2 ISETP.GE.U32.AND P0, PT, R21, R7, PT ;  /* 0x000000071500220c */ /* 0x000fc80003f06070 */
[----:B------:R-:W-:-:S13]  /*4730*/  @P2 ISETP.GE.AND.EX P0, PT, R23, R8, PT, P0 ;  /* 0x000000081700220c */ /* 0x000fda0003f06300 */
[----:B------:R-:W-:-:S06]  /*4740*/  @P2 DSETP.LT.OR P0, PT, |R10|, |R16|, !P0 ;  /* 0x400000100a00222a */ /* 0x000fcc0004701600 */
[----:B------:R-:W-:Y:S02]  /*4750*/  @P2 FSEL R17, R17, R11, P0 ;  /* 0x0000000b11112208 */ /* 0x000fe40000000000 */
[----:B------:R-:W-:Y:S02]  /*4760*/  @P2 SEL R7, R21, R7, P0 ;  /* 0x0000000715072207 */ /* 0x000fe40000000000 */
[----:B------:R-:W-:Y:S01]  /*4770*/  @P2 SEL R8, R23, R8, P0 ;  /* 0x0000000817082207 */ /* 0x000fe20000000000 */
[----:B------:R-:W-:-:S04]  /*4780*/  @P2 IMAD.MOV.U32 R11, RZ, RZ, R17 ;  /* 0x000000ffff0b2224 */ /* 0x000fc800078e0011 */
[----:B------:R-:W-:Y:S01]  /*4790*/  IMAD.MOV.U32 R21, RZ, RZ, R11 ;  /* 0x000000ffff157224 */ /* 0x000fe200078e000b */
[----:B0-----:R-:W-:-:S04]  /*47a0*/  IADD3 R14, P3, PT, R18, 0x500, RZ ;  /* 0x00000500120e7810 */ /* 0x001fc80007f7e0ff */
[----:B------:R-:W-:Y:S01]  /*47b0*/  ISETP.GT.U32.AND P1, PT, R14, R25, PT ;  /* 0x000000190e00720c */ /* 0x000fe20003f24070 */
[----:B------:R-:W-:Y:S01]  /*47c0*/  IMAD.X R15, RZ, RZ, R19, P3 ;  /* 0x000000ffff0f7224 */ /* 0x000fe200018e0613 */
[----:B------:R-:W-:Y:S01]  /*47d0*/  @P2 FSEL R14, R16, R10, P0 ;  /* 0x0000000a100e2208 */ /* 0x000fe20000000000 */
[----:B------:R-:W-:-:S04]  /*47e0*/  IMAD.U32 R16, RZ, RZ, UR9 ;  /* 0x00000009ff107e24 */ /* 0x000fc8000f8e00ff */
[----:B------:R-:W-:Y:S01]  /*47f0*/  @P2 IMAD.MOV.U32 R10, RZ, RZ, R14 ;  /* 0x000000ffff0a2224 */ /* 0x000fe200078e000e */
[----:B------:R-:W-:Y:S01]  /*4800*/  ISETP.GT.AND.EX P0, PT, R15, R16, PT, P1 ;  /* 0x000000100f00720c */ /* 0x000fe20003f04310 */
[----:B------:R-:W-:Y:S01]  /*4810*/  IMAD.MOV.U32 R14, RZ, RZ, R8 ;  /* 0x000000ffff0e7224 */ /* 0x000fe200078e0008 */
[----:B------:R-:W-:Y:S01]  /*4820*/  MOV R15, R7 ;  /* 0x00000007000f7202 */ /* 0x000fe20000000f00 */
[----:B------:R-:W-:-:S10]  /*4830*/  IMAD.MOV.U32 R20, RZ, RZ, R10 ;  /* 0x000000ffff147224 */ /* 0x000fd400078e000a */
[----:B------:R-:W-:Y:S05]  /*4840*/  @!P0 BRA `(.L_x_194) ;  /* 0xfffffff8006c8947 */ /* 0x000fea000383ffff */
[----:B------:R-:W-:Y:S05]  /*4850*/  BSYNC.RECONVERGENT B1 ;  /* 0x0000000000017941 */ /* 0x000fea0003800200 */
.L_x_191:
[----:B------:R-:W-:Y:S01]  /*4860*/  ISETP.GE.U32.AND P0, PT, R18, R25, PT ;  /* 0x000000191200720c */ /* 0x000fe20003f06070 */
[----:B------:R-:W-:Y:S03]  /*4870*/  BSSY.RECONVERGENT B1, `(.L_x_188) ;  /* 0x00000b1000017945 */ /* 0x000fe60003800200 */
[----:B------:R-:W-:-:S13]  /*4880*/  ISETP.GE.AND.EX P0, PT, R19, R16, PT, P0 ;  /* 0x000000101300720c */ /* 0x000fda0003f06300 */
[----:B------:R-:W-:Y:S05]  /*4890*/  @P0 BRA `(.L_x_195) ;  /* 0x0000000800b80947 */ /* 0x000fea0003800000 */
[----:B------:R-:W-:-:S05]  /*48a0*/  IMAD.IADD R20, R25, 0x1, -R18 ;  /* 0x0000000119147824 */ /* 0x000fca00078e0a12 */
[----:B------:R-:W-:-:S13]  /*48b0*/  ISETP.GE.AND P0, PT, R3, R20, PT ;  /* 0x000000140300720c */ /* 0x000fda0003f06270 */
[----:B------:R-:W-:Y:S05]  /*48c0*/  @P0 BRA `(.L_x_195) ;  /* 0x0000000800ac0947 */ /* 0x000fea0003800000 */
[----:B------:R-:W-:Y:S01]  /*48d0*/  LOP3.LUT R9, RZ, R3, RZ, 0x33, !PT ;  /* 0x00000003ff097212 */ /* 0x000fe200078e33ff */
[----:B------:R-:W-:Y:S03]  /*48e0*/  BSSY.RECONVERGENT B2, `(.L_x_196) ;  /* 0x0000035000027945 */ /* 0x000fe60003800200 */
[----:B------:R-:W-:-:S04]  /*48f0*/  IADD3 R25, PT, PT, -R18, R25, R9 ;  /* 0x0000001912197210 */ /* 0x000fc80007ffe109 */
[----:B------:R-:W-:-:S04]  /*4900*/  LOP3.LUT R9, R25, 0x300, RZ, 0xc0, !PT ;  /* 0x0000030019097812 */ /* 0x000fc800078ec0ff */
[----:B------:R-:W-:Y:S01]  /*4910*/  ISETP.NE.AND P0, PT, R9, 0x300, PT ;  /* 0x000003000900780c */ /* 0x000fe20003f05270 */
[----:B------:R-:W-:-:S12]  /*4920*/  IMAD.MOV.U32 R9, RZ, RZ, R3 ;  /* 0x000000ffff097224 */ /* 0x000fd800078e0003 */
[----:B------:R-:W-:Y:S05]  /*4930*/  @!P0 BRA `(.L_x_197) ;  /* 0x0000000000bc8947 */ /* 0x000fea0003800000 */
[----:B------:R-:W-:Y:S02]  /*4940*/  IADD3 R15, P0, PT, R3, R18, RZ ;  /* 0x00000012030f7210 */ /* 0x000fe40007f1e0ff */
[----:B------:R-:W-:Y:S02]  /*4950*/  LEA.HI R9, R25, 0x1, RZ, 0x18 ;  /* 0x0000000119097811 */ /* 0x000fe400078fc0ff */
[C---:B------:R-:W-:Y:S01]  /*4960*/  LEA R2, P1, R15.reuse, R2, 0x3 ;  /* 0x000000020f027211 */ /* 0x040fe200078218ff */
[----:B------:R-:W-:Y:S01]  /*4970*/  IMAD.X R13, RZ, RZ, R19, P0 ;  /* 0x000000ffff0d7224 */ /* 0x000fe200000e0613 */
[----:B------:R-:W-:Y:S02]  /*4980*/  IADD3 R14, P0, PT, R15, R5, RZ ;  /* 0x000000050f0e7210 */ /* 0x000fe40007f1e0ff */
[----:B------:R-:W-:Y:S01]  /*4990*/  LOP3.LUT R5, R9, 0x3, RZ, 0xc0, !PT ;  /* 0x0000000309057812 */ /* 0x000fe200078ec0ff */
[----:B------:R-:W-:Y:S01]  /*49a0*/  IMAD.MOV.U32 R9, RZ, RZ, R3 ;  /* 0x000000ffff097224 */ /* 0x000fe200078e0003 */
[----:B------:R-:W-:Y:S01]  /*49b0*/  LEA.HI.X R15, R15, R4, R13, 0x3, P1 ;  /* 0x000000040f0f7211 */ /* 0x000fe200008f1c0d */
[----:B------:R-:W-:-:S02]  /*49c0*/  IMAD.X R16, R13, 0x1, R6, P0 ;  /* 0x000000010d107824 */ /* 0x000fc400000e0606 */
[----:B------:R-:W-:-:S07]  /*49d0*/  IMAD.MOV R6, RZ, RZ, -R5 ;  /* 0x000000ffff067224 */ /* 0x000fce00078e0a05 */
.L_x_200:
        /* <DEDUP_REMOVED lines=9> */
[----:B------:R-:W-:Y:S02]  /*4a70*/  IMAD.MOV.U32 R4, RZ, RZ, R10 ;  /* 0x000000ffff047224 */ /* 0x000fe400078e000a */
        /* <DEDUP_REMOVED lines=21> */
.L_x_199:
[----:B------:R-:W-:Y:S05]  /*4bd0*/  BSYNC.RECONVERGENT B3 ;  /* 0x0000000000037941 */ /* 0x000fea0003800200 */
.L_x_198:
[----:B------:R-:W-:Y:S01]  /*4be0*/  IADD3 R14, P0, PT, R14, 0x100, RZ ;  /* 0x000001000e0e7810 */ /* 0x000fe20007f1e0ff */
[----:B------:R-:W-:Y:S02]  /*4bf0*/  VIADD R9, R9, 0x100 ;  /* 0x0000010009097836 */ /* 0x000fe40000000000 */
[----:B------:R-:W-:Y:S02]  /*4c00*/  IMAD.X R15, RZ, RZ, R15, P3 ;  /* 0x000000ffff0f7224 */ /* 0x000fe400018e060f */
[----:B------:R-:W-:Y:S01]  /*4c10*/  IMAD.X R16, RZ, RZ, R16, P0 ;  /* 0x000000ffff107224 */ /* 0x000fe200000e0610 */
[----:B------:R-:W-:Y:S07]  /*4c20*/  @P2 BRA `(.L_x_200) ;  /* 0xfffffffc006c2947 */ /* 0x000fee000383ffff */
.L_x_197:
[----:B------:R-:W-:Y:S05]  /*4c30*/  BSYNC.RECONVERGENT B2 ;  /* 0x0000000000027941 */ /* 0x000fea0003800200 */
.L_x_196:
[----:B------:R-:W-:-:S13]  /*4c40*/  ISETP.GE.U32.AND P0, PT, R25, 0x300, PT ;  /* 0x000003001900780c */ /* 0x000fda0003f06070 */
[----:B------:R-:W-:Y:S05]  /*4c50*/  @!P0 BRA `(.L_x_195) ;  /* 0x0000000400c88947 */ /* 0x000fea0003800000 */
[----:B------:R-:W0:Y:S01]  /*4c60*/  LDC.64 R16, c[0x0][0x380] ;  /* 0x0000e000ff107b82 */ /* 0x000e220000000a00 */
[----:B------:R-:W-:-:S07]  /*4c70*/  VIADD R21, R9, 0x200 ;  /* 0x0000020009157836 */ /* 0x000fce0000000000 */
[----:B------:R-:W1:Y:S02]  /*4c80*/  LDC.64 R14, c[0x0][0x388] ;  /* 0x0000e200ff0e7b82 */ /* 0x000e640000000a00 */
.L_x_209:
[----:B------:R-:W-:-:S05]  /*4c90*/  VIADD R5, R21, 0xfffffe00 ;  /* 0xfffffe0015057836 */ /* 0x000fca0000000000 */
[----:B------:R-:W-:-:S05]  /*4ca0*/  IADD3 R5, P0, PT, R5, R18, RZ ;  /* 0x0000001205057210 */ /* 0x000fca0007f1e0ff */
[----:B------:R-:W-:Y:S01]  /*4cb0*/  IMAD.X R2, RZ, RZ, R19, P0 ;  /* 0x000000ffff027224 */ /* 0x000fe200000e0613 */
[----:B0-----:R-:W-:-:S04]  /*4cc0*/  LEA R22, P0, R5, R16, 0x3 ;  /* 0x0000001005167211 */ /* 0x001fc800078018ff */
[----:B------:R-:W-:-:S05]  /*4cd0*/  LEA.HI.X R23, R5, R17, R2, 0x3, P0 ;  /* 0x0000001105177211 */ /* 0x000fca00000f1c02 */
[----:B------:R-:W2:Y:S04]  /*4ce0*/  LDG.E.64 R24, desc[UR10][R22.64] ;  /* 0x0000000a16187981 */ /* 0x000ea8000c1e1b00 */
[----:B------:R0:W5:Y:S01]  /*4cf0*/  LDG.E.64 R12, desc[UR10][R22.64+0x800] ;  /* 0x0008000a160c7981 */ /* 0x000162000c1e1b00 */
        /* <DEDUP_REMOVED lines=23> */
.L_x_202:
[----:B------:R-:W-:Y:S05]  /*4e70*/  BSYNC.RECONVERGENT B2 ;  /* 0x0000000000027941 */ /* 0x000fea0003800200 */
.L_x_201:
[----:B------:R0:W5:Y:S04]  /*4e80*/  LDG.E.64 R6, desc[UR10][R22.64+0x1000] ;  /* 0x0010000a16067981 */ /* 0x000168000c1e1b00 */
[----:B------:R0:W5:Y:S02]  /*4e90*/  LDG.E.64 R24, desc[UR10][R22.64+0x1800] ;  /* 0x0018000a16187981 */ /* 0x000164000c1e1b00 */
[----:B-----5:R-:W-:Y:S01]  /*4ea0*/  DSETP.GEU.AND P0, PT, |R4|, |R12|, PT ;  /* 0x4000000c0400722a */ /* 0x020fe20003f0e200 */
[----:B------:R-:W-:Y:S01]  /*4eb0*/  VIADD R11, R21, 0xffffff00 ;  /* 0xffffff00150b7836 */ /* 0x000fe20000000000 */
[----:B------:R-:W-:Y:S01]  /*4ec0*/  BSSY.RECONVERGENT B2, `(.L_x_203) ;  /* 0x0000016000027945 */ /* 0x000fe20003800200 */
[----:B------:R-:W-:-:S03]  /*4ed0*/  IMAD.MOV.U32 R10, RZ, RZ, R12 ;  /* 0x000000ffff0a7224 */ /* 0x000fc600078e000c */
[----:B------:R-:W-:Y:S01]  /*4ee0*/  IADD3 R28, P1, P2, R18, R14, R11 ;  /* 0x0000000e121c7210 */ /* 0x000fe20007a3e00b */
[----:B------:R-:W-:-:S03]  /*4ef0*/  IMAD.MOV.U32 R11, RZ, RZ, R13 ;  /* 0x000000ffff0b7224 */ /* 0x000fc600078e000d */
[----:B------:R-:W-:Y:S01]  /*4f00*/  IADD3.X R27, PT, PT, R19, R15, RZ, P1, P2 ;  /* 0x0000000f131b7210 */ /* 0x000fe20000fe44ff */
[----:B------:R-:W-:-:S04]  /*4f10*/  IMAD.MOV.U32 R8, RZ, RZ, R28 ;  /* 0x000000ffff087224 */ /* 0x000fc800078e001c */
        /* <DEDUP_REMOVED lines=16> */
.L_x_204:
[----:B------:R-:W-:Y:S05]  /*5020*/  BSYNC.RECONVERGENT B2 ;  /* 0x0000000000027941 */ /* 0x000fea0003800200 */
.L_x_203:
[----:B------:R-:W-:Y:S01]  /*5030*/  DSETP.GEU.AND P0, PT, |R10|, |R6|, PT ;  /* 0x400000060a00722a */ /* 0x000fe20003f0e200 */
[----:B------:R-:W-:Y:S01]  /*5040*/  IADD3 R23, P1, P2, R18, R14, R21 ;  /* 0x0000000e12177210 */ /* 0x000fe20007a3e015 */
[----:B------:R-:W-:Y:S01]  /*5050*/  BSSY.RECONVERGENT B2, `(.L_x_205) ;  /* 0x0000016000027945 */ /* 0x000fe20003800200 */
[----:B------:R-:W-:Y:S02]  /*5060*/  VIADD R13, R21, 0x100 ;  /* 0x00000100150d7836 */ /* 0x000fe40000000000 */
[----:B------:R-:W-:Y:S01]  /*5070*/  IADD3.X R27, PT, PT, R19, R15, RZ, P1, P2 ;  /* 0x0000000f131b7210 */ /* 0x000fe20000fe44ff */
[----:B------:R-:W-:Y:S02]  /*5080*/  IMAD.MOV.U32 R2, RZ, RZ, R23 ;  /* 0x000000ffff027224 */ /* 0x000fe400078e0017 */
        /* <DEDUP_REMOVED lines=18> */
.L_x_206:
[----:B------:R-:W-:Y:S05]  /*51b0*/  BSYNC.RECONVERGENT B2 ;  /* 0x0000000000027941 */ /* 0x000fea0003800200 */
.L_x_205:
[----:B------:R-:W-:Y:S01]  /*51c0*/  DSETP.GEU.AND P0, PT, |R4|, |R24|, PT ;  /* 0x400000180400722a */ /* 0x000fe20003f0e200 */
[----:B------:R-:W-:Y:S01]  /*51d0*/  IADD3 R13, P1, P2, R18, R14, R13 ;  /* 0x0000000e120d7210 */ /* 0x000fe20007a3e00d */
[----:B------:R-:W-:Y:S01]  /*51e0*/  BSSY.RECONVERGENT B2, `(.L_x_207) ;  /* 0x0000015000027945 */ /* 0x000fe20003800200 */
[----:B------:R-:W-:Y:S02]  /*51f0*/  IMAD.MOV.U32 R10, RZ, RZ, R24 ;  /* 0x000000ffff0a7224 */ /* 0x000fe400078e0018 */
[----:B------:R-:W-:Y:S01]  /*5200*/  IADD3.X R6, PT, PT, R19, R15, RZ, P1, P2 ;  /* 0x0000000f13067210 */ /* 0x000fe20000fe44ff */
[----:B------:R-:W-:Y:S02]  /*5210*/  IMAD.MOV.U32 R7, RZ, RZ, R13 ;  /* 0x000000ffff077224 */ /* 0x000fe400078e000d */
[----:B------:R-:W-:Y:S02]  /*5220*/  IMAD.MOV.U32 R11, RZ, RZ, R25 ;  /* 0x000000ffff0b7224 */ /* 0x000fe400078e0019 */
[----:B------:R-:W-:-:S04]  /*5230*/  IMAD.MOV.U32 R8, RZ, RZ, R6 ;  /* 0x000000ffff087224 */ /* 0x000fc800078e0006 */
[----:B------:R-:W-:Y:S05]  /*5240*/  @!P0 BRA `(.L_x_208) ;  /* 0x0000000000388947 */ /* 0x000fea0003800000 */
[----:B------:R-:W-:Y:S01]  /*5250*/  DSETP.GEU.AND P0, PT, |R24|, |R4|, PT ;  /* 0x400000041800722a */ /* 0x000fe20003f0e200 */
[----:B------:R-:W-:Y:S01]  /*5260*/  MOV R7, R2 ;  /* 0x0000000200077202 */ /* 0x000fe20000000f00 */
[----:B------:R-:W-:Y:S02]  /*5270*/  IMAD.MOV.U32 R8, RZ, RZ, R9 ;  /* 0x000000ffff087224 */ /* 0x000fe400078e0009 */
[----:B------:R-:W-:Y:S02]  /*5280*/  IMAD.MOV.U32 R10, RZ, RZ, R4 ;  /* 0x000000ffff0a7224 */ /* 0x000fe400078e0004 */
[----:B------:R-:W-:-:S08]  /*5290*/  IMAD.MOV.U32 R11, RZ, RZ, R5 ;  /* 0x000000ffff0b7224 */ /* 0x000fd000078e0005 */
        /* <DEDUP_REMOVED lines=9> */
.L_x_208:
[----:B------:R-:W-:Y:S05]  /*5330*/  BSYNC.RECONVERGENT B2 ;  /* 0x0000000000027941 */ /* 0x000fea0003800200 */
.L_x_207:
[C---:B------:R-:W-:Y:S02]  /*5340*/  VIADD R5, R21.reuse, 0x200 ;  /* 0x0000020015057836 */ /* 0x040fe40000000000 */
[----:B------:R-:W-:-:S03]  /*5350*/  VIADD R21, R21, 0x400 ;  /* 0x0000040015157836 */ /* 0x000fc60000000000 */
[----:B------:R-:W-:-:S13]  /*5360*/  ISETP.GE.AND P0, PT, R5, R20, PT ;  /* 0x000000140500720c */ /* 0x000fda0003f06270 */
[----:B------:R-:W-:Y:S05]  /*5370*/  @!P0 BRA `(.L_x_209) ;  /* 0xfffffff800448947 */ /* 0x000fea000383ffff */
.L_x_195:
[----:B------:R-:W-:Y:S05]  /*5380*/  BSYNC.RECONVERGENT B1 ;  /* 0x0000000000017941 */ /* 0x000fea0003800200 */
.L_x_188:
        /* <DEDUP_REMOVED lines=32> */
.L_x_211:
[----:B------:R-:W-:Y:S05]  /*5590*/  BSYNC.RECONVERGENT B1 ;  /* 0x0000000000017941 */ /* 0x000fea0003800200 */
.L_x_210:
        /* <DEDUP_REMOVED lines=31> */
.L_x_213:
[----:B------:R-:W-:Y:S05]  /*5790*/  BSYNC.RECONVERGENT B1 ;  /* 0x0000000000017941 */ /* 0x000fea0003800200 */
.L_x_212:
        /* <DEDUP_REMOVED lines=31> */
.L_x_215:
[----:B------:R-:W-:Y:S05]  /*5990*/  BSYNC.RECONVERGENT B1 ;  /* 0x0000000000017941 */ /* 0x000fea0003800200 */
.L_x_214:
[----:B------:R-:W-:Y:S01]  /*59a0*/  ISETP.GT.AND P0, PT, R2, 0x17, PT ;  /* 0x000000170200780c */ /* 0x000fe20003f04270 */
[----:B-1----:R1:W1:Y:S01]  /*59b0*/  SHFL.DOWN PT, R6, R4, 0x8, 0x1f ;  /* 0x09001f0004067f89 */ /* 0x00226200000e0000 */
[----:B------:R-:W-:Y:S01]  /*59c0*/  BSSY.RECONVERGENT B1, `(.L_x_216) ;  /* 0x000001d000017945 */ /* 0x000fe20003800200 */
[----:B--2---:R-:W-:Y:S02]  /*59d0*/  IMAD.MOV.U32 R12, RZ, RZ, R10 ;  /* 0x000000ffff0c7224 */ /* 0x004fe400078e000a */
[----:B------:R2:W1:Y:S01]  /*59e0*/  SHFL.DOWN PT, R7, R5, 0x8, 0x1f ;  /* 0x09001f0005077f89 */ /* 0x00046200000e0000 */
[----:B------:R-:W-:Y:S02]  /*59f0*/  IMAD.MOV.U32 R13, RZ, RZ, R11 ;  /* 0x000000ffff0d7224 */ /* 0x000fe400078e000b */
[----:B------:R-:W-:Y:S01]  /*5a00*/  IMAD.MOV.U32 R8, RZ, RZ, R4 ;  /* 0x000000ffff087224 */ /* 0x000fe200078e0004 */
[----:B0-----:R2:W0:Y:S01]  /*5a10*/  SHFL.DOWN PT, R15, R10, 0x8, 0x1f ;  /* 0x09001f000a0f7f89 */ /* 0x00142200000e0000 */
[----:B----4-:R-:W-:-:S03]  /*5a20*/  IMAD.MOV.U32 R9, RZ, RZ, R5 ;  /* 0x000000ffff097224 */ /* 0x010fc600078e0005 */
[----:B---3--:R2:W3:Y:S01]  /*5a30*/  SHFL.DOWN PT, R14, R11, 0x8, 0x1f ;  /* 0x09001f000b0e7f89 */ /* 0x0084e200000e0000 */
[----:B------:R-:W-:Y:S05]  /*5a40*/  @P0 BRA `(.L_x_217) ;  /* 0x0000000000500947 */ /* 0x000fea0003800000 */
[----:B-1----:R-:W-:Y:S01]  /*5a50*/  DSETP.GEU.AND P0, PT, |R4|, |R6|, PT ;  /* 0x400000060400722a */ /* 0x002fe20003f0e200 */
        /* <DEDUP_REMOVED lines=19> */
.L_x_217:
[----:B------:R-:W-:Y:S05]  /*5b90*/  BSYNC.RECONVERGENT B1 ;  /* 0x0000000000017941 */ /* 0x000fea0003800200 */
.L_x_216:
[----:B------:R-:W-:Y:S01]  /*5ba0*/  ISETP.GT.AND P0, PT, R2, 0xf, PT ;  /* 0x0000000f0200780c */ /* 0x000fe20003f04270 */
[----:B--2---:R2:W4:Y:S01]  /*5bb0*/  SHFL.DOWN PT, R10, R8, 0x10, 0x1f ;  /* 0x0a001f00080a7f89 */ /* 0x00452200000e0000 */
[----:B------:R-:W-:Y:S01]  /*5bc0*/  BSSY.RECONVERGENT B1, `(.L_x_218) ;  /* 0x000001d000017945 */ /* 0x000fe20003800200 */
[----:B-1----:R-:W-:Y:S02]  /*5bd0*/  IMAD.MOV.U32 R4, RZ, RZ, R12 ;  /* 0x000000ffff047224 */ /* 0x002fe400078e000c */
[----:B------:R2:W1:Y:S01]  /*5be0*/  SHFL.DOWN PT, R11, R9, 0x10, 0x1f ;  /* 0x0a001f00090b7f89 */ /* 0x00046200000e0000 */
[----:B------:R-:W-:Y:S02]  /*5bf0*/  IMAD.MOV.U32 R5, RZ, RZ, R13 ;  /* 0x000000ffff057224 */ /* 0x000fe400078e000d */
[----:B------:R-:W-:Y:S01]  /*5c00*/  IMAD.MOV.U32 R6, RZ, RZ, R8 ;  /* 0x000000ffff067224 */ /* 0x000fe200078e0008 */
[----:B0-----:R2:W0:Y:S01]  /*5c10*/  SHFL.DOWN PT, R15, R12, 0x10, 0x1f ;  /* 0x0a001f000c0f7f89 */ /* 0x00142200000e0000 */
[----:B------:R-:W-:-:S03]  /*5c20*/  IMAD.MOV.U32 R7, RZ, RZ, R9 ;  /* 0x000000ffff077224 */ /* 0x000fc600078e0009 */
[----:B---3--:R2:W3:Y:S01]  /*5c30*/  SHFL.DOWN PT, R14, R13, 0x10, 0x1f ;  /* 0x0a001f000d0e7f89 */ /* 0x0084e200000e0000 */
        /* <DEDUP_REMOVED lines=21> */
.L_x_219:
[----:B------:R-:W-:Y:S05]  /*5d90*/  BSYNC.RECONVERGENT B1 ;  /* 0x0000000000017941 */ /* 0x000fea0003800200 */
.L_x_218:
[----:B------:R-:W-:Y:S01]  /*5da0*/  ISETP.NE.AND P0, PT, R2, RZ, PT ;  /* 0x000000ff0200720c */ /* 0x000fe20003f05270 */
[----:B------:R-:W-:-:S12]  /*5db0*/  BSSY.RECONVERGENT B1, `(.L_x_220) ;  /* 0x000000a000017945 */ /* 0x000fd80003800200 */
[----:B------:R-:W-:Y:S05]  /*5dc0*/  @P0 BRA `(.L_x_221) ;  /* 0x0000000000200947 */ /* 0x000fea0003800000 */
[----:B--2---:R-:W2:Y:S01]  /*5dd0*/  S2R R9, SR_CgaCtaId ;  /* 0x0000000000097919 */ /* 0x004ea20000008800 */
[----:B------:R-:W-:Y:S02]  /*5de0*/  MOV R8, 0x400 ;  /* 0x0000040000087802 */ /* 0x000fe40000000f00 */
[----:B------:R-:W-:-:S04]  /*5df0*/  SHF.R.U32.HI R2, RZ, 0x1, R3 ;  /* 0x00000001ff027819 */ /* 0x000fc80000011603 */
[----:B------:R-:W-:Y:S02]  /*5e00*/  LOP3.LUT R2, R2, 0x1f0, RZ, 0xc0, !PT ;  /* 0x000001f002027812 */ /* 0x000fe400078ec0ff */
[----:B--2---:R-:W-:-:S05]  /*5e10*/  LEA R9, R9, R8, 0x18 ;  /* 0x0000000809097211 */ /* 0x004fca00078ec0ff */
[----:B------:R-:W-:-:S05]  /*5e20*/  IMAD.IADD R9, R2, 0x1, R9 ;  /* 0x0000000102097824 */ /* 0x000fca00078e0209 */
[----:B------:R2:W-:Y:S04]  /*5e30*/  STS.64 [R9+0x10], R4 ;  /* 0x0000100409007388 */ /* 0x0005e80000000a00 */
[----:B------:R2:W-:Y:S02]  /*5e40*/  STS.64 [R9+0x8], R6 ;  /* 0x0000080609007388 */ /* 0x0005e40000000a00 */
.L_x_221:
[----:B------:R-:W-:Y:S05]  /*5e50*/  BSYNC.RECONVERGENT B1 ;  /* 0x0000000000017941 */ /* 0x000fea0003800200 */
.L_x_220:
[----:B------:R-:W-:Y:S01]  /*5e60*/  BAR.SYNC.DEFER_BLOCKING 0x0 ;  /* 0x0000000000007b1d */ /* 0x000fe20000010000 */
[----:B------:R-:W-:-:S13]  /*5e70*/  ISETP.NE.AND P1, PT, R3, RZ, PT ;  /* 0x000000ff0300720c */ /* 0x000fda0003f25270 */
[----:B------:R-:W-:Y:S05]  /*5e80*/  @P1 BRA `(.L_x_149) ;  /* 0x00000008008c1947 */ /* 0x000fea0003800000 */
[----:B------:R-:W5:Y:S01]  /*5e90*/  S2R R3, SR_CgaCtaId ;  /* 0x0000000000037919 */ /* 0x000f620000008800 */
[----:B------:R-:W-:Y:S01]  /*5ea0*/  MOV R20, 0x400 ;  /* 0x0000040000147802 */ /* 0x000fe20000000f00 */
[----:B------:R-:W-:Y:S03]  /*5eb0*/  BSSY.RECONVERGENT B1, `(.L_x_222) ;  /* 0x000001a000017945 */ /* 0x000fe60003800200 */
[----:B-----5:R-:W-:-:S05]  /*5ec0*/  LEA R20, R3, R20, 0x18 ;  /* 0x0000001403147211 */ /* 0x020fca00078ec0ff */
[----:B------:R-:W5:Y:S04]  /*5ed0*/  LDS.64 R16, [R20+0x18] ;  /* 0x0000180014107984 */ /* 0x000f680000000a00 */
[----:B-12-4-:R-:W1:Y:S04]  /*5ee0*/  LDS.128 R8, [R20+0x20] ;  /* 0x0000200014087984 */ /* 0x016e680000000c00 */
[----:B------:R2:W4:Y:S04]  /*5ef0*/  LDS.64 R2, [R20+0x80] ;  /* 0x0000800014027984 */ /* 0x0005280000000a00 */
[----:B0--3--:R2:W0:Y:S01]  /*5f00*/  LDS.128 R12, [R20+0x30] ;  /* 0x00003000140c7984 */ /* 0x0094220000000c00 */
[----:B-----5:R-:W-:Y:S01]  /*5f10*/  DSETP.GEU.AND P0, PT, |R6|, |R16|, PT ;  /* 0x400000100600722a */ /* 0x020fe20003f0e200 */
[----:B------:R-:W-:-:S02]  /*5f20*/  IMAD.MOV.U32 R22, RZ, RZ, R16 ;  /* 0x000000ffff167224 */ /* 0x000fc400078e0010 */
[----:B------:R-:W-:Y:S02]  /*5f30*/  IMAD.MOV.U32 R23, RZ, RZ, R17 ;  /* 0x000000ffff177224 */ /* 0x000fe400078e0011 */
[----:B-1----:R-:W-:Y:S02]  /*5f40*/  IMAD.MOV.U32 R25, RZ, RZ, R8 ;  /* 0x000000ffff197224 */ /* 0x002fe400078e0008 */
[----:B------:R-:W-:-:S07]  /*5f50*/  IMAD.MOV.U32 R21, RZ, RZ, R9 ;  /* 0x000000ffff157224 */ /* 0x000fce00078e0009 */
[----:B0-2-4-:R-:W-:Y:S05]  /*5f60*/  @!P0 BRA `(.L_x_223) ;  /* 0x0000000000388947 */ /* 0x015fea0003800000 */
        /* <DEDUP_REMOVED lines=14> */
.L_x_223:
[----:B------:R-:W-:Y:S05]  /*6050*/  BSYNC.RECONVERGENT B1 ;  /* 0x0000000000017941 */ /* 0x000fea0003800200 */
.L_x_222:
        /* <DEDUP_REMOVED lines=23> */
.L_x_225:
[----:B------:R-:W-:Y:S05]  /*61d0*/  BSYNC.RECONVERGENT B1 ;  /* 0x0000000000017941 */ /* 0x000fea0003800200 */
.L_x_224:
        /* <DEDUP_REMOVED lines=21> */
.L_x_227:
[----:B------:R-:W-:Y:S05]  /*6330*/  BSYNC.RECONVERGENT B1 ;  /* 0x0000000000017941 */ /* 0x000fea0003800200 */
.L_x_226:
        /* <DEDUP_REMOVED lines=23> */
.L_x_229:
[----:B------:R-:W-:Y:S05]  /*64b0*/  BSYNC.RECONVERGENT B1 ;  /* 0x0000000000017941 */ /* 0x000fea0003800200 */
.L_x_228:
        /* <DEDUP_REMOVED lines=21> */
.L_x_231:
[----:B------:R-:W-:Y:S05]  /*6610*/  BSYNC.RECONVERGENT B1 ;  /* 0x0000000000017941 */ /* 0x000fea0003800200 */
.L_x_230:
        /* <DEDUP_REMOVED lines=21> */
.L_x_233:
[----:B------:R-:W-:Y:S05]  /*6770*/  BSYNC.RECONVERGENT B1 ;  /* 0x0000000000017941 */ /* 0x000fea0003800200 */
.L_x_232:
        /* <DEDUP_REMOVED lines=20> */
.L_x_149:
[----:B------:R-:W-:Y:S05]  /*68c0*/  BSYNC.RECONVERGENT B0 ;  /* 0x0000000000007941 */ /* 0x000fea0003800200 */
.L_x_116:
[----:B------:R-:W-:Y:S05]  /*68d0*/  @P1 EXIT ;  /* 0x000000000000194d */ /* 0x000fea0003800000 */
[----:B01--4-:R-:W0:Y:S02]  /*68e0*/  LDC.64 R2, c[0x0][0x390] ;  /* 0x0000e400ff027b82 */ /* 0x013e240000000a00 */
[----:B0-----:R-:W-:-:S05]  /*68f0*/  IMAD.WIDE.U32 R2, R0, 0x10, R2 ;  /* 0x0000001000027825 */ /* 0x001fca00078e0002 */
[----:B------:R-:W-:Y:S04]  /*6900*/  STG.E.64 desc[UR10][R2.64], R6 ;  /* 0x0000000602007986 */ /* 0x000fe8000c101b0a */
[----:B------:R-:W-:Y:S01]  /*6910*/  STG.E.64 desc[UR10][R2.64+0x8], R4 ;  /* 0x0000080402007986 */ /* 0x000fe2000c101b0a */
[----:B------:R-:W-:Y:S05]  /*6920*/  EXIT ;  /* 0x000000000000794d */ /* 0x000fea0003800000 */
.L_x_234:
        /* <DEDUP_REMOVED lines=13> */
.L_x_760:


//--------------------- .text._ZN6thrust24THRUST_300001_SM_1000_NS8cuda_cub4core6detail13_kernel_agentINS1_8__reduce11ReduceAgentINS0_12zip_iteratorIN4cuda3std3__45tupleIJNS0_10device_ptrIdEENS0_17counting_iteratorIlNS0_11use_defaultESF_SF_EEEEEEEPNSB_IJdlEEESJ_lNS1_9__extrema9arg_max_fIdl10comparatorEEEEJSI_SK_lSO_EEEvDpT0_ --------------------------
	.section	.text._ZN6thrust24THRUST_300001_SM_1000_NS8cuda_cub4core6detail13_kernel_agentINS1_8__reduce11ReduceAgentINS0_12zip_iteratorIN4cuda3std3__45tupleIJNS0_10device_ptrIdEENS0_17counting_iteratorIlNS0_11use_defaultESF_SF_EEEEEEEPNSB_IJdlEEESJ_lNS1_9__extrema9arg_max_fIdl10comparatorEEEEJSI_SK_lSO_EEEvDpT0_,"ax",@progbits
	.align	128
        .global         _ZN6thrust24THRUST_300001_SM_1000_NS8cuda_cub4core6detail13_kernel_agentINS1_8__reduce11ReduceAgentINS0_12zip_iteratorIN4cuda3std3__45tupleIJNS0_10device_ptrIdEENS0_17counting_iteratorIlNS0_11use_defaultESF_SF_EEEEEEEPNSB_IJdlEEESJ_lNS1_9__extrema9arg_max_fIdl10comparatorEEEEJSI_SK_lSO_EEEvDpT0_
        .type           _ZN6thrust24THRUST_300001_SM_1000_NS8cuda_cub4core6detail13_kernel_agentINS1_8__reduce11ReduceAgentINS0_12zip_iteratorIN4cuda3std3__45tupleIJNS0_10device_ptrIdEENS0_17counting_iteratorIlNS0_11use_defaultESF_SF_EEEEEEEPNSB_IJdlEEESJ_lNS1_9__extrema9arg_max_fIdl10comparatorEEEEJSI_SK_lSO_EEEvDpT0_,@function
        .size           _ZN6thrust24THRUST_300001_SM_1000_NS8cuda_cub4core6detail13_kernel_agentINS1_8__reduce11ReduceAgentINS0_12zip_iteratorIN4cuda3std3__45tupleIJNS0_10device_ptrIdEENS0_17counting_iteratorIlNS0_11use_defaultESF_SF_EEEEEEEPNSB_IJdlEEESJ_lNS1_9__extrema9arg_max_fIdl10comparatorEEEEJSI_SK_lSO_EEEvDpT0_,(.L_x_761 - _ZN6thrust24THRUST_300001_SM_1000_NS8cuda_cub4core6detail13_kernel_agentINS1_8__reduce11ReduceAgentINS0_12zip_iteratorIN4cuda3std3__45tupleIJNS0_10device_ptrIdEENS0_17counting_iteratorIlNS0_11use_defaultESF_SF_EEEEEEEPNSB_IJdlEEESJ_lNS1_9__extrema9arg_max_fIdl10comparatorEEEEJSI_SK_lSO_EEEvDpT0_)
        .other          _ZN6thrust24THRUST_300001_SM_1000_NS8cuda_cub4core6detail13_kernel_agentINS1_8__reduce11ReduceAgentINS0_12zip_iteratorIN4cuda3std3__45tupleIJNS0_10device_ptrIdEENS0_17counting_iteratorIlNS0_11use_defaultESF_SF_EEEEEEEPNSB_IJdlEEESJ_lNS1_9__extrema9arg_max_fIdl10comparatorEEEEJSI_SK_lSO_EEEvDpT0_,@"STO_CUDA_ENTRY STV_DEFAULT"
_ZN6thrust24THRUST_300001_SM_1000_NS8cuda_cub4core6detail13_kernel_agentINS1_8__reduce11ReduceAgentINS0_12zip_iteratorIN4cuda3std3__45tupleIJNS0_10device_ptrIdEENS0_17counting_iteratorIlNS0_11use_defaultESF_SF_EEEEEEEPNSB_IJdlEEESJ_lNS1_9__extrema9arg_max_fIdl10comparatorEEEEJSI_SK_lSO_EEEvDpT0_:
.text._ZN6thrust24THRUST_300001_SM_1000_NS8cuda_cub4core6detail13_kernel_agentINS1_8__reduce11ReduceAgentINS0_12zip_iteratorIN4cuda3std3__45tupleIJNS0_10device_ptrIdEENS0_17counting_iteratorIlNS0_11use_defaultESF_SF_EEEEEEEPNSB_IJdlEEESJ_lNS1_9__extrema9arg_max_fIdl10comparatorEEEEJSI_SK_lSO_EEEvDpT0_:
[----:B------:R-:W-:Y:S01]  /*0000*/  LDC R1, c[0x0][0x37c] ;  /* 0x0000df00ff017b82 */ /* 0x000fe20000000800 */
[----:B------:R-:W0:Y:S02]  /*0010*/  LDCU.64 UR4, c[0x0][0x398] ;  /* 0x00007300ff0477ac */ /* 0x000e240008000a00 */
[----:B0-----:R-:W-:-:S04]  /*0020*/  ISETP.NE.U32.AND P0, PT, RZ, UR4, PT ;  /* 0x00000004ff007c0c */ /* 0x001fc8000bf05070 */
[----:B------:R-:W-:-:S13]  /*0030*/  ISETP.NE.AND.EX P0, PT, RZ, UR5, PT, P0 ;  /* 0x00000005ff007c0c */ /* 0x000fda000bf05300 */
[----:B------:R-:W-:Y:S05]  /*0040*/  @!P0 EXIT ;  /* 0x000000000000894d */ /* 0x000fea0003800000 */
[----:B------:R-:W-:Y:S01]  /*0050*/  UISETP.GT.U32.AND UP0, UPT, UR4, 0x4ff, UPT ;  /* 0x000004ff0400788c */ /* 0x000fe2000bf04070 */
[----:B------:R-:W-:Y:S01]  /*0060*/  BSSY.RECONVERGENT B0, `(.L_x_235) ;  /* 0x000063e000007945 */ /* 0x000fe20003800200 */
[----:B------:R-:W0:Y:S02]  /*0070*/  LDCU.64 UR8, c[0x0][0x358] ;  /* 0x00006b00ff0877ac */ /* 0x000e240008000a00 */
[----:B------:R-:W-:-:S09]  /*0080*/  UISETP.GT.AND.EX UP0, UPT, UR5, URZ, UPT, UP0 ;  /* 0x000000ff0500728c */ /* 0x000fd2000bf04300 */
        /* <DEDUP_REMOVED lines=9> */
[----:B------:R-:W1:Y:S01]  /*0120*/  LDC.64 R2, c[0x0][0x380] ;  /* 0x0000e000ff027b82 */ /* 0x000e620000000a00 */
[----:B------:R-:W2:Y:S01]  /*0130*/  LDCU.64 UR6, c[0x0][0x388] ;  /* 0x00007100ff0677ac */ /* 0x000ea20008000a00 */
[----:B-1----:R-:W-:-:S06]  /*0140*/  IMAD.WIDE.U32 R2, R0, 0x8, R2 ;  /* 0x0000000800027825 */ /* 0x002fcc00078e0002 */
[----:B0-----:R-:W5:Y:S01]  /*0150*/  LDG.E.64 R2, desc[UR8][R2.64] ;  /* 0x0000000802027981 */ /* 0x001f62000c1e1b00 */
[C---:B--2---:R-:W-:Y:S01]  /*0160*/  IADD3 R9, P0, PT, R0.reuse, UR6, RZ ;  /* 0x0000000600097c10 */ /* 0x044fe2000ff1e0ff */
[----:B------:R-:W-:-:S04]  /*0170*/  VIADD R10, R0, 0x100 ;  /* 0x00000100000a7836 */ /* 0x000fc80000000000 */
[----:B------:R-:W-:-:S08]  /*0180*/  IMAD.X R8, RZ, RZ, UR7, P0 ;  /* 0x00000007ff087e24 */ /* 0x000fd000080e06ff */
.L_x_238:
[----:B0-----:R-:W-:Y:S05]  /*0190*/  BSYNC.RECONVERGENT B1 ;  /* 0x0000000000017941 */ /* 0x001fea0003800200 */
.L_x_237:
[----:B------:R-:W-:Y:S01]  /*01a0*/  ISETP.GE.AND P0, PT, R10, UR4, PT ;  /* 0x000000040a007c0c */ /* 0x000fe2000bf06270 */
[----:B------:R-:W-:-:S12]  /*01b0*/  BSSY.RECONVERGENT B1, `(.L_x_239) ;  /* 0x00000a9000017945 */ /* 0x000fd80003800200 */
[----:B------:R-:W-:Y:S05]  /*01c0*/  @P0 BRA `(.L_x_240) ;  /* 0x00000008009c0947 */ /* 0x000fea0003800000 */
[----:B------:R-:W-:Y:S01]  /*01d0*/  LOP3.LUT R4, RZ, R10, RZ, 0x33, !PT ;  /* 0x0000000aff047212 */ /* 0x000fe200078e33ff */
[----:B------:R-:W-:Y:S04]  /*01e0*/  BSSY.RECONVERGENT B2, `(.L_x_241) ;  /* 0x0000034000027945 */ /* 0x000fe80003800200 */
[----:B------:R-:W-:-:S05]  /*01f0*/  VIADD R16, R4, UR4 ;  /* 0x0000000404107c36 */ /* 0x000fca0008000000 */
[----:B------:R-:W-:-:S04]  /*0200*/  LOP3.LUT R4, R16, 0x300, RZ, 0xc0, !PT ;  /* 0x0000030010047812 */ /* 0x000fc800078ec0ff */
[----:B------:R-:W-:-:S13]  /*0210*/  ISETP.NE.AND P0, PT, R4, 0x300, PT ;  /* 0x000003000400780c */ /* 0x000fda0003f05270 */
[----:B------:R-:W-:Y:S05]  /*0220*/  @!P0 BRA `(.L_x_242) ;  /* 0x0000000000bc8947 */ /* 0x000fea0003800000 */
[----:B------:R-:W0:Y:S01]  /*0230*/  LDC.64 R4, c[0x0][0x380] ;  /* 0x0000e000ff047b82 */ /* 0x000e220000000a00 */
[----:B------:R-:W1:Y:S01]  /*0240*/  LDCU.64 UR6, c[0x0][0x388] ;  /* 0x00007100ff0677ac */ /* 0x000e620008000a00 */
[----:B------:R-:W-:-:S04]  /*0250*/  LEA.HI R6, R16, 0x1, RZ, 0x18 ;  /* 0x0000000110067811 */ /* 0x000fc800078fc0ff */
[----:B------:R-:W-:-:S05]  /*0260*/  LOP3.LUT R6, R6, 0x3, RZ, 0xc0, !PT ;  /* 0x0000000306067812 */ /* 0x000fca00078ec0ff */
[----:B------:R-:W-:Y:S01]  /*0270*/  IMAD.MOV R11, RZ, RZ, -R6 ;  /* 0x000000ffff0b7224 */ /* 0x000fe200078e0a06 */
[C---:B-1----:R-:W-:Y:S01]  /*0280*/  IADD3 R14, P0, PT, R10.reuse, UR6, RZ ;  /* 0x000000060a0e7c10 */ /* 0x042fe2000ff1e0ff */
[----:B0-----:R-:W-:-:S04]  /*0290*/  IMAD.WIDE.U32 R4, R10, 0x8, R4 ;  /* 0x000000080a047825 */ /* 0x001fc800078e0004 */
[----:B------:R-:W-:Y:S02]  /*02a0*/  IMAD.MOV.U32 R12, RZ, RZ, R4 ;  /* 0x000000ffff0c7224 */ /* 0x000fe400078e0004 */
[----:B------:R-:W-:Y:S02]  /*02b0*/  IMAD.MOV.U32 R13, RZ, RZ, R5 ;  /* 0x000000ffff0d7224 */ /* 0x000fe400078e0005 */
[----:B------:R-:W-:-:S07]  /*02c0*/  IMAD.X R15, RZ, RZ, UR7, P0 ;  /* 0x00000007ff0f7e24 */ /* 0x000fce00080e06ff */
.L_x_245:
        /* <DEDUP_REMOVED lines=31> */
.L_x_244:
[----:B------:R-:W-:Y:S05]  /*04c0*/  BSYNC.RECONVERGENT B3 ;  /* 0x0000000000037941 */ /* 0x000fea0003800200 */
.L_x_243:
[----:B------:R-:W-:Y:S01]  /*04d0*/  IADD3 R14, P0, PT, R14, 0x100, RZ ;  /* 0x000001000e0e7810 */ /* 0x000fe20007f1e0ff */
[----:B------:R-:W-:Y:S02]  /*04e0*/  VIADD R10, R10, 0x100 ;  /* 0x000001000a0a7836 */ /* 0x000fe40000000000 */
[----:B------:R-:W-:Y:S02]  /*04f0*/  IMAD.X R13, RZ, RZ, R13, P3 ;  /* 0x000000ffff0d7224 */ /* 0x000fe400018e060d */
[----:B------:R-:W-:Y:S01]  /*0500*/  IMAD.X R15, RZ, RZ, R15, P0 ;  /* 0x000000ffff0f7224 */ /* 0x000fe200000e060f */
[----:B------:R-:W-:Y:S07]  /*0510*/  @P2 BRA `(.L_x_245) ;  /* 0xfffffffc006c2947 */ /* 0x000fee000383ffff */
.L_x_242:
[----:B------:R-:W-:Y:S05]  /*0520*/  BSYNC.RECONVERGENT B2 ;  /* 0x0000000000027941 */ /* 0x000fea0003800200 */
.L_x_241:
[----:B------:R-:W-:-:S13]  /*0530*/  ISETP.GE.U32.AND P0, PT, R16, 0x300, PT ;  /* 0x000003001000780c */ /* 0x000fda0003f06070 */
[----:B------:R-:W-:Y:S05]  /*0540*/  @!P0 BRA `(.L_x_240) ;  /* 0x0000000400bc8947 */ /* 0x000fea0003800000 */
[----:B------:R-:W0:Y:S01]  /*0550*/  LDC.64 R4, c[0x0][0x380] ;  /* 0x0000e000ff047b82 */ /* 0x000e220000000a00 */
[----:B------:R-:W-:-:S07]  /*0560*/  VIADD R20, R10, 0x200 ;  /* 0x000002000a147836 */ /* 0x000fce0000000000 */
[----:B------:R-:W1:Y:S02]  /*0570*/  LDC.64 R6, c[0x0][0x388] ;  /* 0x0000e200ff067b82 */ /* 0x000e640000000a00 */
.L_x_254:
[----:B------:R-:W-:-:S04]  /*0580*/  VIADD R17, R20, 0xfffffe00 ;  /* 0xfffffe0014117836 */ /* 0x000fc80000000000 */
[----:B0-----:R-:W-:-:S05]  /*0590*/  IMAD.WIDE R24, R17, 0x8, R4 ;  /* 0x0000000811187825 */ /* 0x001fca00078e0204 */
[----:B------:R-:W2:Y:S04]  /*05a0*/  LDG.E.64 R18, desc[UR8][R24.64] ;  /* 0x0000000818127981 */ /* 0x000ea8000c1e1b00 */
[----:B-----5:R0:W5:Y:S04]  /*05b0*/  LDG.E.64 R14, desc[UR8][R24.64+0x800] ;  /* 0x00080008180e7981 */ /* 0x020168000c1e1b00 */
[----:B------:R0:W5:Y:S04]  /*05c0*/  LDG.E.64 R12, desc[UR8][R24.64+0x1000] ;  /* 0x00100008180c7981 */ /* 0x000168000c1e1b00 */
[----:B------:R0:W5:Y:S01]  /*05d0*/  LDG.E.64 R10, desc[UR8][R24.64+0x1800] ;  /* 0x00180008180a7981 */ /* 0x000162000c1e1b00 */
[----:B-1----:R-:W-:Y:S01]  /*05e0*/  IADD3 R26, P1, PT, R17, R6, RZ ;  /* 0x00000006111a7210 */ /* 0x002fe20007f3e0ff */
[----:B------:R-:W-:Y:S01]  /*05f0*/  BSSY.RECONVERGENT B2, `(.L_x_246) ;  /* 0x0000017000027945 */ /* 0x000fe20003800200 */
[----:B------:R-:W-:-:S02]  /*0600*/  VIADD R23, R20, 0xffffff00 ;  /* 0xffffff0014177836 */ /* 0x000fc40000000000 */
[----:B------:R-:W-:Y:S01]  /*0610*/  LEA.HI.X.SX32 R27, R17, R7, 0x1, P1 ;  /* 0x00000007111b7211 */ /* 0x000fe200008f0eff */
[----:B------:R-:W-:-:S04]  /*0620*/  IMAD.MOV.U32 R22, RZ, RZ, R26 ;  /* 0x000000ffff167224 */ /* 0x000fc800078e001a */
        /* <DEDUP_REMOVED lines=19> */
.L_x_247:
[----:B------:R-:W-:Y:S05]  /*0760*/  BSYNC.RECONVERGENT B2 ;  /* 0x0000000000027941 */ /* 0x000fea0003800200 */
.L_x_246:
[----:B-----5:R-:W-:Y:S01]  /*0770*/  DSETP.GEU.AND P0, PT, |R16|, |R14|, PT ;  /* 0x4000000e1000722a */ /* 0x020fe20003f0e200 */
[C---:B------:R-:W-:Y:S01]  /*0780*/  IADD3 R19, P1, PT, R23.reuse, R6, RZ ;  /* 0x0000000617137210 */ /* 0x040fe20007f3e0ff */
[----:B------:R-:W-:Y:S01]  /*0790*/  BSSY.RECONVERGENT B2, `(.L_x_248) ;  /* 0x0000015000027945 */ /* 0x000fe20003800200 */
[----:B------:R-:W-:Y:S02]  /*07a0*/  IMAD.MOV.U32 R2, RZ, RZ, R14 ;  /* 0x000000ffff027224 */ /* 0x000fe400078e000e */
[----:B------:R-:W-:Y:S01]  /*07b0*/  LEA.HI.X.SX32 R18, R23, R7, 0x1, P1 ;  /* 0x0000000717127211 */ /* 0x000fe200008f0eff */
[----:B------:R-:W-:Y:S02]  /*07c0*/  IMAD.MOV.U32 R9, RZ, RZ, R19 ;  /* 0x000000ffff097224 */ /* 0x000fe400078e0013 */
[----:B------:R-:W-:Y:S01]  /*07d0*/  IMAD.MOV.U32 R3, RZ, RZ, R15 ;  /* 0x000000ffff037224 */ /* 0x000fe200078e000f */
[----:B------:R-:W-:-:S05]  /*07e0*/  MOV R8, R18 ;  /* 0x0000001200087202 */ /* 0x000fca0000000f00 */
        /* <DEDUP_REMOVED lines=15> */
.L_x_249:
[----:B------:R-:W-:Y:S05]  /*08e0*/  BSYNC.RECONVERGENT B2 ;  /* 0x0000000000027941 */ /* 0x000fea0003800200 */
.L_x_248:
[----:B------:R-:W-:Y:S01]  /*08f0*/  DSETP.GEU.AND P0, PT, |R2|, |R12|, PT ;  /* 0x4000000c0200722a */ /* 0x000fe20003f0e200 */
[CC--:B------:R-:W-:Y:S01]  /*0900*/  IADD3 R22, P1, PT, R20.reuse, R6.reuse, RZ ;  /* 0x0000000614167210 */ /* 0x0c0fe20007f3e0ff */
[C---:B------:R-:W-:Y:S01]  /*0910*/  VIADD R16, R20.reuse, 0x100 ;  /* 0x0000010014107836 */ /* 0x040fe20000000000 */
[----:B------:R-:W-:Y:S01]  /*0920*/  BSSY.RECONVERGENT B2, `(.L_x_250) ;  /* 0x0000016000027945 */ /* 0x000fe20003800200 */
[----:B------:R-:W-:Y:S01]  /*0930*/  IMAD.MOV.U32 R14, RZ, RZ, R12 ;  /* 0x000000ffff0e7224 */ /* 0x000fe200078e000c */
[----:B------:R-:W-:Y:S01]  /*0940*/  LEA.HI.X.SX32 R19, R20, R7, 0x1, P1 ;  /* 0x0000000714137211 */ /* 0x000fe200008f0eff */
[----:B------:R-:W-:Y:S01]  /*0950*/  IMAD.MOV.U32 R17, RZ, RZ, R22 ;  /* 0x000000ffff117224 */ /* 0x000fe200078e0016 */
[----:B------:R-:W-:Y:S01]  /*0960*/  IADD3 R24, P2, PT, R16, R6, RZ ;  /* 0x0000000610187210 */ /* 0x000fe20007f5e0ff */
[----:B------:R-:W-:Y:S02]  /*0970*/  IMAD.MOV.U32 R15, RZ, RZ, R13 ;  /* 0x000000ffff0f7224 */ /* 0x000fe400078e000d */
[----:B------:R-:W-:-:S04]  /*0980*/  IMAD.MOV.U32 R18, RZ, RZ, R19 ;  /* 0x000000ffff127224 */ /* 0x000fc800078e0013 */
[----:B------:R-:W-:Y:S06]  /*0990*/  @!P0 BRA `(.L_x_251) ;  /* 0x0000000000388947 */ /* 0x000fec0003800000 */
        /* <DEDUP_REMOVED lines=14> */
.L_x_251:
[----:B------:R-:W-:Y:S05]  /*0a80*/  BSYNC.RECONVERGENT B2 ;  /* 0x0000000000027941 */ /* 0x000fea0003800200 */
.L_x_250:
[----:B------:R-:W-:Y:S01]  /*0a90*/  DSETP.GEU.AND P0, PT, |R14|, |R10|, PT ;  /* 0x4000000a0e00722a */ /* 0x000fe20003f0e200 */
[----:B------:R-:W-:Y:S01]  /*0aa0*/  LEA.HI.X.SX32 R13, R16, R7, 0x1, P2 ;  /* 0x00000007100d7211 */ /* 0x000fe200010f0eff */
[----:B------:R-:W-:Y:S01]  /*0ab0*/  BSSY.RECONVERGENT B2, `(.L_x_252) ;  /* 0x0000014000027945 */ /* 0x000fe20003800200 */
[----:B------:R-:W-:Y:S02]  /*0ac0*/  IMAD.MOV.U32 R9, RZ, RZ, R24 ;  /* 0x000000ffff097224 */ /* 0x000fe400078e0018 */
[----:B------:R-:W-:Y:S02]  /*0ad0*/  IMAD.MOV.U32 R2, RZ, RZ, R10 ;  /* 0x000000ffff027224 */ /* 0x000fe400078e000a */
[----:B------:R-:W-:Y:S02]  /*0ae0*/  IMAD.MOV.U32 R8, RZ, RZ, R13 ;  /* 0x000000ffff087224 */ /* 0x000fe400078e000d */
[----:B------:R-:W-:-:S05]  /*0af0*/  IMAD.MOV.U32 R3, RZ, RZ, R11 ;  /* 0x000000ffff037224 */ /* 0x000fca00078e000b */
        /* <DEDUP_REMOVED lines=15> */
.L_x_253:
[----:B------:R-:W-:Y:S05]  /*0bf0*/  BSYNC.RECONVERGENT B2 ;  /* 0x0000000000027941 */ /* 0x000fea0003800200 */
.L_x_252:
[C---:B------:R-:W-:Y:S02]  /*0c00*/  VIADD R10, R20.reuse, 0x200 ;  /* 0x00000200140a7836 */ /* 0x040fe40000000000 */
[----:B------:R-:W-:-:S03]  /*0c10*/  VIADD R20, R20, 0x400 ;  /* 0x0000040014147836 */ /* 0x000fc60000000000 */
[----:B------:R-:W-:-:S13]  /*0c20*/  ISETP.GE.AND P0, PT, R10, UR5, PT ;  /* 0x000000050a007c0c */ /* 0x000fda000bf06270 */
[----:B------:R-:W-:Y:S05]  /*0c30*/  @!P0 BRA `(.L_x_254) ;  /* 0xfffffff800508947 */ /* 0x000fea000383ffff */
.L_x_240:
[----:B------:R-:W-:Y:S05]  /*0c40*/  BSYNC.RECONVERGENT B1 ;  /* 0x0000000000017941 */ /* 0x000fea0003800200 */
.L_x_239:
[----:B------:R-:W0:Y:S02]  /*0c50*/  LDCU UR6, c[0x0][0x398] ;  /* 0x00007300ff0677ac */ /* 0x000e240008000800 */
[----:B0-----:R-:W-:-:S09]  /*0c60*/  UISETP.GE.AND UP0, UPT, UR6, 0x100, UPT ;  /* 0x000001000600788c */ /* 0x001fd2000bf06270 */
[----:B------:R-:W-:Y:S05]  /*0c70*/  BRA.U !UP0, `(.L_x_255) ;  /* 0x0000001508507547 */ /* 0x000fea000b800000 */
        /* <DEDUP_REMOVED lines=32> */
.L_x_257:
[----:B------:R-:W-:Y:S05]  /*0e80*/  BSYNC.RECONVERGENT B1 ;  /* 0x0000000000017941 */ /* 0x000fea0003800200 */
.L_x_256:
        /* <DEDUP_REMOVED lines=31> */
.L_x_259:
[----:B------:R-:W-:Y:S05]  /*1080*/  BSYNC.RECONVERGENT B1 ;  /* 0x0000000000017941 */ /* 0x000fea0003800200 */
.L_x_258:
[----:B------:R-:W-:Y:S01]  /*1090*/  ISETP.GT.AND P0, PT, R10, 0x1b, PT ;  /* 0x0000001b0a00780c */ /* 0x000fe20003f04270 */
[----:B-1----:R1:W1:Y:S01]  /*10a0*/  SHFL.DOWN PT, R6, R2, 0x4, 0x1f ;  /* 0x08801f0002067f89 */ /* 0x00226200000e0000 */
[----:B------:R-:W-:Y:S01]  /*10b0*/  BSSY.RECONVERGENT B1, `(.L_x_260) ;  /* 0x000001d000017945 */ /* 0x000fe20003800200 */
[----:B0-----:R-:W-:Y:S02]  /*10c0*/  IMAD.MOV.U32 R11, RZ, RZ, R8 ;  /* 0x000000ffff0b7224 */ /* 0x001fe400078e0008 */
[----:B--2---:R0:W2:Y:S01]  /*10d0*/  SHFL.DOWN PT, R7, R3, 0x4, 0x1f ;  /* 0x08801f0003077f89 */ /* 0x0040a200000e0000 */
[----:B------:R-:W-:Y:S02]  /*10e0*/  IMAD.MOV.U32 R12, RZ, RZ, R9 ;  /* 0x000000ffff0c7224 */ /* 0x000fe400078e0009 */
[----:B------:R-:W-:Y:S01]  /*10f0*/  IMAD.MOV.U32 R4, RZ, RZ, R2 ;  /* 0x000000ffff047224 */ /* 0x000fe200078e0002 */
[----:B----4-:R0:W4:Y:S01]  /*1100*/  SHFL.DOWN PT, R13, R8, 0x4, 0x1f ;  /* 0x08801f00080d7f89 */ /* 0x01012200000e0000 */
[----:B------:R-:W-:-:S03]  /*1110*/  IMAD.MOV.U32 R5, RZ, RZ, R3 ;  /* 0x000000ffff057224 */ /* 0x000fc600078e0003 */
[----:B---3--:R0:W3:Y:S01]  /*1120*/  SHFL.DOWN PT, R14, R9, 0x4, 0x1f ;  /* 0x08801f00090e7f89 */ /* 0x0080e200000e0000 */
[----:B------:R-:W-:Y:S05]  /*1130*/  @P0 BRA `(.L_x_261) ;  /* 0x0000000000500947 */ /* 0x000fea0003800000 */
[----:B-12---:R-:W-:Y:S01]  /*1140*/  DSETP.GEU.AND P0, PT, |R2|, |R6|, PT ;  /* 0x400000060200722a */ /* 0x006fe20003f0e200 */
[----:B----4-:R-:W-:Y:S02]  /*1150*/  IMAD.MOV.U32 R11, RZ, RZ, R13 ;  /* 0x000000ffff0b7224 */ /* 0x010fe400078e000d */
        /* <DEDUP_REMOVED lines=18> */
.L_x_261:
[----:B------:R-:W-:Y:S05]  /*1280*/  BSYNC.RECONVERGENT B1 ;  /* 0x0000000000017941 */ /* 0x000fea0003800200 */
.L_x_260:
        /* <DEDUP_REMOVED lines=31> */
.L_x_263:
[----:B------:R-:W-:Y:S05]  /*1480*/  BSYNC.RECONVERGENT B1 ;  /* 0x0000000000017941 */ /* 0x000fea0003800200 */
.L_x_262:
[----:B------:R-:W-:Y:S01]  /*1490*/  ISETP.GT.AND P0, PT, R10, 0xf, PT ;  /* 0x0000000f0a00780c */ /* 0x000fe20003f04270 */
[----:B-1----:R1:W1:Y:S01]  /*14a0*/  SHFL.DOWN PT, R4, R2, 0x10, 0x1f ;  /* 0x0a001f0002047f89 */ /* 0x00226200000e0000 */
[----:B------:R-:W-:Y:S01]  /*14b0*/  BSSY.RECONVERGENT B1, `(.L_x_264) ;  /* 0x000001d000017945 */ /* 0x000fe20003800200 */
[----:B---3--:R-:W-:Y:S01]  /*14c0*/  MOV R14, R8 ;  /* 0x00000008000e7202 */ /* 0x008fe20000000f00 */
[----:B------:R-:W-:Y:S01]  /*14d0*/  IMAD.MOV.U32 R15, RZ, RZ, R9 ;  /* 0x000000ffff0f7224 */ /* 0x000fe200078e0009 */
[----:B0-----:R0:W3:Y:S01]  /*14e0*/  SHFL.DOWN PT, R5, R3, 0x10, 0x1f ;  /* 0x0a001f0003057f89 */ /* 0x0010e200000e0000 */
[----:B------:R-:W-:Y:S02]  /*14f0*/  IMAD.MOV.U32 R12, RZ, RZ, R2 ;  /* 0x000000ffff0c7224 */ /* 0x000fe400078e0002 */
[----:B----4-:R-:W-:Y:S01]  /*1500*/  IMAD.MOV.U32 R13, RZ, RZ, R3 ;  /* 0x000000ffff0d7224 */ /* 0x010fe200078e0003 */
[----:B--2---:R0:W2:Y:S04]  /*1510*/  SHFL.DOWN PT, R7, R8, 0x10, 0x1f ;  /* 0x0a001f0008077f89 */ /* 0x0040a800000e0000 */
[----:B------:R0:W4:Y:S01]  /*1520*/  SHFL.DOWN PT, R6, R9, 0x10, 0x1f ;  /* 0x0a001f0009067f89 */ /* 0x00012200000e0000 */
        /* <DEDUP_REMOVED lines=21> */
.L_x_265:
[----:B------:R-:W-:Y:S05]  /*1680*/  BSYNC.RECONVERGENT B1 ;  /* 0x0000000000017941 */ /* 0x000fea0003800200 */
.L_x_264:
        /* <DEDUP_REMOVED lines=11> */
.L_x_267:
[----:B------:R-:W-:Y:S05]  /*1740*/  BSYNC.RECONVERGENT B1 ;  /* 0x0000000000017941 */ /* 0x000fea0003800200 */
.L_x_266:
        /* <DEDUP_REMOVED lines=8> */
[----:B-1234-:R-:W1:Y:S04]  /*17d0*/  LDS.128 R4, [R0+0x20] ;  /* 0x0000200000047984 */ /* 0x01ee680000000c00 */
[----:B------:R2:W3:Y:S04]  /*17e0*/  LDS.64 R2, [R0+0x80] ;  /* 0x0000800000027984 */ /* 0x0004e80000000a00 */
[----:B------:R2:W4:Y:S01]  /*17f0*/  LDS.128 R8, [R0+0x30] ;  /* 0x0000300000087984 */ /* 0x0005220000000c00 */
        /* <DEDUP_REMOVED lines=20> */
.L_x_270:
[----:B------:R-:W-:Y:S05]  /*1940*/  BSYNC.RECONVERGENT B1 ;  /* 0x0000000000017941 */ /* 0x000fea0003800200 */
.L_x_269:
        /* <DEDUP_REMOVED lines=23> */
.L_x_272:
[----:B------:R-:W-:Y:S05]  /*1ac0*/  BSYNC.RECONVERGENT B1 ;  /* 0x0000000000017941 */ /* 0x000fea0003800200 */
.L_x_271:
        /* <DEDUP_REMOVED lines=21> */
.L_x_274:
[----:B------:R-:W-:Y:S05]  /*1c20*/  BSYNC.RECONVERGENT B1 ;  /* 0x0000000000017941 */ /* 0x000fea0003800200 */
.L_x_273:
[----:B------:R0:W1:Y:S01]  /*1c30*/  LDS.128 R8, [R0+0x60] ;  /* 0x0000600000087984 */ /* 0x0000620000000c00 */
[----:B------:R-:W-:Y:S01]  /*1c40*/  DSETP.GEU.AND P0, PT, |R20|, |R14|, PT ;  /* 0x4000000e1400722a */ /* 0x000fe20003f0e200 */
[----:B------:R-:W-:Y:S01]  /*1c50*/  BSSY.RECONVERGENT B1, `(.L_x_275) ;  /* 0x0000015000017945 */ /* 0x000fe20003800200 */
[----:B------:R-:W-:Y:S01]  /*1c60*/  MOV R12, R14 ;  /* 0x0000000e000c7202 */ /* 0x000fe20000000f00 */
        /* <DEDUP_REMOVED lines=19> */
.L_x_276:
[----:B------:R-:W-:Y:S05]  /*1da0*/  BSYNC.RECONVERGENT B1 ;  /* 0x0000000000017941 */ /* 0x000fea0003800200 */
.L_x_275:
        /* <DEDUP_REMOVED lines=21> */
.L_x_278:
[----:B------:R-:W-:Y:S05]  /*1f00*/  BSYNC.RECONVERGENT B1 ;  /* 0x0000000000017941 */ /* 0x000fea0003800200 */
.L_x_277:
        /* <DEDUP_REMOVED lines=21> */
.L_x_280:
[----:B------:R-:W-:Y:S05]  /*2060*/  BSYNC.RECONVERGENT B1 ;  /* 0x0000000000017941 */ /* 0x000fea0003800200 */
.L_x_279:
        /* <DEDUP_REMOVED lines=21> */
.L_x_255:
[----:B------:R-:W0:Y:S01]  /*21c0*/  S2R R4, SR_LANEID ;  /* 0x0000000000047919 */ /* 0x000e220000000000 */
[----:B------:R-:W-:Y:S01]  /*21d0*/  LOP3.LUT R5, R0, 0x3e0, RZ, 0xc0, !PT ;  /* 0x000003e000057812 */ /* 0x000fe200078ec0ff */
[----:B------:R-:W-:Y:S01]  /*21e0*/  BSSY.RECONVERGENT B1, `(.L_x_281) ;  /* 0x0000024000017945 */ /* 0x000fe20003800200 */
[----:B------:R-:W-:Y:S02]  /*21f0*/  IMAD.MOV.U32 R12, RZ, RZ, R9 ;  /* 0x000000ffff0c7224 */ /* 0x000fe400078e0009 */
[----:B------:R-:W-:Y:S02]  /*2200*/  IMAD.MOV.U32 R14, RZ, RZ, R8 ;  /* 0x000000ffff0e7224 */ /* 0x000fe400078e0008 */
[----:B------:R-:W-:Y:S01]  /*2210*/  VIADD R6, R5, 0x20 ;  /* 0x0000002005067836 */ /* 0x000fe20000000000 */
[----:B------:R-:W-:Y:S01]  /*2220*/  LOP3.LUT R5, RZ, R5, RZ, 0x33, !PT ;  /* 0x00000005ff057212 */ /* 0x000fe200078e33ff */
[----:B-----5:R-:W-:-:S03]  /*2230*/  IMAD.MOV.U32 R7, RZ, RZ, R3 ;  /* 0x000000ffff077224 */ /* 0x020fc600078e0003 */
[----:B------:R-:W-:Y:S01]  /*2240*/  ISETP.GT.AND P0, PT, R6, UR6, PT ;  /* 0x0000000606007c0c */ /* 0x000fe2000bf04270 */
[----:B------:R-:W-:Y:S01]  /*2250*/  VIADD R5, R5, UR6 ;  /* 0x0000000605057c36 */ /* 0x000fe20008000000 */
[----:B------:R-:W-:-:S04]  /*2260*/  MOV R6, R2 ;  /* 0x0000000200067202 */ /* 0x000fc80000000f00 */
[----:B------:R-:W-:-:S05]  /*2270*/  SEL R5, R5, 0x1f, P0 ;  /* 0x0000001f05057807 */ /* 0x000fca0000000000 */
[----:B------:R1:W2:Y:S04]  /*2280*/  SHFL.DOWN PT, R10, R2, 0x1, R5 ;  /* 0x08200000020a7989 */ /* 0x0002a800000e0005 */
[----:B------:R1:W3:Y:S04]  /*2290*/  SHFL.DOWN PT, R11, R3, 0x1, R5 ;  /* 0x08200000030b7989 */ /* 0x0002e800000e0005 */
[----:B------:R1:W4:Y:S01]  /*22a0*/  SHFL.DOWN PT, R16, R9, 0x1, R5 ;  /* 0x0820000009107989 */ /* 0x00032200000e0005 */
[----:B0-----:R-:W-:-:S03]  /*22b0*/  ISETP.GE.AND P0, PT, R4, R5, PT ;  /* 0x000000050400720c */ /* 0x001fc60003f06270 */
[----:B------:R1:W0:Y:S10]  /*22c0*/  SHFL.DOWN PT, R13, R8, 0x1, R5 ;  /* 0x08200000080d7989 */ /* 0x00023400000e0005 */
[----:B-1----:R-:W-:Y:S05]  /*22d0*/  @P0 BRA `(.L_x_282) ;  /* 0x0000000000500947 */ /* 0x002fea0003800000 */
[----:B--23--:R-:W-:Y:S01]  /*22e0*/  DSETP.GEU.AND P0, PT, |R2|, |R10|, PT ;  /* 0x4000000a0200722a */ /* 0x00cfe20003f0e200 */
        /* <DEDUP_REMOVED lines=19> */
.L_x_282:
[----:B------:R-:W-:Y:S05]  /*2420*/  BSYNC.RECONVERGENT B1 ;  /* 0x0000000000017941 */ /* 0x000fea0003800200 */
.L_x_281:
[----:B------:R-:W-:Y:S01]  /*2430*/  VIADD R2, R4, 0x2 ;  /* 0x0000000204027836 */ /* 0x000fe20000000000 */
[----:B------:R1:W1:Y:S01]  /*2440*/  SHFL.DOWN PT, R8, R6, 0x2, R5 ;  /* 0x0840000006087989 */ /* 0x00026200000e0005 */
[----:B------:R-:W-:Y:S01]  /*2450*/  BSSY.RECONVERGENT B1, `(.L_x_283) ;  /* 0x000001e000017945 */ /* 0x000fe20003800200 */
[----:B--2---:R-:W-:Y:S02]  /*2460*/  IMAD.MOV.U32 R10, RZ, RZ, R12 ;  /* 0x000000ffff0a7224 */ /* 0x004fe400078e000c */
[----:B------:R-:W-:Y:S01]  /*2470*/  ISETP.GT.AND P0, PT, R2, R5, PT ;  /* 0x000000050200720c */ /* 0x000fe20003f04270 */
[----:B------:R2:W1:Y:S01]  /*2480*/  SHFL.DOWN PT, R9, R7, 0x2, R5 ;  /* 0x0840000007097989 */ /* 0x00046200000e0005 */
[----:B----4-:R-:W-:Y:S02]  /*2490*/  IMAD.MOV.U32 R16, RZ, RZ, R14 ;  /* 0x000000ffff107224 */ /* 0x010fe400078e000e */
[----:B------:R-:W-:Y:S01]  /*24a0*/  IMAD.MOV.U32 R2, RZ, RZ, R6 ;  /* 0x000000ffff027224 */ /* 0x000fe200078e0006 */
[----:B---3--:R2:W3:Y:S01]  /*24b0*/  SHFL.DOWN PT, R11, R12, 0x2, R5 ;  /* 0x084000000c0b7989 */ /* 0x0084e200000e0005 */
[----:B------:R-:W-:-:S03]  /*24c0*/  IMAD.MOV.U32 R3, RZ, RZ, R7 ;  /* 0x000000ffff037224 */ /* 0x000fc600078e0007 */
[----:B0-----:R2:W0:Y:S04]  /*24d0*/  SHFL.DOWN PT, R13, R14, 0x2, R5 ;  /* 0x084000000e0d7989 */ /* 0x00142800000e0005 */
        /* <DEDUP_REMOVED lines=21> */
.L_x_284:
[----:B------:R-:W-:Y:S05]  /*2630*/  BSYNC.RECONVERGENT B1 ;  /* 0x0000000000017941 */ /* 0x000fea0003800200 */
.L_x_283:
[----:B-1----:R-:W-:Y:S01]  /*2640*/  VIADD R6, R4, 0x4 ;  /* 0x0000000404067836 */ /* 0x002fe20000000000 */
[----:B------:R1:W4:Y:S01]  /*2650*/  SHFL.DOWN PT, R8, R2, 0x4, R5 ;  /* 0x0880000002087989 */ /* 0x00032200000e0005 */
[----:B------:R-:W-:Y:S01]  /*2660*/  BSSY.RECONVERGENT B1, `(.L_x_285) ;  /* 0x000001e000017945 */ /* 0x000fe20003800200 */
[----:B--2---:R-:W-:Y:S02]  /*2670*/  IMAD.MOV.U32 R12, RZ, RZ, R10 ;  /* 0x000000ffff0c7224 */ /* 0x004fe400078e000a */
[----:B------:R-:W-:Y:S01]  /*2680*/  ISETP.GT.AND P0, PT, R6, R5, PT ;  /* 0x000000050600720c */ /* 0x000fe20003f04270 */
[----:B------:R1:W2:Y:S01]  /*2690*/  SHFL.DOWN PT, R9, R3, 0x4, R5 ;  /* 0x0880000003097989 */ /* 0x0002a200000e0005 */
[----:B------:R-:W-:Y:S02]  /*26a0*/  IMAD.MOV.U32 R14, RZ, RZ, R16 ;  /* 0x000000ffff0e7224 */ /* 0x000fe400078e0010 */
[----:B------:R-:W-:Y:S01]  /*26b0*/  IMAD.MOV.U32 R6, RZ, RZ, R2 ;  /* 0x000000ffff067224 */ /* 0x000fe200078e0002 */
[----:B---3--:R1:W3:Y:S01]  /*26c0*/  SHFL.DOWN PT, R11, R10, 0x4, R5 ;  /* 0x088000000a0b7989 */ /* 0x0082e200000e0005 */
[----:B------:R-:W-:-:S03]  /*26d0*/  IMAD.MOV.U32 R7, RZ, RZ, R3 ;  /* 0x000000ffff077224 */ /* 0x000fc600078e0003 */
[----:B0-----:R1:W0:Y:S04]  /*26e0*/  SHFL.DOWN PT, R13, R16, 0x4, R5 ;  /* 0x08800000100d7989 */ /* 0x00122800000e0005 */
[----:B------:R-:W-:Y:S05]  /*26f0*/  @P0 BRA `(.L_x_286) ;  /* 0x0000000000500947 */ /* 0x000fea0003800000 */
[----:B--2-4-:R-:W-:Y:S01]  /*2700*/  DSETP.GEU.AND P0, PT, |R2|, |R8|, PT ;  /* 0x400000080200722a */ /* 0x014fe20003f0e200 */
        /* <DEDUP_REMOVED lines=19> */
.L_x_286:
[----:B------:R-:W-:Y:S05]  /*2840*/  BSYNC.RECONVERGENT B1 ;  /* 0x0000000000017941 */ /* 0x000fea0003800200 */
.L_x_285:
[----:B-1----:R-:W-:Y:S01]  /*2850*/  IADD3 R2, PT, PT, R4, 0x8, RZ ;  /* 0x0000000804027810 */ /* 0x002fe20007ffe0ff */
[----:B----4-:R1:W4:Y:S01]  /*2860*/  SHFL.DOWN PT, R8, R6, 0x8, R5 ;  /* 0x0900000006087989 */ /* 0x01032200000e0005 */
[----:B------:R-:W-:Y:S01]  /*2870*/  BSSY.RECONVERGENT B1, `(.L_x_287) ;  /* 0x000001e000017945 */ /* 0x000fe20003800200 */
[----:B------:R-:W-:Y:S01]  /*2880*/  IMAD.MOV.U32 R10, RZ, RZ, R12 ;  /* 0x000000ffff0a7224 */ /* 0x000fe200078e000c */
[----:B------:R-:W-:Y:S01]  /*2890*/  ISETP.GT.AND P0, PT, R2, R5, PT ;  /* 0x000000050200720c */ /* 0x000fe20003f04270 */
[----:B--2---:R1:W2:Y:S01]  /*28a0*/  SHFL.DOWN PT, R9, R7, 0x8, R5 ;  /* 0x0900000007097989 */ /* 0x0042a200000e0005 */
        /* <DEDUP_REMOVED lines=26> */
.L_x_288:
[----:B------:R-:W-:Y:S05]  /*2a50*/  BSYNC.RECONVERGENT B1 ;  /* 0x0000000000017941 */ /* 0x000fea0003800200 */
.L_x_287:
[----:B----4-:R-:W-:Y:S01]  /*2a60*/  VIADD R8, R4, 0x10 ;  /* 0x0000001004087836 */ /* 0x010fe20000000000 */
[----:B-1----:R1:W4:Y:S01]  /*2a70*/  SHFL.DOWN PT, R6, R2, 0x10, R5 ;  /* 0x0a00000002067989 */ /* 0x00232200000e0005 */
[----:B------:R-:W-:Y:S01]  /*2a80*/  BSSY.RECONVERGENT B1, `(.L_x_289) ;  /* 0x000001e000017945 */ /* 0x000fe20003800200 */
[----:B------:R-:W-:Y:S02]  /*2a90*/  IMAD.MOV.U32 R14, RZ, RZ, R10 ;  /* 0x000000ffff0e7224 */ /* 0x000fe400078e000a */
[----:B------:R-:W-:Y:S01]  /*2aa0*/  ISETP.GT.AND P0, PT, R8, R5, PT ;  /* 0x000000050800720c */ /* 0x000fe20003f04270 */
[----:B------:R1:W1:Y:S01]  /*2ab0*/  SHFL.DOWN PT, R7, R3, 0x10, R5 ;  /* 0x0a00000003077989 */ /* 0x00026200000e0005 */
[----:B------:R-:W-:Y:S02]  /*2ac0*/  IMAD.MOV.U32 R15, RZ, RZ, R16 ;  /* 0x000000ffff0f7224 */ /* 0x000fe400078e0010 */
[----:B------:R-:W-:Y:S01]  /*2ad0*/  IMAD.MOV.U32 R12, RZ, RZ, R2 ;  /* 0x000000ffff0c7224 */ /* 0x000fe200078e0002 */
[----:B--2---:R2:W1:Y:S01]  /*2ae0*/  SHFL.DOWN PT, R9, R10, 0x10, R5 ;  /* 0x0a0000000a097989 */ /* 0x00446200000e0005 */
[----:B0-----:R-:W-:-:S03]  /*2af0*/  IMAD.MOV.U32 R13, RZ, RZ, R3 ;  /* 0x000000ffff0d7224 */ /* 0x001fc600078e0003 */
[----:B---3--:R2:W0:Y:S04]  /*2b00*/  SHFL.DOWN PT, R11, R16, 0x10, R5 ;  /* 0x0a000000100b7989 */ /* 0x00842800000e0005 */
[----:B------:R-:W-:Y:S05]  /*2b10*/  @P0 BRA `(.L_x_290) ;  /* 0x0000000000500947 */ /* 0x000fea0003800000 */
[----:B-1--4-:R-:W-:Y:S01]  /*2b20*/  DSETP.GEU.AND P0, PT, |R2|, |R6|, PT ;  /* 0x400000060200722a */ /* 0x012fe20003f0e200 */
[----:B------:R-:W-:Y:S02]  /*2b30*/  IMAD.MOV.U32 R14, RZ, RZ, R9 ;  /* 0x000000ffff0e7224 */ /* 0x000fe400078e0009 */
        /* <DEDUP_REMOVED lines=18> */
.L_x_290:
[----:B------:R-:W-:Y:S05]  /*2c60*/  BSYNC.RECONVERGENT B1 ;  /* 0x0000000000017941 */ /* 0x000fea0003800200 */
.L_x_289:
[----:B------:R-:W-:Y:S01]  /*2c70*/  ISETP.NE.AND P0, PT, R4, RZ, PT ;  /* 0x000000ff0400720c */ /* 0x000fe20003f05270 */
[----:B------:R-:W-:-:S12]  /*2c80*/  BSSY.RECONVERGENT B1, `(.L_x_291) ;  /* 0x000000a000017945 */ /* 0x000fd80003800200 */
[----:B------:R-:W-:Y:S05]  /*2c90*/  @P0 BRA `(.L_x_292) ;  /* 0x0000000000200947 */ /* 0x000fea0003800000 */
[----:B------:R-:W3:Y:S01]  /*2ca0*/  S2R R4, SR_CgaCtaId ;  /* 0x0000000000047919 */ /* 0x000ee20000008800 */
[----:B-1----:R-:W-:Y:S02]  /*2cb0*/  MOV R3, 0x400 ;  /* 0x0000040000037802 */ /* 0x002fe40000000f00 */
[----:B------:R-:W-:-:S04]  /*2cc0*/  SHF.R.U32.HI R2, RZ, 0x1, R0 ;  /* 0x00000001ff027819 */ /* 0x000fc80000011600 */
[----:B------:R-:W-:Y:S02]  /*2cd0*/  LOP3.LUT R2, R2, 0x1f0, RZ, 0xc0, !PT ;  /* 0x000001f002027812 */ /* 0x000fe400078ec0ff */
[----:B---3--:R-:W-:-:S05]  /*2ce0*/  LEA R3, R4, R3, 0x18 ;  /* 0x0000000304037211 */ /* 0x008fca00078ec0ff */
[----:B------:R-:W-:-:S05]  /*2cf0*/  IMAD.IADD R3, R2, 0x1, R3 ;  /* 0x0000000102037824 */ /* 0x000fca00078e0203 */
[----:B------:R3:W-:Y:S04]  /*2d00*/  STS.64 [R3+0x10], R14 ;  /* 0x0000100e03007388 */ /* 0x0007e80000000a00 */
[----:B------:R3:W-:Y:S02]  /*2d10*/  STS.64 [R3+0x8], R12 ;  /* 0x0000080c03007388 */ /* 0x0007e40000000a00 */
.L_x_292:
[----:B------:R-:W-:Y:S05]  /*2d20*/  BSYNC.RECONVERGENT B1 ;  /* 0x0000000000017941 */ /* 0x000fea0003800200 */
.L_x_291:
[----:B------:R-:W-:Y:S01]  /*2d30*/  BAR.SYNC.DEFER_BLOCKING 0x0 ;  /* 0x0000000000007b1d */ /* 0x000fe20000010000 */
[----:B------:R-:W-:-:S13]  /*2d40*/  ISETP.NE.AND P1, PT, R0, RZ, PT ;  /* 0x000000ff0000720c */ /* 0x000fda0003f25270 */
[----:B------:R-:W-:Y:S05]  /*2d50*/  @P1 BRA `(.L_x_268) ;  /* 0x0000003400b81947 */ /* 0x000fea0003800000 */
[----:B------:R-:W-:Y:S01]  /*2d60*/  UISETP.GE.AND UP0, UPT, UR6, 0x21, UPT ;  /* 0x000000210600788c */ /* 0x000fe2000bf06270 */
[----:B0-----:R-:W-:Y:S02]  /*2d70*/  IMAD.MOV.U32 R11, RZ, RZ, R14 ;  /* 0x000000ffff0b7224 */ /* 0x001fe400078e000e */
[----:B------:R-:W-:Y:S02]  /*2d80*/  IMAD.MOV.U32 R8, RZ, RZ, R15 ;  /* 0x000000ffff087224 */ /* 0x000fe400078e000f */
[----:B-1----:R-:W-:Y:S02]  /*2d90*/  IMAD.MOV.U32 R2, RZ, RZ, R12 ;  /* 0x000000ffff027224 */ /* 0x002fe400078e000c */
[----:B---3--:R-:W-:Y:S02]  /*2da0*/  IMAD.MOV.U32 R3, RZ, RZ, R13 ;  /* 0x000000ffff037224 */ /* 0x008fe400078e000d */
[----:B------:R-:W-:Y:S05]  /*2db0*/  BRA.U !UP0, `(.L_x_293) ;  /* 0x00000001086c7547 */ /* 0x000fea000b800000 */
[----:B------:R-:W0:Y:S01]  /*2dc0*/  S2UR UR5, SR_CgaCtaId ;  /* 0x00000000000579c3 */ /* 0x000e220000008800 */
[----:B------:R-:W-:Y:S01]  /*2dd0*/  UMOV UR4, 0x400 ;  /* 0x0000040000047882 */ /* 0x000fe20000000000 */
[----:B------:R-:W-:Y:S01]  /*2de0*/  BSSY.RECONVERGENT B1, `(.L_x_293) ;  /* 0x0000018000017945 */ /* 0x000fe20003800200 */
[----:B0-----:R-:W-:-:S09]  /*2df0*/  ULEA UR4, UR5, UR4, 0x18 ;  /* 0x0000000405047291 */ /* 0x001fd2000f8ec0ff */
[----:B--2---:R-:W0:Y:S04]  /*2e00*/  LDS.64 R4, [UR4+0x18] ;  /* 0x00001804ff047984 */ /* 0x004e280008000a00 */
        /* <DEDUP_REMOVED lines=21> */
.L_x_294:
[----:B------:R-:W-:Y:S05]  /*2f60*/  BSYNC.RECONVERGENT B1 ;  /* 0x0000000000017941 */ /* 0x000fea0003800200 */
.L_x_293:
[----:B------:R-:W-:Y:S01]  /*2f70*/  UISETP.GE.AND UP0, UPT, UR6, 0x41, UPT ;  /* 0x000000410600788c */ /* 0x000fe2000bf06270 */
[----:B------:R-:W-:Y:S02]  /*2f80*/  IMAD.MOV.U32 R9, RZ, RZ, R11 ;  /* 0x000000ffff097224 */ /* 0x000fe400078e000b */
[----:B------:R-:W-:Y:S02]  /*2f90*/  IMAD.MOV.U32 R0, RZ, RZ, R8 ;  /* 0x000000ffff007224 */ /* 0x000fe400078e0008 */
[----:B------:R-:W-:Y:S02]  /*2fa0*/  IMAD.MOV.U32 R4, RZ, RZ, R2 ;  /* 0x000000ffff047224 */ /* 0x000fe400078e0002 */
[----:B--2---:R-:W-:Y:S02]  /*2fb0*/  IMAD.MOV.U32 R5, RZ, RZ, R3 ;  /* 0x000000ffff057224 */ /* 0x004fe400078e0003 */
[----:B------:R-:W-:Y:S05]  /*2fc0*/  BRA.U !UP0, `(.L_x_295) ;  /* 0x00000001086c7547 */ /* 0x000fea000b800000 */
[----:B------:R-:W0:Y:S01]  /*2fd0*/  S2UR UR5, SR_CgaCtaId ;  /* 0x00000000000579c3 */ /* 0x000e220000008800 */
[----:B------:R-:W-:Y:S01]  /*2fe0*/  UMOV UR4, 0x400 ;  /* 0x0000040000047882 */ /* 0x000fe20000000000 */
[----:B------:R-:W-:Y:S01]  /*2ff0*/  BSSY.RECONVERGENT B1, `(.L_x_295) ;  /* 0x0000018000017945 */ /* 0x000fe20003800200 */
[----:B0-----:R-:W-:-:S09]  /*3000*/  ULEA UR4, UR5, UR4, 0x18 ;  /* 0x0000000405047291 */ /* 0x001fd2000f8ec0ff */
[----:B----4-:R-:W0:Y:S04]  /*3010*/  LDS.64 R6, [UR4+0x28] ;  /* 0x00002804ff067984 */ /* 0x010e280008000a00 */
        /* <DEDUP_REMOVED lines=21> */
.L_x_296:
[----:B------:R-:W-:Y:S05]  /*3170*/  BSYNC.RECONVERGENT B1 ;  /* 0x0000000000017941 */ /* 0x000fea0003800200 */
.L_x_295:
        /* <DEDUP_REMOVED lines=32> */
.L_x_298:
[----:B------:R-:W-:Y:S05]  /*3380*/  BSYNC.RECONVERGENT B1 ;  /* 0x0000000000017941 */ /* 0x000fea0003800200 */
.L_x_297:
        /* <DEDUP_REMOVED lines=32> */
.L_x_300:
[----:B------:R-:W-:Y:S05]  /*3590*/  BSYNC.RECONVERGENT B1 ;  /* 0x0000000000017941 */ /* 0x000fea0003800200 */
.L_x_299:
        /* <DEDUP_REMOVED lines=32> */
.L_x_302:
[----:B------:R-:W-:Y:S05]  /*37a0*/  BSYNC.RECONVERGENT B1 ;  /* 0x0000000000017941 */ /* 0x000fea0003800200 */
.L_x_301:
        /* <DEDUP_REMOVED lines=32> */
.L_x_304:
[----:B------:R-:W-:Y:S05]  /*39b0*/  BSYNC.RECONVERGENT B1 ;  /* 0x0000000000017941 */ /* 0x000fea0003800200 */
.L_x_303:
        /* <DEDUP_REMOVED lines=32> */
.L_x_236:
[----:B------:R-:W1:Y:S01]  /*3bc0*/  S2R R0, SR_TID.X ;  /* 0x0000000000007919 */ /* 0x000e620000002100 */
[----:B------:R-:W1:Y:S01]  /*3bd0*/  LDC.64 R2, c[0x0][0x380] ;  /* 0x0000e000ff027b82 */ /* 0x000e620000000a00 */
[----:B------:R-:W2:Y:S01]  /*3be0*/  LDCU.64 UR6, c[0x0][0x388] ;  /* 0x00007100ff0677ac */ /* 0x000ea20008000a00 */
[----:B-1----:R-:W-:-:S05]  /*3bf0*/  IMAD.WIDE.U32 R2, R0, 0x8, R2 ;  /* 0x0000000800027825 */ /* 0x002fca00078e0002 */
[----:B0-----:R-:W3:Y:S04]  /*3c00*/  LDG.E.64 R4, desc[UR8][R2.64] ;  /* 0x0000000802047981 */ /* 0x001ee8000c1e1b00 */
[----:B------:R-:W3:Y:S04]  /*3c10*/  LDG.E.64 R6, desc[UR8][R2.64+0x800] ;  /* 0x0008000802067981 */ /* 0x000ee8000c1e1b00 */
[----:B------:R-:W4:Y:S04]  /*3c20*/  LDG.E.64 R8, desc[UR8][R2.64+0x1000] ;  /* 0x0010000802087981 */ /* 0x000f28000c1e1b00 */
[----:B------:R-:W5:Y:S04]  /*3c30*/  LDG.E.64 R12, desc[UR8][R2.64+0x1800] ;  /* 0x00180008020c7981 */ /* 0x000f68000c1e1b00 */
[----:B------:R-:W5:Y:S01]  /*3c40*/  LDG.E.64 R10, desc[UR8][R2.64+0x2000] ;  /* 0x00200008020a7981 */ /* 0x000f62000c1e1b00 */
[----:B------:R-:W-:Y:S01]  /*3c50*/  BSSY.RECONVERGENT B1, `(.L_x_305) ;  /* 0x000001c000017945 */ /* 0x000fe20003800200 */
[----:B---3--:R-:W-:-:S06]  /*3c60*/  DSETP.GEU.AND P0, PT, |R4|, |R6|, PT ;  /* 0x400000060400722a */ /* 0x008fcc0003f0e200 */
[----:B------:R-:W-:Y:S02]  /*3c70*/  FSEL R4, R4, R6, P0 ;  /* 0x0000000604047208 */ /* 0x000fe40000000000 */
[----:B------:R-:W-:Y:S01]  /*3c80*/  FSEL R5, R5, R7, P0 ;  /* 0x0000000705057208 */ /* 0x000fe20000000000 */
[C---:B------:R-:W-:Y:S01]  /*3c90*/  VIADD R7, R0.reuse, 0x200 ;  /* 0x0000020000077836 */ /* 0x040fe20000000000 */
[----:B------:R-:W-:-:S04]  /*3ca0*/  LOP3.LUT R6, R0, 0x400, RZ, 0xfc, !PT ;  /* 0x0000040000067812 */ /* 0x000fc800078efcff */
[----:B----4-:R-:W-:Y:S01]  /*3cb0*/  DSETP.GEU.AND P1, PT, |R4|, |R8|, PT ;  /* 0x400000080400722a */ /* 0x010fe20003f2e200 */
[----:B--2---:R-:W-:-:S05]  /*3cc0*/  IADD3 R17, P4, PT, R6, UR6, RZ ;  /* 0x0000000606117c10 */ /* 0x004fca000ff9e0ff */
[----:B------:R-:W-:Y:S01]  /*3cd0*/  FSEL R4, R4, R8, P1 ;  /* 0x0000000804047208 */ /* 0x000fe20000800000 */
[----:B------:R-:W-:Y:S01]  /*3ce0*/  IMAD.X R16, RZ, RZ, UR7, P4 ;  /* 0x00000007ff107e24 */ /* 0x000fe2000a0e06ff */
[----:B------:R-:W-:Y:S01]  /*3cf0*/  FSEL R5, R5, R9, P1 ;  /* 0x0000000905057208 */ /* 0x000fe20000800000 */
[----:B------:R-:W-:-:S05]  /*3d00*/  VIADD R9, R0, 0x100 ;  /* 0x0000010000097836 */ /* 0x000fca0000000000 */
[----:B-----5:R-:W-:Y:S01]  /*3d10*/  DSETP.GEU.AND P2, PT, |R4|, |R12|, PT ;  /* 0x4000000c0400722a */ /* 0x020fe20003f4e200 */
[----:B------:R-:W-:-:S05]  /*3d20*/  @P1 SEL R7, R0, R9, P0 ;  /* 0x0000000900071207 */ /* 0x000fca0000000000 */
[----:B------:R-:W-:Y:S02]  /*3d30*/  FSEL R4, R4, R12, P2 ;  /* 0x0000000c04047208 */ /* 0x000fe40001000000 */
[----:B------:R-:W-:-:S06]  /*3d40*/  FSEL R5, R5, R13, P2 ;  /* 0x0000000d05057208 */ /* 0x000fcc0001000000 */
[----:B------:R-:W-:Y:S01]  /*3d50*/  DSETP.GEU.AND P3, PT, |R4|, |R10|, PT ;  /* 0x4000000a0400722a */ /* 0x000fe20003f6e200 */
[----:B------:R-:W-:-:S13]  /*3d60*/  @!P2 VIADD R7, R0, 0x300 ;  /* 0x000003000007a836 */ /* 0x000fda0000000000 */
[----:B------:R-:W-:Y:S05]  /*3d70*/  @!P3 BRA `(.L_x_306) ;  /* 0x000000000024b947 */ /* 0x000fea0003800000 */
[C---:B------:R-:W-:Y:S02]  /*3d80*/  ISETP.GE.U32.AND P0, PT, R7.reuse, R6, PT ;  /* 0x000000060700720c */ /* 0x040fe40003f06070 */
[----:B------:R-:W-:Y:S02]  /*3d90*/  IADD3 R6, P1, PT, R7, UR6, RZ ;  /* 0x0000000607067c10 */ /* 0x000fe4000ff3e0ff */
[----:B------:R-:W-:-:S03]  /*3da0*/  ISETP.GE.U32.AND.EX P0, PT, RZ, RZ, PT, P0 ;  /* 0x000000ffff00720c */ /* 0x000fc60003f06100 */
[----:B------:R-:W-:-:S10]  /*3db0*/  IMAD.X R7, RZ, RZ, UR7, P1 ;  /* 0x00000007ff077e24 */ /* 0x000fd400088e06ff */
[----:B------:R-:W-:-:S06]  /*3dc0*/  DSETP.LT.OR P0, PT, |R10|, |R4|, !P0 ;  /* 0x400000040a00722a */ /* 0x000fcc0004701600 */
[----:B------:R-:W-:Y:S02]  /*3dd0*/  FSEL R10, R4, R10, P0 ;  /* 0x0000000a040a7208 */ /* 0x000fe40000000000 */
[----:B------:R-:W-:Y:S02]  /*3de0*/  FSEL R11, R5, R11, P0 ;  /* 0x0000000b050b7208 */ /* 0x000fe40000000000 */
[----:B------:R-:W-:Y:S02]  /*3df0*/  SEL R17, R6, R17, P0 ;  /* 0x0000001106117207 */ /* 0x000fe40000000000 */
[----:B------:R-:W-:-:S07]  /*3e00*/  SEL R16, R7, R16, P0 ;  /* 0x0000001007107207 */ /* 0x000fce0000000000 */
.L_x_306:
[----:B------:R-:W-:Y:S05]  /*3e10*/  BSYNC.RECONVERGENT B1 ;  /* 0x0000000000017941 */ /* 0x000fea0003800200 */
.L_x_305:
[----:B------:R-:W-:Y:S01]  /*3e20*/  UISETP.GE.U32.AND UP0, UPT, UR4, 0xa00, UPT ;  /* 0x00000a000400788c */ /* 0x000fe2000bf06070 */
[----:B------:R-:W-:Y:S02]  /*3e30*/  IMAD.MOV.U32 R19, RZ, RZ, 0x500 ;  /* 0x00000500ff137424 */ /* 0x000fe400078e00ff */
[----:B------:R-:W-:Y:S01]  /*3e40*/  IMAD.MOV.U32 R18, RZ, RZ, RZ ;  /* 0x000000ffff127224 */ /* 0x000fe200078e00ff */
[----:B------:R-:W-:-:S09]  /*3e50*/  UISETP.GE.U32.AND.EX UP0, UPT, UR5, URZ, UPT, UP0 ;  /* 0x000000ff0500728c */ /* 0x000fd2000bf06100 */
[----:B------:R-:W-:Y:S05]  /*3e60*/  BRA.U !UP0, `(.L_x_307) ;  /* 0x0000000508587547 */ /* 0x000fea000b800000 */
[----:B------:R-:W-:Y:S01]  /*3e70*/  IMAD.MOV.U32 R12, RZ, RZ, R10 ;  /* 0x000000ffff0c7224 */ /* 0x000fe200078e000a */
[----:B------:R-:W0:Y:S01]  /*3e80*/  LDCU.64 UR6, c[0x0][0x388] ;  /* 0x00007100ff0677ac */ /* 0x000e220008000a00 */
[----:B------:R-:W-:Y:S02]  /*3e90*/  IMAD.MOV.U32 R13, RZ, RZ, R11 ;  /* 0x000000ffff0d7224 */ /* 0x000fe400078e000b */
[----:B------:R-:W-:Y:S01]  /*3ea0*/  IMAD.MOV.U32 R21, RZ, RZ, 0x500 ;  /* 0x00000500ff157424 */ /* 0x000fe200078e00ff */
[----:B------:R-:W1:Y:S01]  /*3eb0*/  LDCU.64 UR4, c[0x0][0x398] ;  /* 0x00007300ff0477ac */ /* 0x000e620008000a00 */
[----:B------:R-:W-:-:S07]  /*3ec0*/  IMAD.MOV.U32 R19, RZ, RZ, RZ ;  /* 0x000000ffff137224 */ /* 0x000fce00078e00ff */
.L_x_308:
[----:B------:R-:W-:-:S04]  /*3ed0*/  LEA R24, P0, R21, R2, 0x3 ;  /* 0x0000000215187211 */ /* 0x000fc800078018ff */
[----:B------:R-:W-:-:S05]  /*3ee0*/  LEA.HI.X R25, R21, R3, R19, 0x3, P0 ;  /* 0x0000000315197211 */ /* 0x000fca00000f1c13 */
[----:B------:R-:W2:Y:S04]  /*3ef0*/  LDG.E.64 R14, desc[UR8][R24.64] ;  /* 0x00000008180e7981 */ /* 0x000ea8000c1e1b00 */
[----:B------:R-:W3:Y:S04]  /*3f00*/  LDG.E.64 R8, desc[UR8][R24.64+0x800] ;  /* 0x0008000818087981 */ /* 0x000ee8000c1e1b00 */
[----:B------:R-:W4:Y:S04]  /*3f10*/  LDG.E.64 R6, desc[UR8][R24.64+0x1000] ;  /* 0x0010000818067981 */ /* 0x000f28000c1e1b00 */
[----:B------:R-:W5:Y:S04]  /*3f20*/  LDG.E.64 R4, desc[UR8][R24.64+0x1800] ;  /* 0x0018000818047981 */ /* 0x000f68000c1e1b00 */
[----:B------:R-:W5:Y:S01]  /*3f30*/  LDG.E.64 R10, desc[UR8][R24.64+0x2000] ;  /* 0x00200008180a7981 */ /* 0x000f62000c1e1b00 */
[----:B0-----:R-:W-:-:S04]  /*3f40*/  IADD3 R20, P0, P1, R21, UR6, R0 ;  /* 0x0000000615147c10 */ /* 0x001fc8000f91e000 */
[----:B------:R-:W-:Y:S01]  /*3f50*/  IADD3.X R18, PT, PT, R19, UR7, RZ, P0, P1 ;  /* 0x0000000713127c10 */ /* 0x000fe200087e24ff */
[----:B------:R-:W-:-:S04]  /*3f60*/  IMAD.MOV.U32 R22, RZ, RZ, R20 ;  /* 0x000000ffff167224 */ /* 0x000fc800078e0014 */
[----:B------:R-:W-:Y:S01]  /*3f70*/  IMAD.MOV.U32 R23, RZ, RZ, R18 ;  /* 0x000000ffff177224 */ /* 0x000fe200078e0012 */
[----:B--2---:R-:W-:-:S14]  /*3f80*/  DSETP.GEU.AND P2, PT, |R12|, |R14|, PT ;  /* 0x4000000e0c00722a */ /* 0x004fdc0003f4e200 */
[----:B------:R-:W-:-:S04]  /*3f90*/  @P2 ISETP.GE.U32.AND P0, PT, R17, R22, PT ;  /* 0x000000161100220c */ /* 0x000fc80003f06070 */
[----:B------:R-:W-:-:S13]  /*3fa0*/  @P2 ISETP.GE.AND.EX P0, PT, R16, R23, PT, P0 ;  /* 0x000000171000220c */ /* 0x000fda0003f06300 */
[----:B------:R-:W-:-:S06]  /*3fb0*/  @P2 DSETP.LT.OR P0, PT, |R14|, |R12|, !P0 ;  /* 0x4000000c0e00222a */ /* 0x000fcc0004701600 */
[----:B------:R-:W-:Y:S02]  /*3fc0*/  @P2 FSEL R13, R13, R15, P0 ;  /* 0x0000000f0d0d2208 */ /* 0x000fe40000000000 */
[----:B------:R-:W-:Y:S02]  /*3fd0*/  @P2 FSEL R12, R12, R14, P0 ;  /* 0x0000000e0c0c2208 */ /* 0x000fe40000000000 */
[----:B------:R-:W-:Y:S01]  /*3fe0*/  @P2 SEL R22, R17, R22, P0 ;  /* 0x0000001611162207 */ /* 0x000fe20000000000 */
[----:B------:R-:W-:Y:S01]  /*3ff0*/  @P2 IMAD.MOV.U32 R15, RZ, RZ, R13 ;  /* 0x000000ffff0f2224 */ /* 0x000fe200078e000d */
[----:B------:R-:W-:Y:S01]  /*4000*/  IADD3 R13, P3, PT, R20, 0x100, RZ ;  /* 0x00000100140d7810 */ /* 0x000fe20007f7e0ff */
[----:B------:R-:W-:Y:S01]  /*4010*/  @P2 IMAD.MOV.U32 R14, RZ, RZ, R12 ;  /* 0x000000ffff0e2224 */ /* 0x000fe200078e000c */
[----:B------:R-:W-:-:S03]  /*4020*/  @P2 SEL R23, R16, R23, P0 ;  /* 0x0000001710172207 */ /* 0x000fc60000000000 */
[----:B------:R-:W-:Y:S02]  /*4030*/  IMAD.X R16, RZ, RZ, R18, P3 ;  /* 0x000000ffff107224 */ /* 0x000fe400018e0612 */
[----:B---3--:R-:W-:-:S14]  /*4040*/  DSETP.GEU.AND P1, PT, |R14|, |R8|, PT ;  /* 0x400000080e00722a */ /* 0x008fdc0003f2e200 */
        /* <DEDUP_REMOVED lines=11> */
[----:B----4-:R-:W-:-:S14]  /*4100*/  DSETP.GEU.AND P2, PT, |R8|, |R6|, PT ;  /* 0x400000060800722a */ /* 0x010fdc0003f4e200 */
        /* <DEDUP_REMOVED lines=10> */
[----:B------:R-:W-:Y:S01]  /*41b0*/  IMAD.X R9, RZ, RZ, R18, P3 ;  /* 0x000000ffff097224 */ /* 0x000fe200018e0612 */
[----:B------:R-:W-:Y:S01]  /*41c0*/  IADD3 R17, P3, PT, R20, 0x400, RZ ;  /* 0x0000040014117810 */ /* 0x000fe20007f7e0ff */
[----:B-----5:R-:W-:-:S04]  /*41d0*/  DSETP.GEU.AND P1, PT, |R6|, |R4|, PT ;  /* 0x400000040600722a */ /* 0x020fc80003f2e200 */
[----:B------:R-:W-:-:S10]  /*41e0*/  IMAD.X R16, RZ, RZ, R18, P3 ;  /* 0x000000ffff107224 */ /* 0x000fd400018e0612 */
        /* <DEDUP_REMOVED lines=8> */
[----:B------:R-:W-:Y:S01]  /*4270*/  @P1 IMAD.MOV.U32 R5, RZ, RZ, R7 ;  /* 0x000000ffff051224 */ /* 0x000fe200078e0007 */
[C---:B------:R-:W-:Y:S02]  /*4280*/  IADD3 R6, P1, PT, R21.reuse, 0xa00, RZ ;  /* 0x00000a0015067810 */ /* 0x040fe40007f3e0ff */
[----:B------:R-:W-:-:S02]  /*4290*/  IADD3 R21, P3, PT, R21, 0x500, RZ ;  /* 0x0000050015157810 */ /* 0x000fc40007f7e0ff */
[----:B-1----:R-:W-:Y:S01]  /*42a0*/  ISETP.GT.U32.AND P4, PT, R6, UR4, PT ;  /* 0x0000000406007c0c */ /* 0x002fe2000bf84070 */
[----:B------:R-:W-:Y:S01]  /*42b0*/  DSETP.GEU.AND P2, PT, |R4|, |R10|, PT ;  /* 0x4000000a0400722a */ /* 0x000fe20003f4e200 */
[--C-:B------:R-:W-:Y:S02]  /*42c0*/  IMAD.X R6, RZ, RZ, R19.reuse, P1 ;  /* 0x000000ffff067224 */ /* 0x100fe400008e0613 */
[----:B------:R-:W-:-:S03]  /*42d0*/  IMAD.X R18, RZ, RZ, R19, P3 ;  /* 0x000000ffff127224 */ /* 0x000fc600018e0613 */
[----:B------:R-:W-:Y:S01]  /*42e0*/  ISETP.GT.AND.EX P1, PT, R6, UR5, PT, P4 ;  /* 0x0000000506007c0c */ /* 0x000fe2000bf24340 */
[----:B------:R-:W-:-:S07]  /*42f0*/  IMAD.MOV.U32 R19, RZ, RZ, R18 ;  /* 0x000000ffff137224 */ /* 0x000fce00078e0012 */
        /* <DEDUP_REMOVED lines=8> */
[----:B------:R-:W-:Y:S02]  /*4380*/  @P2 IMAD.MOV.U32 R11, RZ, RZ, R5 ;  /* 0x000000ffff0b2224 */ /* 0x000fe400078e0005 */
[----:B------:R-:W-:Y:S02]  /*4390*/  IMAD.MOV.U32 R12, RZ, RZ, R10 ;  /* 0x000000ffff0c7224 */ /* 0x000fe400078e000a */
[----:B------:R-:W-:Y:S01]  /*43a0*/  IMAD.MOV.U32 R13, RZ, RZ, R11 ;  /* 0x000000ffff0d7224 */ /* 0x000fe200078e000b */
[----:B------:R-:W-:Y:S06]  /*43b0*/  @!P1 BRA `(.L_x_308) ;  /* 0xfffffff800c49947 */ /* 0x000fec000383ffff */
[----:B------:R-:W-:-:S07]  /*43c0*/  IMAD.MOV.U32 R19, RZ, RZ, R21 ;  /* 0x000000ffff137224 */ /* 0x000fce00078e0015 */
.L_x_307:
[----:B------:R-:W-:-:S04]  /*43d0*/  ISETP.GE.U32.AND P0, PT, R19, UR4, PT ;  /* 0x0000000413007c0c */ /* 0x000fc8000bf06070 */
[----:B------:R-:W-:-:S13]  /*43e0*/  ISETP.GE.AND.EX P0, PT, R18, UR5, PT, P0 ;  /* 0x0000000512007c0c */ /* 0x000fda000bf06300 */
[----:B------:R-:W-:Y:S05]  /*43f0*/  @P0 BRA `(.L_x_309) ;  /* 0x0000000800c40947 */ /* 0x000fea0003800000 */
[----:B------:R-:W-:Y:S01]  /*4400*/  IADD3 R21, PT, PT, -R19, UR4, RZ ;  /* 0x0000000413157c10 */ /* 0x000fe2000fffe1ff */
[----:B------:R-:W-:Y:S03]  /*4410*/  BSSY.RECONVERGENT B1, `(.L_x_309) ;  /* 0x00000af000017945 */ /* 0x000fe60003800200 */
[----:B------:R-:W-:-:S13]  /*4420*/  ISETP.GE.AND P0, PT, R0, R21, PT ;  /* 0x000000150000720c */ /* 0x000fda0003f06270 */
[----:B------:R-:W-:Y:S05]  /*4430*/  @P0 BRA `(.L_x_310) ;  /* 0x0000000800b00947 */ /* 0x000fea0003800000 */
[-C--:B------:R-:W-:Y:S01]  /*4440*/  LOP3.LUT R6, RZ, R0.reuse, RZ, 0x33, !PT ;  /* 0x00000000ff067212 */ /* 0x080fe200078e33ff */
[----:B------:R-:W-:Y:S01]  /*4450*/  BSSY.RECONVERGENT B2, `(.L_x_311) ;  /* 0x0000036000027945 */ /* 0x000fe20003800200 */
[----:B------:R-:W-:Y:S02]  /*4460*/  MOV R12, R0 ;  /* 0x00000000000c7202 */ /* 0x000fe40000000f00 */
        /* <DEDUP_REMOVED lines=9> */
[----:B------:R-:W-:Y:S02]  /*4500*/  LOP3.LUT R2, R2, 0x3, RZ, 0xc0, !PT ;  /* 0x0000000302027812 */ /* 0x000fe400078ec0ff */
[----:B------:R-:W-:-:S03]  /*4510*/  IADD3 R13, P0, PT, R9, UR6, RZ ;  /* 0x00000006090d7c10 */ /* 0x000fc6000ff1e0ff */
[----:B------:R-:W-:Y:S01]  /*4520*/  IMAD.MOV R7, RZ, RZ, -R2 ;  /* 0x000000ffff077224 */ /* 0x000fe200078e0a02 */
[----:B0-----:R-:W-:-:S04]  /*4530*/  LEA R8, P1, R9, UR10, 0x3 ;  /* 0x0000000a09087c11 */ /* 0x001fc8000f8218ff */
[----:B------:R-:W-:Y:S02]  /*4540*/  LEA.HI.X R9, R9, UR11, R14, 0x3, P1 ;  /* 0x0000000b09097c11 */ /* 0x000fe400088f1c0e */
[----:B------:R-:W-:-:S07]  /*4550*/  IADD3.X R14, PT, PT, R14, UR7, RZ, P0, !PT ;  /* 0x000000070e0e7c10 */ /* 0x000fce00087fe4ff */
.L_x_315:
        /* <DEDUP_REMOVED lines=31> */
.L_x_314:
[----:B------:R-:W-:Y:S05]  /*4750*/  BSYNC.RECONVERGENT B3 ;  /* 0x0000000000037941 */ /* 0x000fea0003800200 */
.L_x_313:
[----:B------:R-:W-:Y:S01]  /*4760*/  IADD3 R13, P0, PT, R13, 0x100, RZ ;  /* 0x000001000d0d7810 */ /* 0x000fe20007f1e0ff */
[----:B------:R-:W-:Y:S02]  /*4770*/  VIADD R12, R12, 0x100 ;  /* 0x000001000c0c7836 */ /* 0x000fe40000000000 */
[----:B------:R-:W-:Y:S02]  /*4780*/  IMAD.X R9, RZ, RZ, R9, P3 ;  /* 0x000000ffff097224 */ /* 0x000fe400018e0609 */
[----:B------:R-:W-:Y:S01]  /*4790*/  IMAD.X R14, RZ, RZ, R14, P0 ;  /* 0x000000ffff0e7224 */ /* 0x000fe200000e060e */
[----:B------:R-:W-:Y:S07]  /*47a0*/  @P2 BRA `(.L_x_315) ;  /* 0xfffffffc006c2947 */ /* 0x000fee000383ffff */
.L_x_312:
[----:B------:R-:W-:Y:S05]  /*47b0*/  BSYNC.RECONVERGENT B2 ;  /* 0x0000000000027941 */ /* 0x000fea0003800200 */
.L_x_311:
[----:B------:R-:W-:-:S13]  /*47c0*/  ISETP.GE.U32.AND P0, PT, R6, 0x300, PT ;  /* 0x000003000600780c */ /* 0x000fda0003f06070 */
[----:B------:R-:W-:Y:S05]  /*47d0*/  @!P0 BRA `(.L_x_310) ;  /* 0x0000000400c88947 */ /* 0x000fea0003800000 */
[----:B------:R-:W0:Y:S01]  /*47e0*/  LDC.64 R8, c[0x0][0x380] ;  /* 0x0000e000ff087b82 */ /* 0x000e220000000a00 */
[----:B------:R-:W-:-:S07]  /*47f0*/  VIADD R20, R12, 0x200 ;  /* 0x000002000c147836 */ /* 0x000fce0000000000 */
[----:B------:R-:W1:Y:S02]  /*4800*/  LDC.64 R6, c[0x0][0x388] ;  /* 0x0000e200ff067b82 */ /* 0x000e640000000a00 */
.L_x_324:
        /* <DEDUP_REMOVED lines=30> */
.L_x_317:
[----:B------:R-:W-:Y:S05]  /*49f0*/  BSYNC.RECONVERGENT B2 ;  /* 0x0000000000027941 */ /* 0x000fea0003800200 */
.L_x_316:
        /* <DEDUP_REMOVED lines=9> */
[----:B------:R-:W-:-:S03]  /*4a90*/  IMAD.MOV.U32 R24, RZ, RZ, R26 ;  /* 0x000000ffff187224 */ /* 0x000fc600078e001a */
[----:B------:R-:W-:Y:S01]  /*4aa0*/  MOV R25, R27 ;  /* 0x0000001b00197202 */ /* 0x000fe20000000f00 */
        /* <DEDUP_REMOVED lines=15> */
.L_x_319:
[----:B------:R-:W-:Y:S05]  /*4ba0*/  BSYNC.RECONVERGENT B2 ;  /* 0x0000000000027941 */ /* 0x000fea0003800200 */
.L_x_318:
[----:B------:R-:W-:Y:S01]  /*4bb0*/  DSETP.GEU.AND P0, PT, |R16|, |R10|, PT ;  /* 0x4000000a1000722a */ /* 0x000fe20003f0e200 */
[CC--:B------:R-:W-:Y:S01]  /*4bc0*/  IADD3 R13, P1, P4, R19.reuse, R6.reuse, R20 ;  /* 0x00000006130d7210 */ /* 0x0c0fe20007c3e014 */
[----:B------:R-:W-:Y:S01]  /*4bd0*/  VIADD R4, R20, 0x100 ;  /* 0x0000010014047836 */ /* 0x000fe20000000000 */
[----:B------:R-:W-:Y:S01]  /*4be0*/  BSSY.RECONVERGENT B2, `(.L_x_320) ;  /* 0x0000016000027945 */ /* 0x000fe20003800200 */
[----:B------:R-:W-:Y:S01]  /*4bf0*/  IMAD.MOV.U32 R2, RZ, RZ, R10 ;  /* 0x000000ffff027224 */ /* 0x000fe200078e000a */
[----:B------:R-:W-:Y:S01]  /*4c00*/  IADD3.X R22, PT, PT, R18, R7, RZ, P1, P4 ;  /* 0x0000000712167210 */ /* 0x000fe20000fe84ff */
[----:B------:R-:W-:Y:S01]  /*4c10*/  IMAD.MOV.U32 R5, RZ, RZ, R13 ;  /* 0x000000ffff057224 */ /* 0x000fe200078e000d */
[----:B------:R-:W-:Y:S01]  /*4c20*/  IADD3 R4, P2, P3, R19, R6, R4 ;  /* 0x0000000613047210 */ /* 0x000fe20007b5e004 */
        /* <DEDUP_REMOVED lines=17> */
.L_x_321:
[----:B------:R-:W-:Y:S05]  /*4d40*/  BSYNC.RECONVERGENT B2 ;  /* 0x0000000000027941 */ /* 0x000fea0003800200 */
.L_x_320:
[----:B------:R-:W-:Y:S01]  /*4d50*/  DSETP.GEU.AND P0, PT, |R2|, |R14|, PT ;  /* 0x4000000e0200722a */ /* 0x000fe20003f0e200 */
[----:B------:R-:W-:Y:S01]  /*4d60*/  IADD3.X R13, PT, PT, R18, R7, RZ, P2, P3 ;  /* 0x00000007120d7210 */ /* 0x000fe200017e64ff */
        /* <DEDUP_REMOVED lines=20> */
.L_x_323:
[----:B------:R-:W-:Y:S05]  /*4eb0*/  BSYNC.RECONVERGENT B2 ;  /* 0x0000000000027941 */ /* 0x000fea0003800200 */
.L_x_322:
[C---:B------:R-:W-:Y:S02]  /*4ec0*/  VIADD R2, R20.reuse, 0x200 ;  /* 0x0000020014027836 */ /* 0x040fe40000000000 */
[----:B------:R-:W-:-:S03]  /*4ed0*/  VIADD R20, R20, 0x400 ;  /* 0x0000040014147836 */ /* 0x000fc60000000000 */
[----:B------:R-:W-:-:S13]  /*4ee0*/  ISETP.GE.AND P0, PT, R2, R21, PT ;  /* 0x000000150200720c */ /* 0x000fda0003f06270 */
[----:B------:R-:W-:Y:S05]  /*4ef0*/  @!P0 BRA `(.L_x_324) ;  /* 0xfffffff800448947 */ /* 0x000fea000383ffff */
.L_x_310:
[----:B------:R-:W-:Y:S05]  /*4f00*/  BSYNC.RECONVERGENT B1 ;  /* 0x0000000000017941 */ /* 0x000fea0003800200 */
.L_x_309:
        /* <DEDUP_REMOVED lines=32> */
.L_x_326:
[----:B------:R-:W-:Y:S05]  /*5110*/  BSYNC.RECONVERGENT B1 ;  /* 0x0000000000017941 */ /* 0x000fea0003800200 */
.L_x_325:
        /* <DEDUP_REMOVED lines=31> */
.L_x_328:
[----:B------:R-:W-:Y:S05]  /*5310*/  BSYNC.RECONVERGENT B1 ;  /* 0x0000000000017941 */ /* 0x000fea0003800200 */
.L_x_327:
        /* <DEDUP_REMOVED lines=31> */
.L_x_330:
[----:B------:R-:W-:Y:S05]  /*5510*/  BSYNC.RECONVERGENT B1 ;  /* 0x0000000000017941 */ /* 0x000fea0003800200 */
.L_x_329:
[----:B------:R-:W-:Y:S01]  /*5520*/  ISETP.GT.AND P0, PT, R8, 0x17, PT ;  /* 0x000000170800780c */ /* 0x000fe20003f04270 */
[----:B-1----:R1:W1:Y:S01]  /*5530*/  SHFL.DOWN PT, R6, R2, 0x8, 0x1f ;  /* 0x09001f0002067f89 */ /* 0x00226200000e0000 */
[----:B------:R-:W-:Y:S01]  /*5540*/  BSSY.RECONVERGENT B1, `(.L_x_331) ;  /* 0x000001d000017945 */ /* 0x000fe20003800200 */
[----:B--2---:R-:W-:Y:S02]  /*5550*/  IMAD.MOV.U32 R9, RZ, RZ, R11 ;  /* 0x000000ffff097224 */ /* 0x004fe400078e000b */
[----:B---3--:R2:W3:Y:S01]  /*5560*/  SHFL.DOWN PT, R7, R3, 0x8, 0x1f ;  /* 0x09001f0003077f89 */ /* 0x0084e200000e0000 */
[----:B------:R-:W-:Y:S02]  /*5570*/  IMAD.MOV.U32 R10, RZ, RZ, R12 ;  /* 0x000000ffff0a7224 */ /* 0x000fe400078e000c */
[----:B------:R-:W-:Y:S01]  /*5580*/  IMAD.MOV.U32 R4, RZ, RZ, R2 ;  /* 0x000000ffff047224 */ /* 0x000fe200078e0002 */
[----:B0-----:R2:W0:Y:S01]  /*5590*/  SHFL.DOWN PT, R14, R11, 0x8, 0x1f ;  /* 0x09001f000b0e7f89 */ /* 0x00142200000e0000 */
[----:B------:R-:W-:-:S03]  /*55a0*/  IMAD.MOV.U32 R5, RZ, RZ, R3 ;  /* 0x000000ffff057224 */ /* 0x000fc600078e0003 */
[----:B----4-:R2:W4:Y:S01]  /*55b0*/  SHFL.DOWN PT, R13, R12, 0x8, 0x1f ;  /* 0x09001f000c0d7f89 */ /* 0x01052200000e0000 */
        /* <DEDUP_REMOVED lines=21> */
.L_x_332:
[----:B------:R-:W-:Y:S05]  /*5710*/  BSYNC.RECONVERGENT B1 ;  /* 0x0000000000017941 */ /* 0x000fea0003800200 */
.L_x_331:
        /* <DEDUP_REMOVED lines=8> */
[----:B----4-:R-:W-:-:S03]  /*57a0*/  IMAD.MOV.U32 R13, RZ, RZ, R5 ;  /* 0x000000ffff0d7224 */ /* 0x010fc600078e0005 */
[----:B---3--:R3:W4:Y:S01]  /*57b0*/  SHFL.DOWN PT, R7, R10, 0x10, 0x1f ;  /* 0x0a001f000a077f89 */ /* 0x00872200000e0000 */
[----:B------:R-:W-:Y:S05]  /*57c0*/  @P0 BRA `(.L_x_334) ;  /* 0x0000000000500947 */ /* 0x000fea0003800000 */
[----:B-12---:R-:W-:Y:S01]  /*57d0*/  DSETP.GEU.AND P0, PT, |R4|, |R2|, PT ;  /* 0x400000020400722a */ /* 0x006fe20003f0e200 */
        /* <DEDUP_REMOVED lines=19> */
.L_x_334:
[----:B------:R-:W-:Y:S05]  /*5910*/  BSYNC.RECONVERGENT B1 ;  /* 0x0000000000017941 */ /* 0x000fea0003800200 */
.L_x_333:
        /* <DEDUP_REMOVED lines=11> */
.L_x_336:
[----:B------:R-:W-:Y:S05]  /*59d0*/  BSYNC.RECONVERGENT B1 ;  /* 0x0000000000017941 */ /* 0x000fea0003800200 */
.L_x_335:
        /* <DEDUP_REMOVED lines=8> */
[----:B0---4-:R-:W0:Y:S04]  /*5a60*/  LDS.128 R4, [R0+0x20] ;  /* 0x0000200000047984 */ /* 0x011e280000000c00 */
[----:B------:R2:W4:Y:S04]  /*5a70*/  LDS.64 R2, [R0+0x80] ;  /* 0x0000800000027984 */ /* 0x0005280000000a00 */
[----:B---3--:R2:W3:Y:S01]  /*5a80*/  LDS.128 R8, [R0+0x30] ;  /* 0x0000300000087984 */ /* 0x0084e20000000c00 */
[----:B-1----:R-:W-:Y:S01]  /*5a90*/  DSETP.GEU.AND P0, PT, |R12|, |R16|, PT ;  /* 0x400000100c00722a */ /* 0x002fe20003f0e200 */
[----:B------:R-:W-:-:S02]  /*5aa0*/  IMAD.MOV.U32 R20, RZ, RZ, R16 ;  /* 0x000000ffff147224 */ /* 0x000fc400078e0010 */
[----:B------:R-:W-:Y:S02]  /*5ab0*/  IMAD.MOV.U32 R21, RZ, RZ, R17 ;  /* 0x000000ffff157224 */ /* 0x000fe400078e0011 */
[----:B0-----:R-:W-:Y:S02]  /*5ac0*/  IMAD.MOV.U32 R23, RZ, RZ, R4 ;  /* 0x000000ffff177224 */ /* 0x001fe400078e0004 */
        /* <DEDUP_REMOVED lines=16> */
.L_x_338:
[----:B------:R-:W-:Y:S05]  /*5bd0*/  BSYNC.RECONVERGENT B1 ;  /* 0x0000000000017941 */ /* 0x000fea0003800200 */
.L_x_337:
        /* <DEDUP_REMOVED lines=23> */
.L_x_340:
[----:B------:R-:W-:Y:S05]  /*5d50*/  BSYNC.RECONVERGENT B1 ;  /* 0x0000000000017941 */ /* 0x000fea0003800200 */
.L_x_339:
        /* <DEDUP_REMOVED lines=21> */
.L_x_342:
[----:B------:R-:W-:Y:S05]  /*5eb0*/  BSYNC.RECONVERGENT B1 ;  /* 0x0000000000017941 */ /* 0x000fea0003800200 */
.L_x_341:
        /* <DEDUP_REMOVED lines=23> */
.L_x_344:
[----:B------:R-:W-:Y:S05]  /*6030*/  BSYNC.RECONVERGENT B1 ;  /* 0x0000000000017941 */ /* 0x000fea0003800200 */
.L_x_343:
        /* <DEDUP_REMOVED lines=21> */
.L_x_346:
[----:B------:R-:W-:Y:S05]  /*6190*/  BSYNC.RECONVERGENT B1 ;  /* 0x0000000000017941 */ /* 0x000fea0003800200 */
.L_x_345:
        /* <DEDUP_REMOVED lines=21> */
.L_x_348:
[----:B------:R-:W-:Y:S05]  /*62f0*/  BSYNC.RECONVERGENT B1 ;  /* 0x0000000000017941 */ /* 0x000fea0003800200 */
.L_x_347:
        /* <DEDUP_REMOVED lines=20> */
.L_x_268:
[----:B------:R-:W-:Y:S05]  /*6440*/  BSYNC.RECONVERGENT B0 ;  /* 0x0000000000007941 */ /* 0x000fea0003800200 */
.L_x_235:
[----:B------:R-:W-:Y:S05]  /*6450*/  @P1 EXIT ;  /* 0x000000000000194d */ /* 0x000fea0003800000 */
[----:B0123--:R-:W0:Y:S02]  /*6460*/  LDC.64 R2, c[0x0][0x390] ;  /* 0x0000e400ff027b82 */ /* 0x00fe240000000a00 */
[----:B0-----:R-:W-:Y:S04]  /*6470*/  STG.E.64 desc[UR8][R2.64], R12 ;  /* 0x0000000c02007986 */ /* 0x001fe8000c101b08 */
[----:B------:R-:W-:Y:S01]  /*6480*/  STG.E.64 desc[UR8][R2.64+0x8], R14 ;  /* 0x0000080e02007986 */ /* 0x000fe2000c101b08 */
[----:B------:R-:W-:Y:S05]  /*6490*/  EXIT ;  /* 0x000000000000794d */ /* 0x000fea0003800000 */
.L_x_349:
        /* <DEDUP_REMOVED lines=14> */
.L_x_761:


//--------------------- .text._ZN6thrust24THRUST_300001_SM_1000_NS8cuda_cub4core6detail13_kernel_agentINS1_8__reduce11ReduceAgentIPN4cuda3std3__45tupleIJdlEEESC_SB_iNS1_9__extrema9arg_max_fIdl10comparatorEEEEJSC_SC_iSG_EEEvDpT0_ --------------------------
	.section	.text._ZN6thrust24THRUST_300001_SM_1000_NS8cuda_cub4core6detail13_kernel_agentINS1_8__reduce11ReduceAgentIPN4cuda3std3__45tupleIJdlEEESC_SB_iNS1_9__extrema9arg_max_fIdl10comparatorEEEEJSC_SC_iSG_EEEvDpT0_,"ax",@progbits
	.align	128
        .global         _ZN6thrust24THRUST_300001_SM_1000_NS8cuda_cub4core6detail13_kernel_agentINS1_8__reduce11ReduceAgentIPN4cuda3std3__45tupleIJdlEEESC_SB_iNS1_9__extrema9arg_max_fIdl10comparatorEEEEJSC_SC_iSG_EEEvDpT0_
        .type           _ZN6thrust24THRUST_300001_SM_1000_NS8cuda_cub4core6detail13_kernel_agentINS1_8__reduce11ReduceAgentIPN4cuda3std3__45tupleIJdlEEESC_SB_iNS1_9__extrema9arg_max_fIdl10comparatorEEEEJSC_SC_iSG_EEEvDpT0_,@function
        .size           _ZN6thrust24THRUST_300001_SM_1000_NS8cuda_cub4core6detail13_kernel_agentINS1_8__reduce11ReduceAgentIPN4cuda3std3__45tupleIJdlEEESC_SB_iNS1_9__extrema9arg_max_fIdl10comparatorEEEEJSC_SC_iSG_EEEvDpT0_,(.L_x_762 - _ZN6thrust24THRUST_300001_SM_1000_NS8cuda_cub4core6detail13_kernel_agentINS1_8__reduce11ReduceAgentIPN4cuda3std3__45tupleIJdlEEESC_SB_iNS1_9__extrema9arg_max_fIdl10comparatorEEEEJSC_SC_iSG_EEEvDpT0_)
        .other          _ZN6thrust24THRUST_300001_SM_1000_NS8cuda_cub4core6detail13_kernel_agentINS1_8__reduce11ReduceAgentIPN4cuda3std3__45tupleIJdlEEESC_SB_iNS1_9__extrema9arg_max_fIdl10comparatorEEEEJSC_SC_iSG_EEEvDpT0_,@"STO_CUDA_ENTRY STV_DEFAULT"
_ZN6thrust24THRUST_300001_SM_1000_NS8cuda_cub4core6detail13_kernel_agentINS1_8__reduce11ReduceAgentIPN4cuda3std3__45tupleIJdlEEESC_SB_iNS1_9__extrema9arg_max_fIdl10comparatorEEEEJSC_SC_iSG_EEEvDpT0_:
.text._ZN6thrust24THRUST_300001_SM_1000_NS8cuda_cub4core6detail13_kernel_agentINS1_8__reduce11ReduceAgentIPN4cuda3std3__45tupleIJdlEEESC_SB_iNS1_9__extrema9arg_max_fIdl10comparatorEEEEJSC_SC_iSG_EEEvDpT0_:
        /* <DEDUP_REMOVED lines=21> */
.L_x_353:
[----:B0-----:R-:W-:Y:S05]  /*0150*/  BSYNC.RECONVERGENT B1 ;  /* 0x0000000000017941 */ /* 0x001fea0003800200 */
.L_x_352:
        /* <DEDUP_REMOVED lines=15> */
.L_x_360:
        /* <DEDUP_REMOVED lines=31> */
.L_x_359:
[----:B------:R-:W-:Y:S05]  /*0440*/  BSYNC.RECONVERGENT B3 ;  /* 0x0000000000037941 */ /* 0x000fea0003800200 */
.L_x_358:
[----:B------:R-:W-:Y:S02]  /*0450*/  IMAD.X R3, RZ, RZ, R3, P3 ;  /* 0x000000ffff037224 */ /* 0x000fe400018e0603 */
[----:B------:R-:W-:Y:S01]  /*0460*/  VIADD R19, R19, 0x100 ;  /* 0x0000010013137836 */ /* 0x000fe20000000000 */
[----:B------:R-:W-:Y:S06]  /*0470*/  @P2 BRA `(.L_x_360) ;  /* 0xfffffffc00742947 */ /* 0x000fec000383ffff */
.L_x_357:
[----:B------:R-:W-:Y:S05]  /*0480*/  BSYNC.RECONVERGENT B2 ;  /* 0x0000000000027941 */ /* 0x000fea0003800200 */
.L_x_356:
[----:B------:R-:W0:Y:S01]  /*0490*/  LDC.64 R8, c[0x0][0x380] ;  /* 0x0000e000ff087b82 */ /* 0x000e220000000a00 */
[----:B------:R-:W-:-:S13]  /*04a0*/  ISETP.GE.U32.AND P0, PT, R4, 0x300, PT ;  /* 0x000003000400780c */ /* 0x000fda0003f06070 */
[----:B------:R-:W-:Y:S05]  /*04b0*/  @!P0 BRA `(.L_x_355) ;  /* 0x0000000400908947 */ /* 0x000fea0003800000 */
.L_x_369:
        /* <DEDUP_REMOVED lines=13> */
[----:B------:R-:W-:Y:S01]  /*0590*/  IMAD.MOV.U32 R23, RZ, RZ, R12 ;  /* 0x000000ffff177224 */ /* 0x000fe200078e000c */
[----:B------:R-:W-:Y:S01]  /*05a0*/  MOV R25, R13 ;  /* 0x0000000d00197202 */ /* 0x000fe20000000f00 */
[----:B------:R-:W-:Y:S02]  /*05b0*/  IMAD.MOV.U32 R2, RZ, RZ, R14 ;  /* 0x000000ffff027224 */ /* 0x000fe400078e000e */
[----:B------:R-:W-:-:S09]  /*05c0*/  IMAD.MOV.U32 R3, RZ, RZ, R15 ;  /* 0x000000ffff037224 */ /* 0x000fd200078e000f */
        /* <DEDUP_REMOVED lines=9> */
.L_x_362:
[----:B------:R-:W-:Y:S05]  /*0660*/  BSYNC.RECONVERGENT B2 ;  /* 0x0000000000027941 */ /* 0x000fea0003800200 */
.L_x_361:
        /* <DEDUP_REMOVED lines=25> */
.L_x_364:
[----:B------:R-:W-:Y:S05]  /*0800*/  BSYNC.RECONVERGENT B2 ;  /* 0x0000000000027941 */ /* 0x000fea0003800200 */
.L_x_363:
        /* <DEDUP_REMOVED lines=21> */
.L_x_366:
[----:B------:R-:W-:Y:S05]  /*0960*/  BSYNC.RECONVERGENT B2 ;  /* 0x0000000000027941 */ /* 0x000fea0003800200 */
.L_x_365:
        /* <DEDUP_REMOVED lines=21> */
.L_x_368:
[----:B------:R-:W-:Y:S05]  /*0ac0*/  BSYNC.RECONVERGENT B2 ;  /* 0x0000000000027941 */ /* 0x000fea0003800200 */
.L_x_367:
[----:B------:R-:W-:-:S05]  /*0ad0*/  VIADD R19, R19, 0x400 ;  /* 0x0000040013137836 */ /* 0x000fca0000000000 */
[----:B------:R-:W-:-:S13]  /*0ae0*/  ISETP.GE.AND P0, PT, R19, UR5, PT ;  /* 0x0000000513007c0c */ /* 0x000fda000bf06270 */
[----:B------:R-:W-:Y:S05]  /*0af0*/  @!P0 BRA `(.L_x_369) ;  /* 0xfffffff800708947 */ /* 0x000fea000383ffff */
.L_x_355:
[----:B------:R-:W-:Y:S05]  /*0b00*/  BSYNC.RECONVERGENT B1 ;  /* 0x0000000000017941 */ /* 0x000fea0003800200 */
.L_x_354:
        /* <DEDUP_REMOVED lines=35> */
.L_x_372:
[----:B------:R-:W-:Y:S05]  /*0d40*/  BSYNC.RECONVERGENT B1 ;  /* 0x0000000000017941 */ /* 0x000fea0003800200 */
.L_x_371:
        /* <DEDUP_REMOVED lines=31> */
.L_x_374:
[----:B------:R-:W-:Y:S05]  /*0f40*/  BSYNC.RECONVERGENT B1 ;  /* 0x0000000000017941 */ /* 0x000fea0003800200 */
.L_x_373:
        /* <DEDUP_REMOVED lines=31> */
.L_x_376:
[----:B------:R-:W-:Y:S05]  /*1140*/  BSYNC.RECONVERGENT B1 ;  /* 0x0000000000017941 */ /* 0x000fea0003800200 */
.L_x_375:
        /* <DEDUP_REMOVED lines=31> */
.L_x_378:
[----:B------:R-:W-:Y:S05]  /*1340*/  BSYNC.RECONVERGENT B1 ;  /* 0x0000000000017941 */ /* 0x000fea0003800200 */
.L_x_377:
[----:B------:R-:W-:Y:S01]  /*1350*/  ISETP.GT.AND P0, PT, R9, 0xf, PT ;  /* 0x0000000f0900780c */ /* 0x000fe20003f04270 */
[----:B-1----:R1:W1:Y:S01]  /*1360*/  SHFL.DOWN PT, R6, R4, 0x10, 0x1f ;  /* 0x0a001f0004067f89 */ /* 0x00226200000e0000 */
[----:B------:R-:W-:Y:S01]  /*1370*/  BSSY.RECONVERGENT B1, `(.L_x_379) ;  /* 0x000001d000017945 */ /* 0x000fe20003800200 */
[----:B0-----:R-:W-:Y:S01]  /*1380*/  MOV R14, R8 ;  /* 0x00000008000e7202 */ /* 0x001fe20000000f00 */
[----:B----4-:R-:W-:Y:S01]  /*1390*/  IMAD.MOV.U32 R15, RZ, RZ, R10 ;  /* 0x000000ffff0f7224 */ /* 0x010fe200078e000a */
[----:B--2---:R0:W2:Y:S01]  /*13a0*/  SHFL.DOWN PT, R7, R5, 0x10, 0x1f ;  /* 0x0a001f0005077f89 */ /* 0x0040a200000e0000 */
[----:B------:R-:W-:Y:S02]  /*13b0*/  IMAD.MOV.U32 R2, RZ, RZ, R4 ;  /* 0x000000ffff027224 */ /* 0x000fe400078e0004 */
[----:B------:R-:W-:Y:S01]  /*13c0*/  IMAD.MOV.U32 R3, RZ, RZ, R5 ;  /* 0x000000ffff037224 */ /* 0x000fe200078e0005 */
[----:B------:R0:W4:Y:S04]  /*13d0*/  SHFL.DOWN PT, R11, R8, 0x10, 0x1f ;  /* 0x0a001f00080b7f89 */ /* 0x00012800000e0000 */
        /* <DEDUP_REMOVED lines=22> */
.L_x_380:
[----:B------:R-:W-:Y:S05]  /*1540*/  BSYNC.RECONVERGENT B1 ;  /* 0x0000000000017941 */ /* 0x000fea0003800200 */
.L_x_379:
        /* <DEDUP_REMOVED lines=11> */
.L_x_382:
[----:B------:R-:W-:Y:S05]  /*1600*/  BSYNC.RECONVERGENT B1 ;  /* 0x0000000000017941 */ /* 0x000fea0003800200 */
.L_x_381:
        /* <DEDUP_REMOVED lines=31> */
.L_x_385:
[----:B------:R-:W-:Y:S05]  /*1800*/  BSYNC.RECONVERGENT B1 ;  /* 0x0000000000017941 */ /* 0x000fea0003800200 */
.L_x_384:
        /* <DEDUP_REMOVED lines=10> */
[----:B------:R-:W-:Y:S01]  /*18b0*/  MOV R15, R26 ;  /* 0x0000001a000f7202 */ /* 0x000fe20000000f00 */
[----:B------:R-:W-:Y:S02]  /*18c0*/  IMAD.MOV.U32 R29, RZ, RZ, R27 ;  /* 0x000000ffff1d7224 */ /* 0x000fe400078e001b */
[----:B------:R-:W-:Y:S02]  /*18d0*/  IMAD.MOV.U32 R4, RZ, RZ, R24 ;  /* 0x000000ffff047224 */ /* 0x000fe400078e0018 */
[----:B------:R-:W-:-:S08]  /*18e0*/  IMAD.MOV.U32 R5, RZ, RZ, R25 ;  /* 0x000000ffff057224 */ /* 0x000fd000078e0019 */
        /* <DEDUP_REMOVED lines=9> */
.L_x_387:
[----:B------:R-:W-:Y:S05]  /*1980*/  BSYNC.RECONVERGENT B1 ;  /* 0x0000000000017941 */ /* 0x000fea0003800200 */
.L_x_386:
        /* <DEDUP_REMOVED lines=21> */
.L_x_389:
[----:B------:R-:W-:Y:S05]  /*1ae0*/  BSYNC.RECONVERGENT B1 ;  /* 0x0000000000017941 */ /* 0x000fea0003800200 */
.L_x_388:
        /* <DEDUP_REMOVED lines=23> */
.L_x_391:
[----:B------:R-:W-:Y:S05]  /*1c60*/  BSYNC.RECONVERGENT B1 ;  /* 0x0000000000017941 */ /* 0x000fea0003800200 */
.L_x_390:
        /* <DEDUP_REMOVED lines=21> */
.L_x_393:
[----:B------:R-:W-:Y:S05]  /*1dc0*/  BSYNC.RECONVERGENT B1 ;  /* 0x0000000000017941 */ /* 0x000fea0003800200 */
.L_x_392:
        /* <DEDUP_REMOVED lines=21> */
.L_x_395:
[----:B------:R-:W-:Y:S05]  /*1f20*/  BSYNC.RECONVERGENT B1 ;  /* 0x0000000000017941 */ /* 0x000fea0003800200 */
.L_x_394:
        /* <DEDUP_REMOVED lines=21> */
.L_x_370:
        /* <DEDUP_REMOVED lines=19> */
[----:B0-----:R-:W-:Y:S01]  /*21b0*/  MOV R16, R9 ;  /* 0x0000000900107202 */ /* 0x001fe20000000f00 */
[----:B--2---:R-:W-:Y:S02]  /*21c0*/  IMAD.MOV.U32 R18, RZ, RZ, R11 ;  /* 0x000000ffff127224 */ /* 0x004fe400078e000b */
[----:B------:R-:W-:Y:S02]  /*21d0*/  IMAD.MOV.U32 R2, RZ, RZ, R6 ;  /* 0x000000ffff027224 */ /* 0x000fe400078e0006 */
[----:B------:R-:W-:-:S08]  /*21e0*/  IMAD.MOV.U32 R3, RZ, RZ, R7 ;  /* 0x000000ffff037224 */ /* 0x000fd000078e0007 */
        /* <DEDUP_REMOVED lines=15> */
.L_x_397:
[----:B------:R-:W-:Y:S05]  /*22e0*/  BSYNC.RECONVERGENT B1 ;  /* 0x0000000000017941 */ /* 0x000fea0003800200 */
.L_x_396:
        /* <DEDUP_REMOVED lines=32> */
.L_x_399:
[----:B------:R-:W-:Y:S05]  /*24f0*/  BSYNC.RECONVERGENT B1 ;  /* 0x0000000000017941 */ /* 0x000fea0003800200 */
.L_x_398:
[----:B-1----:R-:W-:Y:S01]  /*2500*/  VIADD R2, R4, 0x4 ;  /* 0x0000000404027836 */ /* 0x002fe20000000000 */
[----:B---3--:R1:W3:Y:S01]  /*2510*/  SHFL.DOWN PT, R8, R6, 0x4, R5 ;  /* 0x0880000006087989 */ /* 0x0082e200000e0005 */
[----:B------:R-:W-:Y:S01]  /*2520*/  BSSY.RECONVERGENT B1, `(.L_x_400) ;  /* 0x000001e000017945 */ /* 0x000fe20003800200 */
[----:B------:R-:W-:Y:S01]  /*2530*/  IMAD.MOV.U32 R14, RZ, RZ, R10 ;  /* 0x000000ffff0e7224 */ /* 0x000fe200078e000a */
[----:B------:R-:W-:Y:S01]  /*2540*/  MOV R3, R7 ;  /* 0x0000000700037202 */ /* 0x000fe20000000f00 */
[----:B0-----:R1:W0:Y:S01]  /*2550*/  SHFL.DOWN PT, R9, R7, 0x4, R5 ;  /* 0x0880000007097989 */ /* 0x00122200000e0005 */
[----:B------:R-:W-:Y:S01]  /*2560*/  ISETP.GT.AND P0, PT, R2, R5, PT ;  /* 0x000000050200720c */ /* 0x000fe20003f04270 */
[----:B------:R-:W-:Y:S02]  /*2570*/  IMAD.MOV.U32 R16, RZ, RZ, R12 ;  /* 0x000000ffff107224 */ /* 0x000fe400078e000c */
[----:B--2---:R1:W2:Y:S01]  /*2580*/  SHFL.DOWN PT, R11, R10, 0x4, R5 ;  /* 0x088000000a0b7989 */ /* 0x0042a200000e0005 */
[----:B------:R-:W-:-:S03]  /*2590*/  IMAD.MOV.U32 R2, RZ, RZ, R6 ;  /* 0x000000ffff027224 */ /* 0x000fc600078e0006 */
[----:B----4-:R1:W4:Y:S06]  /*25a0*/  SHFL.DOWN PT, R13, R12, 0x4, R5 ;  /* 0x088000000c0d7989 */ /* 0x01032c00000e0005 */
        /* <DEDUP_REMOVED lines=21> */
.L_x_401:
[----:B------:R-:W-:Y:S05]  /*2700*/  BSYNC.RECONVERGENT B1 ;  /* 0x0000000000017941 */ /* 0x000fea0003800200 */
.L_x_400:
        /* <DEDUP_REMOVED lines=32> */
.L_x_403:
[----:B------:R-:W-:Y:S05]  /*2910*/  BSYNC.RECONVERGENT B1 ;  /* 0x0000000000017941 */ /* 0x000fea0003800200 */
.L_x_402:
[----:B-1----:R-:W-:Y:S01]  /*2920*/  VIADD R2, R4, 0x10 ;  /* 0x0000001004027836 */ /* 0x002fe20000000000 */
[----:B---3--:R1:W3:Y:S01]  /*2930*/  SHFL.DOWN PT, R8, R6, 0x10, R5 ;  /* 0x0a00000006087989 */ /* 0x0082e200000e0005 */
[----:B------:R-:W-:Y:S01]  /*2940*/  BSSY.RECONVERGENT B1, `(.L_x_404) ;  /* 0x000001e000017945 */ /* 0x000fe20003800200 */
[----:B------:R-:W-:Y:S02]  /*2950*/  IMAD.MOV.U32 R14, RZ, RZ, R10 ;  /* 0x000000ffff0e7224 */ /* 0x000fe400078e000a */
[----:B------:R-:W-:Y:S01]  /*2960*/  ISETP.GT.AND P0, PT, R2, R5, PT ;  /* 0x000000050200720c */ /* 0x000fe20003f04270 */
[----:B0-----:R1:W0:Y:S01]  /*2970*/  SHFL.DOWN PT, R9, R7, 0x10, R5 ;  /* 0x0a00000007097989 */ /* 0x00122200000e0005 */
[----:B------:R-:W-:Y:S01]  /*2980*/  IMAD.MOV.U32 R15, RZ, RZ, R12 ;  /* 0x000000ffff0f7224 */ /* 0x000fe200078e000c */
[----:B------:R-:W-:Y:S01]  /*2990*/  MOV R2, R6 ;  /* 0x0000000600027202 */ /* 0x000fe20000000f00 */
[----:B------:R-:W-:Y:S01]  /*29a0*/  IMAD.MOV.U32 R3, RZ, RZ, R7 ;  /* 0x000000ffff037224 */ /* 0x000fe200078e0007 */
[----:B--2---:R1:W2:Y:S04]  /*29b0*/  SHFL.DOWN PT, R11, R10, 0x10, R5 ;  /* 0x0a0000000a0b7989 */ /* 0x0042a800000e0005 */
        /* <DEDUP_REMOVED lines=22> */
.L_x_405:
[----:B------:R-:W-:Y:S05]  /*2b20*/  BSYNC.RECONVERGENT B1 ;  /* 0x0000000000017941 */ /* 0x000fea0003800200 */
.L_x_404:
        /* <DEDUP_REMOVED lines=11> */
.L_x_407:
[----:B------:R-:W-:Y:S05]  /*2be0*/  BSYNC.RECONVERGENT B1 ;  /* 0x0000000000017941 */ /* 0x000fea0003800200 */
.L_x_406:
        /* <DEDUP_REMOVED lines=35> */
.L_x_409:
[----:B------:R-:W-:Y:S05]  /*2e20*/  BSYNC.RECONVERGENT B1 ;  /* 0x0000000000017941 */ /* 0x000fea0003800200 */
.L_x_408:
[----:B------:R-:W-:Y:S01]  /*2e30*/  UISETP.GE.AND UP0, UPT, UR8, 0x41, UPT ;  /* 0x000000410800788c */ /* 0x000fe2000bf06270 */
[----:B0-----:R-:W-:Y:S01]  /*2e40*/  IMAD.MOV.U32 R9, RZ, RZ, R11 ;  /* 0x000000ffff097224 */ /* 0x001fe200078e000b */
[----:B------:R-:W-:Y:S01]  /*2e50*/  MOV R2, R4 ;  /* 0x0000000400027202 */ /* 0x000fe20000000f00 */
[----:B------:R-:W-:Y:S02]  /*2e60*/  IMAD.MOV.U32 R0, RZ, RZ, R8 ;  /* 0x000000ffff007224 */ /* 0x000fe400078e0008 */
[----:B------:R-:W-:-:S04]  /*2e70*/  IMAD.MOV.U32 R3, RZ, RZ, R5 ;  /* 0x000000ffff037224 */ /* 0x000fc800078e0005 */
        /* <DEDUP_REMOVED lines=27> */
.L_x_411:
[----:B------:R-:W-:Y:S05]  /*3030*/  BSYNC.RECONVERGENT B1 ;  /* 0x0000000000017941 */ /* 0x000fea0003800200 */
.L_x_410:
        /* <DEDUP_REMOVED lines=32> */
.L_x_413:
[----:B------:R-:W-:Y:S05]  /*3240*/  BSYNC.RECONVERGENT B1 ;  /* 0x0000000000017941 */ /* 0x000fea0003800200 */
.L_x_412:
[----:B------:R-:W-:Y:S01]  /*3250*/  UISETP.GE.AND UP0, UPT, UR8, 0x81, UPT ;  /* 0x000000810800788c */ /* 0x000fe2000bf06270 */
[----:B------:R-:W-:Y:S01]  /*3260*/  IMAD.MOV.U32 R9, RZ, RZ, R11 ;  /* 0x000000ffff097224 */ /* 0x000fe200078e000b */
        /* <DEDUP_REMOVED lines=30> */
.L_x_415:
[----:B------:R-:W-:Y:S05]  /*3450*/  BSYNC.RECONVERGENT B1 ;  /* 0x0000000000017941 */ /* 0x000fea0003800200 */
.L_x_414:
        /* <DEDUP_REMOVED lines=32> */
.L_x_417:
[----:B------:R-:W-:Y:S05]  /*3660*/  BSYNC.RECONVERGENT B1 ;  /* 0x0000000000017941 */ /* 0x000fea0003800200 */
.L_x_416:
        /* <DEDUP_REMOVED lines=13> */
[----:B------:R-:W-:Y:S01]  /*3740*/  MOV R6, R2 ;  /* 0x0000000200067202 */ /* 0x000fe20000000f00 */
[----:B------:R-:W-:Y:S02]  /*3750*/  IMAD.MOV.U32 R7, RZ, RZ, R3 ;  /* 0x000000ffff077224 */ /* 0x000fe400078e0003 */
[----:B-1----:R-:W-:Y:S02]  /*3760*/  IMAD.MOV.U32 R9, RZ, RZ, R12 ;  /* 0x000000ffff097224 */ /* 0x002fe400078e000c */
        /* <DEDUP_REMOVED lines=16> */
.L_x_419:
[----:B------:R-:W-:Y:S05]  /*3870*/  BSYNC.RECONVERGENT B1 ;  /* 0x0000000000017941 */ /* 0x000fea0003800200 */
.L_x_418:
        /* <DEDUP_REMOVED lines=32> */
.L_x_351:
        /* <DEDUP_REMOVED lines=34> */
[----:B------:R-:W-:-:S04]  /*3ca0*/  IMAD.MOV.U32 R15, RZ, RZ, 0x500 ;  /* 0x00000500ff0f7424 */ /* 0x000fc800078e00ff */
        /* <DEDUP_REMOVED lines=8> */
[----:B------:R-:W-:Y:S02]  /*3d30*/  @P2 MOV R9, R13 ;  /* 0x0000000d00092202 */ /* 0x000fe40000000f00 */
[----:B------:R-:W-:-:S04]  /*3d40*/  @P2 SEL R7, R11, R7, P0 ;  /* 0x000000070b072207 */ /* 0x000fc80000000000 */
        /* <DEDUP_REMOVED lines=10> */
[----:B------:R-:W-:Y:S06]  /*3df0*/  BRA.U !UP0, `(.L_x_420) ;  /* 0x0000000508287547 */ /* 0x000fec000b800000 */
[----:B------:R-:W-:Y:S01]  /*3e00*/  IMAD.MOV.U32 R25, RZ, RZ, R2 ;  /* 0x000000ffff197224 */ /* 0x000fe200078e0002 */
[----:B------:R-:W0:Y:S01]  /*3e10*/  LDCU UR4, c[0x0][0x390] ;  /* 0x00007200ff0477ac */ /* 0x000e220008000800 */
[----:B------:R-:W-:Y:S02]  /*3e20*/  IMAD.MOV.U32 R24, RZ, RZ, R3 ;  /* 0x000000ffff187224 */ /* 0x000fe400078e0003 */
[----:B------:R-:W-:-:S07]  /*3e30*/  IMAD.MOV.U32 R27, RZ, RZ, 0x500 ;  /* 0x00000500ff1b7424 */ /* 0x000fce00078e00ff */
.L_x_421:
[----:B------:R-:W1:Y:S01]  /*3e40*/  LDC.64 R22, c[0x0][0x380] ;  /* 0x0000e000ff167b82 */ /* 0x000e620000000a00 */
[----:B------:R-:W-:-:S04]  /*3e50*/  IMAD.IADD R3, R0, 0x1, R27 ;  /* 0x0000000100037824 */ /* 0x000fc800078e021b */
[----:B-1----:R-:W-:-:S05]  /*3e60*/  IMAD.WIDE.U32 R22, R3, 0x10, R22 ;  /* 0x0000001003167825 */ /* 0x002fca00078e0016 */
        /* <DEDUP_REMOVED lines=14> */
[----:B------:R-:W-:Y:S02]  /*3f50*/  @P2 FSEL R29, R5, R21, P0 ;  /* 0x00000015051d2208 */ /* 0x000fe40000000000 */
[----:B------:R-:W2:Y:S01]  /*3f60*/  LDG.E.64.CONSTANT R4, desc[UR6][R22.64+0x4000] ;  /* 0x0040000616047981 */ /* 0x000ea2000c1e9b00 */
[----:B------:R-:W-:Y:S02]  /*3f70*/  @P2 IMAD.MOV.U32 R20, RZ, RZ, R26 ;  /* 0x000000ffff142224 */ /* 0x000fe400078e001a */
[----:B------:R-:W-:-:S06]  /*3f80*/  @P2 IMAD.MOV.U32 R21, RZ, RZ, R29 ;  /* 0x000000ffff152224 */ /* 0x000fcc00078e001d */
        /* <DEDUP_REMOVED lines=32> */
[----:B------:R-:W-:-:S05]  /*4190*/  VIADD R7, R27, 0xa00 ;  /* 0x00000a001b077836 */ /* 0x000fca0000000000 */
[----:B0-----:R-:W-:Y:S01]  /*41a0*/  ISETP.GT.AND P1, PT, R7, UR4, PT ;  /* 0x0000000407007c0c */ /* 0x001fe2000bf24270 */
[----:B------:R-:W-:-:S04]  /*41b0*/  VIADD R15, R27, 0x500 ;  /* 0x000005001b0f7836 */ /* 0x000fc80000000000 */
[----:B------:R-:W-:Y:S01]  /*41c0*/  IMAD.MOV.U32 R27, RZ, RZ, R15 ;  /* 0x000000ffff1b7224 */ /* 0x000fe200078e000f */
        /* <DEDUP_REMOVED lines=11> */
[----:B------:R-:W-:Y:S01]  /*4280*/  IMAD.MOV.U32 R24, RZ, RZ, R3 ;  /* 0x000000ffff187224 */ /* 0x000fe200078e0003 */
[----:B------:R-:W-:Y:S06]  /*4290*/  @!P1 BRA `(.L_x_421) ;  /* 0xfffffff800e89947 */ /* 0x000fec000383ffff */
.L_x_420:
[----:B------:R-:W-:-:S13]  /*42a0*/  ISETP.GE.AND P0, PT, R15, UR4, PT ;  /* 0x000000040f007c0c */ /* 0x000fda000bf06270 */
        /* <DEDUP_REMOVED lines=12> */
[----:B------:R-:W0:Y:S01]  /*4370*/  LDC.64 R6, c[0x0][0x380] ;  /* 0x0000e000ff067b82 */ /* 0x000e220000000a00 */
[----:B------:R-:W-:Y:S01]  /*4380*/  LEA.HI R8, R20, 0x1, RZ, 0x18 ;  /* 0x0000000114087811 */ /* 0x000fe200078fc0ff */
[----:B------:R-:W-:Y:S01]  /*4390*/  IMAD.IADD R21, R0, 0x1, R15 ;  /* 0x0000000100157824 */ /* 0x000fe200078e020f */
[----:B------:R-:W-:Y:S02]  /*43a0*/  MOV R12, R0 ;  /* 0x00000000000c7202 */ /* 0x000fe40000000f00 */
[----:B------:R-:W-:-:S05]  /*43b0*/  LOP3.LUT R8, R8, 0x3, RZ, 0xc0, !PT ;  /* 0x0000000308087812 */ /* 0x000fca00078ec0ff */
[----:B------:R-:W-:-:S07]  /*43c0*/  IMAD.MOV R14, RZ, RZ, -R8 ;  /* 0x000000ffff0e7224 */ /* 0x000fce00078e0a08 */
.L_x_428:
[----:B0-----:R-:W-:-:S05]  /*43d0*/  IMAD.WIDE.U32 R18, R21, 0x10, R6 ;  /* 0x0000001015127825 */ /* 0x001fca00078e0006 */
[----:B------:R-:W2:Y:S04]  /*43e0*/  LDG.E.64.CONSTANT R8, desc[UR6][R18.64] ;  /* 0x0000000612087981 */ /* 0x000ea8000c1e9b00 */
[----:B------:R-:W3:Y:S01]  /*43f0*/  LDG.E.64.CONSTANT R10, desc[UR6][R18.64+0x8] ;  /* 0x00000806120a7981 */ /* 0x000ee2000c1e9b00 */
[----:B------:R-:W-:Y:S01]  /*4400*/  VIADD R14, R14, 0x1 ;  /* 0x000000010e0e7836 */ /* 0x000fe20000000000 */
[----:B------:R-:W-:Y:S01]  /*4410*/  BSSY.RECONVERGENT B3, `(.L_x_426) ;  /* 0x000001a000037945 */ /* 0x000fe20003800200 */
[----:B------:R-:W-:Y:S02]  /*4420*/  IMAD.MOV.U32 R23, RZ, RZ, R2 ;  /* 0x000000ffff177224 */ /* 0x000fe400078e0002 */
        /* <DEDUP_REMOVED lines=24> */
.L_x_427:
[----:B------:R-:W-:Y:S05]  /*45b0*/  BSYNC.RECONVERGENT B3 ;  /* 0x0000000000037941 */ /* 0x000fea0003800200 */
.L_x_426:
[----:B------:R-:W-:Y:S02]  /*45c0*/  VIADD R12, R12, 0x100 ;  /* 0x000001000c0c7836 */ /* 0x000fe40000000000 */
[----:B------:R-:W-:Y:S01]  /*45d0*/  VIADD R21, R21, 0x100 ;  /* 0x0000010015157836 */ /* 0x000fe20000000000 */
[----:B------:R-:W-:Y:S06]  /*45e0*/  @P2 BRA `(.L_x_428) ;  /* 0xfffffffc00782947 */ /* 0x000fec000383ffff */
.L_x_425:
[----:B------:R-:W-:Y:S05]  /*45f0*/  BSYNC.RECONVERGENT B2 ;  /* 0x0000000000027941 */ /* 0x000fea0003800200 */
.L_x_424:
[----:B------:R-:W-:-:S13]  /*4600*/  ISETP.GE.U32.AND P0, PT, R20, 0x300, PT ;  /* 0x000003001400780c */ /* 0x000fda0003f06070 */
[----:B------:R-:W-:Y:S05]  /*4610*/  @!P0 BRA `(.L_x_423) ;  /* 0x0000000400c88947 */ /* 0x000fea0003800000 */
[----:B------:R-:W0:Y:S01]  /*4620*/  LDCU.64 UR8, c[0x0][0x380] ;  /* 0x00007000ff0877ac */ /* 0x000e220008000a00 */
[----:B------:R-:W1:Y:S01]  /*4630*/  LDC.64 R10, c[0x0][0x380] ;  /* 0x0000e000ff0a7b82 */ /* 0x000e620000000a00 */
[C---:B------:R-:W-:Y:S01]  /*4640*/  IADD3 R17, P0, PT, R12.reuse, R15, RZ ;  /* 0x0000000f0c117210 */ /* 0x040fe20007f1e0ff */
[----:B------:R-:W-:-:S04]  /*4650*/  IMAD.IADD R15, R12, 0x1, R15 ;  /* 0x000000010c0f7824 */ /* 0x000fc800078e020f */
[----:B------:R-:W-:Y:S01]  /*4660*/  IMAD.X R6, RZ, RZ, RZ, P0 ;  /* 0x000000ffff067224 */ /* 0x000fe200000e06ff */
[----:B0-----:R-:W-:-:S04]  /*4670*/  LEA R14, P1, R17, UR8, 0x4 ;  /* 0x00000008110e7c11 */ /* 0x001fc8000f8220ff */
[----:B------:R-:W-:Y:S02]  /*4680*/  IADD3 R14, P0, PT, R14, 0x3008, RZ ;  /* 0x000030080e0e7810 */ /* 0x000fe40007f1e0ff */
[----:B------:R-:W-:-:S05]  /*4690*/  LEA.HI.X R17, R17, UR9, R6, 0x4, P1 ;  /* 0x0000000911117c11 */ /* 0x000fca00088f2406 */
[----:B------:R-:W-:-:S07]  /*46a0*/  IMAD.X R17, RZ, RZ, R17, P0 ;  /* 0x000000ffff117224 */ /* 0x000fce00000e0611 */
.L_x_437:
[----:B-1----:R-:W-:-:S05]  /*46b0*/  IMAD.WIDE.U32 R8, R15, 0x10, R10 ;  /* 0x000000100f087825 */ /* 0x002fca00078e000a */
[----:B------:R-:W2:Y:S04]  /*46c0*/  LDG.E.64.CONSTANT R22, desc[UR6][R8.64] ;  /* 0x0000000608167981 */ /* 0x000ea8000c1e9b00 */
[----:B------:R0:W3:Y:S02]  /*46d0*/  LDG.E.64.CONSTANT R6, desc[UR6][R8.64+0x8] ;  /* 0x0000080608067981 */ /* 0x0000e4000c1e9b00 */
[----:B0-----:R-:W-:Y:S02]  /*46e0*/  IMAD.MOV.U32 R8, RZ, RZ, R14 ;  /* 0x000000ffff087224 */ /* 0x001fe400078e000e */
[----:B------:R-:W-:-:S05]  /*46f0*/  IMAD.MOV.U32 R9, RZ, RZ, R17 ;  /* 0x000000ffff097224 */ /* 0x000fca00078e0011 */
[----:B------:R0:W5:Y:S04]  /*4700*/  LDG.E.64.CONSTANT R20, desc[UR6][R8.64+-0x2008] ;  /* 0xffdff80608147981 */ /* 0x000168000c1e9b00 */
[----:B------:R0:W5:Y:S01]  /*4710*/  LDG.E.64.CONSTANT R18, desc[UR6][R8.64+-0x2000] ;  /* 0xffe0000608127981 */ /* 0x000162000c1e9b00 */
[----:B------:R-:W-:Y:S01]  /*4720*/  BSSY.RECONVERGENT B2, `(.L_x_429) ;  /* 0x0000015000027945 */ /* 0x000fe20003800200 */
[----:B--2---:R-:W-:Y:S01]  /*4730*/  DSETP.GEU.AND P0, PT, |R4|, |R22|, PT ;  /* 0x400000160400722a */ /* 0x004fe20003f0e200 */
[----:B------:R-:W-:Y:S02]  /*4740*/  IMAD.MOV.U32 R16, RZ, RZ, R22 ;  /* 0x000000ffff107224 */ /* 0x000fe400078e0016 */
[----:B------:R-:W-:Y:S01]  /*4750*/  IMAD.MOV.U32 R17, RZ, RZ, R23 ;  /* 0x000000ffff117224 */ /* 0x000fe200078e0017 */
[----:B---3--:R-:W-:Y:S01]  /*4760*/  MOV R29, R7 ;  /* 0x00000007001d7202 */ /* 0x008fe20000000f00 */
[----:B------:R-:W-:-:S09]  /*4770*/  IMAD.MOV.U32 R27, RZ, RZ, R6 ;  /* 0x000000ffff1b7224 */ /* 0x000fd200078e0006 */
        /* <DEDUP_REMOVED lines=15> */
.L_x_430:
[----:B------:R-:W-:Y:S05]  /*4870*/  BSYNC.RECONVERGENT B2 ;  /* 0x0000000000027941 */ /* 0x000fea0003800200 */
.L_x_429:
[----:B------:R0:W5:Y:S04]  /*4880*/  LDG.E.64.CONSTANT R6, desc[UR6][R8.64+-0x1008] ;  /* 0xffeff80608067981 */ /* 0x000168000c1e9b00 */
[----:B------:R0:W5:Y:S02]  /*4890*/  LDG.E.64.CONSTANT R4, desc[UR6][R8.64+-0x1000] ;  /* 0xfff0000608047981 */ /* 0x000164000c1e9b00 */
[----:B-----5:R-:W-:Y:S01]  /*48a0*/  DSETP.GEU.AND P0, PT, |R16|, |R20|, PT ;  /* 0x400000141000722a */ /* 0x020fe20003f0e200 */
[----:B------:R-:W-:Y:S01]  /*48b0*/  BSSY.RECONVERGENT B2, `(.L_x_431) ;  /* 0x0000014000027945 */ /* 0x000fe20003800200 */
[----:B------:R-:W-:Y:S02]  /*48c0*/  IMAD.MOV.U32 R2, RZ, RZ, R20 ;  /* 0x000000ffff027224 */ /* 0x000fe400078e0014 */
[----:B------:R-:W-:-:S02]  /*48d0*/  IMAD.MOV.U32 R3, RZ, RZ, R21 ;  /* 0x000000ffff037224 */ /* 0x000fc400078e0015 */
        /* <DEDUP_REMOVED lines=17> */
.L_x_432:
[----:B------:R-:W-:Y:S05]  /*49f0*/  BSYNC.RECONVERGENT B2 ;  /* 0x0000000000027941 */ /* 0x000fea0003800200 */
.L_x_431:
[----:B------:R0:W5:Y:S04]  /*4a00*/  LDG.E.64.CONSTANT R16, desc[UR6][R8.64+-0x8] ;  /* 0xfffff80608107981 */ /* 0x000168000c1e9b00 */
[----:B------:R0:W5:Y:S01]  /*4a10*/  LDG.E.64.CONSTANT R18, desc[UR6][R8.64] ;  /* 0x0000000608127981 */ /* 0x000162000c1e9b00 */
[----:B------:R-:W-:Y:S01]  /*4a20*/  DSETP.GEU.AND P0, PT, |R2|, |R6|, PT ;  /* 0x400000060200722a */ /* 0x000fe20003f0e200 */
[----:B------:R-:W-:Y:S01]  /*4a30*/  BSSY.RECONVERGENT B2, `(.L_x_433) ;  /* 0x0000014000027945 */ /* 0x000fe20003800200 */
[----:B------:R-:W-:Y:S02]  /*4a40*/  IMAD.MOV.U32 R20, RZ, RZ, R6 ;  /* 0x000000ffff147224 */ /* 0x000fe400078e0006 */
[----:B------:R-:W-:Y:S02]  /*4a50*/  IMAD.MOV.U32 R21, RZ, RZ, R7 ;  /* 0x000000ffff157224 */ /* 0x000fe400078e0007 */
[----:B------:R-:W-:-:S02]  /*4a60*/  IMAD.MOV.U32 R29, RZ, RZ, R4 ;  /* 0x000000ffff1d7224 */ /* 0x000fc400078e0004 */
        /* <DEDUP_REMOVED lines=16> */
.L_x_434:
[----:B------:R-:W-:Y:S05]  /*4b70*/  BSYNC.RECONVERGENT B2 ;  /* 0x0000000000027941 */ /* 0x000fea0003800200 */
.L_x_433:
[----:B-----5:R-:W-:Y:S01]  /*4b80*/  DSETP.GEU.AND P0, PT, |R20|, |R16|, PT ;  /* 0x400000101400722a */ /* 0x020fe20003f0e200 */
[----:B------:R-:W-:Y:S01]  /*4b90*/  BSSY.RECONVERGENT B2, `(.L_x_435) ;  /* 0x0000014000027945 */ /* 0x000fe20003800200 */
[----:B------:R-:W-:Y:S02]  /*4ba0*/  IMAD.MOV.U32 R4, RZ, RZ, R16 ;  /* 0x000000ffff047224 */ /* 0x000fe400078e0010 */
[----:B------:R-:W-:Y:S02]  /*4bb0*/  IMAD.MOV.U32 R5, RZ, RZ, R17 ;  /* 0x000000ffff057224 */ /* 0x000fe400078e0011 */
[----:B------:R-:W-:Y:S02]  /*4bc0*/  IMAD.MOV.U32 R2, RZ, RZ, R18 ;  /* 0x000000ffff027224 */ /* 0x000fe400078e0012 */
[----:B------:R-:W-:-:S06]  /*4bd0*/  IMAD.MOV.U32 R3, RZ, RZ, R19 ;  /* 0x000000ffff037224 */ /* 0x000fcc00078e0013 */
        /* <DEDUP_REMOVED lines=15> */
.L_x_436:
[----:B------:R-:W-:Y:S05]  /*4cd0*/  BSYNC.RECONVERGENT B2 ;  /* 0x0000000000027941 */ /* 0x000fea0003800200 */
.L_x_435:
[----:B------:R-:W-:Y:S01]  /*4ce0*/  VIADD R12, R12, 0x400 ;  /* 0x000004000c0c7836 */ /* 0x000fe20000000000 */
[----:B------:R-:W-:Y:S01]  /*4cf0*/  IADD3 R14, P1, PT, R8, 0x4000, RZ ;  /* 0x00004000080e7810 */ /* 0x000fe20007f3e0ff */
[----:B------:R-:W-:-:S03]  /*4d00*/  VIADD R15, R15, 0x400 ;  /* 0x000004000f0f7836 */ /* 0x000fc60000000000 */
[----:B------:R-:W-:Y:S01]  /*4d10*/  ISETP.GE.AND P0, PT, R12, R13, PT ;  /* 0x0000000d0c00720c */ /* 0x000fe20003f06270 */
[----:B------:R-:W-:-:S12]  /*4d20*/  IMAD.X R17, RZ, RZ, R9, P1 ;  /* 0x000000ffff117224 */ /* 0x000fd800008e0609 */
[----:B------:R-:W-:Y:S05]  /*4d30*/  @!P0 BRA `(.L_x_437) ;  /* 0xfffffff8005c8947 */ /* 0x000fea000383ffff */
.L_x_423:
[----:B------:R-:W-:Y:S05]  /*4d40*/  BSYNC.RECONVERGENT B1 ;  /* 0x0000000000017941 */ /* 0x000fea0003800200 */
.L_x_422:
        /* <DEDUP_REMOVED lines=32> */
.L_x_439:
[----:B------:R-:W-:Y:S05]  /*4f50*/  BSYNC.RECONVERGENT B1 ;  /* 0x0000000000017941 */ /* 0x000fea0003800200 */
.L_x_438:
        /* <DEDUP_REMOVED lines=12> */
[----:B---3--:R-:W-:Y:S01]  /*5020*/  IMAD.MOV.U32 R8, RZ, RZ, R14 ;  /* 0x000000ffff087224 */ /* 0x008fe200078e000e */
[----:B------:R-:W-:Y:S01]  /*5030*/  MOV R2, R4 ;  /* 0x0000000400027202 */ /* 0x000fe20000000f00 */
[----:B----4-:R-:W-:Y:S02]  /*5040*/  IMAD.MOV.U32 R9, RZ, RZ, R13 ;  /* 0x000000ffff097224 */ /* 0x010fe400078e000d */
        /* <DEDUP_REMOVED lines=16> */
.L_x_441:
[----:B------:R-:W-:Y:S05]  /*5150*/  BSYNC.RECONVERGENT B1 ;  /* 0x0000000000017941 */ /* 0x000fea0003800200 */
.L_x_440:
[----:B------:R-:W-:Y:S01]  /*5160*/  ISETP.GT.AND P0, PT, R10, 0x1b, PT ;  /* 0x0000001b0a00780c */ /* 0x000fe20003f04270 */
[----:B0-----:R0:W0:Y:S01]  /*5170*/  SHFL.DOWN PT, R6, R2, 0x4, 0x1f ;  /* 0x08801f0002067f89 */ /* 0x00102200000e0000 */
[----:B------:R-:W-:Y:S01]  /*5180*/  BSSY.RECONVERGENT B1, `(.L_x_442) ;  /* 0x000001d000017945 */ /* 0x000fe20003800200 */
[----:B------:R-:W-:Y:S02]  /*5190*/  IMAD.MOV.U32 R11, RZ, RZ, R8 ;  /* 0x000000ffff0b7224 */ /* 0x000fe400078e0008 */
[----:B------:R0:W0:Y:S01]  /*51a0*/  SHFL.DOWN PT, R7, R3, 0x4, 0x1f ;  /* 0x08801f0003077f89 */ /* 0x00002200000e0000 */
[----:B------:R-:W-:Y:S02]  /*51b0*/  IMAD.MOV.U32 R12, RZ, RZ, R9 ;  /* 0x000000ffff0c7224 */ /* 0x000fe400078e0009 */
[----:B-1----:R-:W-:Y:S01]  /*51c0*/  IMAD.MOV.U32 R4, RZ, RZ, R2 ;  /* 0x000000ffff047224 */ /* 0x002fe200078e0002 */
[----:B----4-:R1:W4:Y:S01]  /*51d0*/  SHFL.DOWN PT, R13, R8, 0x4, 0x1f ;  /* 0x08801f00080d7f89 */ /* 0x01032200000e0000 */
[----:B--2---:R-:W-:-:S03]  /*51e0*/  IMAD.MOV.U32 R5, RZ, RZ, R3 ;  /* 0x000000ffff057224 */ /* 0x004fc600078e0003 */
[----:B---3--:R1:W2:Y:S01]  /*51f0*/  SHFL.DOWN PT, R14, R9, 0x4, 0x1f ;  /* 0x08801f00090e7f89 */ /* 0x0082a200000e0000 */
[----:B------:R-:W-:Y:S05]  /*5200*/  @P0 BRA `(.L_x_443) ;  /* 0x0000000000500947 */ /* 0x000fea0003800000 */
[----:B0-----:R-:W-:Y:S01]  /*5210*/  DSETP.GEU.AND P0, PT, |R2|, |R6|, PT ;  /* 0x400000060200722a */ /* 0x001fe20003f0e200 */
[----:B----4-:R-:W-:Y:S02]  /*5220*/  IMAD.MOV.U32 R11, RZ, RZ, R13 ;  /* 0x000000ffff0b7224 */ /* 0x010fe400078e000d */
        /* <DEDUP_REMOVED lines=18> */
.L_x_443:
[----:B------:R-:W-:Y:S05]  /*5350*/  BSYNC.RECONVERGENT B1 ;  /* 0x0000000000017941 */ /* 0x000fea0003800200 */
.L_x_442:
[----:B------:R-:W-:Y:S01]  /*5360*/  ISETP.GT.AND P0, PT, R10, 0x17, PT ;  /* 0x000000170a00780c */ /* 0x000fe20003f04270 */
[----:B0-----:R0:W3:Y:S01]  /*5370*/  SHFL.DOWN PT, R2, R4, 0x8, 0x1f ;  /* 0x09001f0004027f89 */ /* 0x0010e200000e0000 */
[----:B------:R-:W-:Y:S01]  /*5380*/  BSSY.RECONVERGENT B1, `(.L_x_444) ;  /* 0x000001d000017945 */ /* 0x000fe20003800200 */
[----:B-1----:R-:W-:Y:S02]  /*5390*/  IMAD.MOV.U32 R8, RZ, RZ, R11 ;  /* 0x000000ffff087224 */ /* 0x002fe400078e000b */
[----:B------:R0:W1:Y:S01]  /*53a0*/  SHFL.DOWN PT, R3, R5, 0x8, 0x1f ;  /* 0x09001f0005037f89 */ /* 0x00006200000e0000 */
[----:B------:R-:W-:Y:S02]  /*53b0*/  IMAD.MOV.U32 R9, RZ, RZ, R12 ;  /* 0x000000ffff097224 */ /* 0x000fe400078e000c */
[----:B------:R-:W-:Y:S01]  /*53c0*/  IMAD.MOV.U32 R6, RZ, RZ, R4 ;  /* 0x000000ffff067224 */ /* 0x000fe200078e0004 */
[----:B--2---:R0:W2:Y:S01]  /*53d0*/  SHFL.DOWN PT, R14, R11, 0x8, 0x1f ;  /* 0x09001f000b0e7f89 */ /* 0x0040a200000e0000 */
[----:B------:R-:W-:-:S03]  /*53e0*/  IMAD.MOV.U32 R7, RZ, RZ, R5 ;  /* 0x000000ffff077224 */ /* 0x000fc600078e0005 */
[----:B----4-:R0:W4:Y:S01]  /*53f0*/  SHFL.DOWN PT, R13, R12, 0x8, 0x1f ;  /* 0x09001f000c0d7f89 */ /* 0x01012200000e0000 */
[----:B------:R-:W-:Y:S05]  /*5400*/  @P0 BRA `(.L_x_445) ;  /* 0x0000000000500947 */ /* 0x000fea0003800000 */
[----:B-1-3--:R-:W-:Y:S01]  /*5410*/  DSETP.GEU.AND P0, PT, |R4|, |R2|, PT ;  /* 0x400000020400722a */ /* 0x00afe20003f0e200 */
[----:B--2---:R-:W-:Y:S01]  /*5420*/  IMAD.MOV.U32 R8, RZ, RZ, R14 ;  /* 0x000000ffff087224 */ /* 0x004fe200078e000e */
        /* <DEDUP_REMOVED lines=18> */
.L_x_445:
[----:B------:R-:W-:Y:S05]  /*5550*/  BSYNC.RECONVERGENT B1 ;  /* 0x0000000000017941 */ /* 0x000fea0003800200 */
.L_x_444:
[----:B------:R-:W-:Y:S01]  /*5560*/  ISETP.GT.AND P0, PT, R10, 0xf, PT ;  /* 0x0000000f0a00780c */ /* 0x000fe20003f04270 */
[----:B0-----:R0:W0:Y:S01]  /*5570*/  SHFL.DOWN PT, R4, R6, 0x10, 0x1f ;  /* 0x0a001f0006047f89 */ /* 0x00102200000e0000 */
[----:B------:R-:W-:Y:S01]  /*5580*/  BSSY.RECONVERGENT B1, `(.L_x_446) ;  /* 0x000001d000017945 */ /* 0x000fe20003800200 */
[----:B--2---:R-:W-:Y:S02]  /*5590*/  IMAD.MOV.U32 R14, RZ, RZ, R8 ;  /* 0x000000ffff0e7224 */ /* 0x004fe400078e0008 */
[----:B------:R2:W0:Y:S01]  /*55a0*/  SHFL.DOWN PT, R5, R7, 0x10, 0x1f ;  /* 0x0a001f0007057f89 */ /* 0x00042200000e0000 */
[----:B------:R-:W-:Y:S02]  /*55b0*/  IMAD.MOV.U32 R15, RZ, RZ, R9 ;  /* 0x000000ffff0f7224 */ /* 0x000fe400078e0009 */
[----:B---3--:R-:W-:Y:S01]  /*55c0*/  IMAD.MOV.U32 R2, RZ, RZ, R6 ;  /* 0x000000ffff027224 */ /* 0x008fe200078e0006 */
[----:B------:R2:W3:Y:S01]  /*55d0*/  SHFL.DOWN PT, R11, R8, 0x10, 0x1f ;  /* 0x0a001f00080b7f89 */ /* 0x0004e200000e0000 */
[----:B-1----:R-:W-:-:S03]  /*55e0*/  IMAD.MOV.U32 R3, RZ, RZ, R7 ;  /* 0x000000ffff037224 */ /* 0x002fc600078e0007 */
[----:B------:R2:W1:Y:S01]  /*55f0*/  SHFL.DOWN PT, R12, R9, 0x10, 0x1f ;  /* 0x0a001f00090c7f89 */ /* 0x00046200000e0000 */
[----:B------:R-:W-:Y:S05]  /*5600*/  @P0 BRA `(.L_x_447) ;  /* 0x0000000000500947 */ /* 0x000fea0003800000 */
[----:B0-----:R-:W-:Y:S01]  /*5610*/  DSETP.GEU.AND P0, PT, |R6|, |R4|, PT ;  /* 0x400000040600722a */ /* 0x001fe20003f0e200 */
[----:B---3--:R-:W-:Y:S02]  /*5620*/  IMAD.MOV.U32 R14, RZ, RZ, R11 ;  /* 0x000000ffff0e7224 */ /* 0x008fe400078e000b */
[----:B-1----:R-:W-:Y:S02]  /*5630*/  IMAD.MOV.U32 R15, RZ, RZ, R12 ;  /* 0x000000ffff0f7224 */ /* 0x002fe400078e000c */
        /* <DEDUP_REMOVED lines=17> */
.L_x_447:
[----:B------:R-:W-:Y:S05]  /*5750*/  BSYNC.RECONVERGENT B1 ;  /* 0x0000000000017941 */ /* 0x000fea0003800200 */
.L_x_446:
        /* <DEDUP_REMOVED lines=11> */
.L_x_449:
[----:B------:R-:W-:Y:S05]  /*5810*/  BSYNC.RECONVERGENT B1 ;  /* 0x0000000000017941 */ /* 0x000fea0003800200 */
.L_x_448:
        /* <DEDUP_REMOVED lines=8> */
[----:B--2---:R-:W2:Y:S04]  /*58a0*/  LDS.128 R4, [R0+0x20] ;  /* 0x0000200000047984 */ /* 0x004ea80000000c00 */
[----:B-1--4-:R1:W4:Y:S04]  /*58b0*/  LDS.64 R12, [R0+0x80] ;  /* 0x00008000000c7984 */ /* 0x0123280000000a00 */
[----:B---3--:R1:W3:Y:S01]  /*58c0*/  LDS.128 R8, [R0+0x30] ;  /* 0x0000300000087984 */ /* 0x0082e20000000c00 */
[----:B0-----:R-:W-:Y:S01]  /*58d0*/  DSETP.GEU.AND P0, PT, |R2|, |R16|, PT ;  /* 0x400000100200722a */ /* 0x001fe20003f0e200 */
[----:B------:R-:W-:-:S02]  /*58e0*/  IMAD.MOV.U32 R24, RZ, RZ, R16 ;  /* 0x000000ffff187224 */ /* 0x000fc400078e0010 */
[----:B------:R-:W-:Y:S02]  /*58f0*/  IMAD.MOV.U32 R25, RZ, RZ, R17 ;  /* 0x000000ffff197224 */ /* 0x000fe400078e0011 */
[----:B--2---:R-:W-:Y:S02]  /*5900*/  IMAD.MOV.U32 R27, RZ, RZ, R4 ;  /* 0x000000ffff1b7224 */ /* 0x004fe400078e0004 */
[----:B------:R-:W-:-:S07]  /*5910*/  IMAD.MOV.U32 R29, RZ, RZ, R5 ;  /* 0x000000ffff1d7224 */ /* 0x000fce00078e0005 */
[----:B-1-34-:R-:W-:Y:S05]  /*5920*/  @!P0 BRA `(.L_x_451) ;  /* 0x0000000000388947 */ /* 0x01afea0003800000 */
        /* <DEDUP_REMOVED lines=14> */
.L_x_451:
[----:B------:R-:W-:Y:S05]  /*5a10*/  BSYNC.RECONVERGENT B1 ;  /* 0x0000000000017941 */ /* 0x000fea0003800200 */
.L_x_450:
        /* <DEDUP_REMOVED lines=23> */
.L_x_453:
[----:B------:R-:W-:Y:S05]  /*5b90*/  BSYNC.RECONVERGENT B1 ;  /* 0x0000000000017941 */ /* 0x000fea0003800200 */
.L_x_452:
        /* <DEDUP_REMOVED lines=21> */
.L_x_455:
[----:B------:R-:W-:Y:S05]  /*5cf0*/  BSYNC.RECONVERGENT B1 ;  /* 0x0000000000017941 */ /* 0x000fea0003800200 */
.L_x_454:
        /* <DEDUP_REMOVED lines=23> */
.L_x_457:
[----:B------:R-:W-:Y:S05]  /*5e70*/  BSYNC.RECONVERGENT B1 ;  /* 0x0000000000017941 */ /* 0x000fea0003800200 */
.L_x_456:
[----:B------:R-:W-:Y:S01]  /*5e80*/  DSETP.GEU.AND P0, PT, |R14|, |R22|, PT ;  /* 0x400000160e00722a */ /* 0x000fe20003f0e200 */
[----:B------:R-:W-:Y:S01]  /*5e90*/  BSSY.RECONVERGENT B1, `(.L_x_458) ;  /* 0x0000014000017945 */ /* 0x000fe20003800200 */
[----:B------:R-:W-:Y:S01]  /*5ea0*/  MOV R2, R22 ;  /* 0x0000001600027202 */ /* 0x000fe20000000f00 */
[----:B------:R-:W-:Y:S02]  /*5eb0*/  IMAD.MOV.U32 R3, RZ, RZ, R23 ;  /* 0x000000ffff037224 */ /* 0x000fe400078e0017 */
[----:B-1----:R-:W-:Y:S02]  /*5ec0*/  IMAD.MOV.U32 R19, RZ, RZ, R8 ;  /* 0x000000ffff137224 */ /* 0x002fe400078e0008 */
        /* <DEDUP_REMOVED lines=16> */
.L_x_459:
[----:B------:R-:W-:Y:S05]  /*5fd0*/  BSYNC.RECONVERGENT B1 ;  /* 0x0000000000017941 */ /* 0x000fea0003800200 */
.L_x_458:
        /* <DEDUP_REMOVED lines=21> */
.L_x_461:
[----:B------:R-:W-:Y:S05]  /*6130*/  BSYNC.RECONVERGENT B1 ;  /* 0x0000000000017941 */ /* 0x000fea0003800200 */
.L_x_460:
        /* <DEDUP_REMOVED lines=20> */
.L_x_383:
[----:B------:R-:W-:Y:S05]  /*6280*/  BSYNC.RECONVERGENT B0 ;  /* 0x0000000000007941 */ /* 0x000fea0003800200 */
.L_x_350:
[----:B------:R-:W-:Y:S05]  /*6290*/  @P1 EXIT ;  /* 0x000000000000194d */ /* 0x000fea0003800000 */
[----:B01----:R-:W0:Y:S02]  /*62a0*/  LDC.64 R4, c[0x0][0x388] ;  /* 0x0000e200ff047b82 */ /* 0x003e240000000a00 */
[----:B0-----:R-:W-:Y:S04]  /*62b0*/  STG.E.64 desc[UR6][R4.64], R2 ;  /* 0x0000000204007986 */ /* 0x001fe8000c101b06 */
[----:B------:R-:W-:Y:S01]  /*62c0*/  STG.E.64 desc[UR6][R4.64+0x8], R14 ;  /* 0x0000080e04007986 */ /* 0x000fe2000c101b06 */
[----:B------:R-:W-:Y:S05]  /*62d0*/  EXIT ;  /* 0x000000000000794d */ /* 0x000fea0003800000 */
.L_x_462:
        /* <DEDUP_REMOVED lines=10> */
.L_x_762:


//--------------------- .text._ZN6thrust24THRUST_300001_SM_1000_NS8cuda_cub4core6detail13_kernel_agentINS1_8__reduce10DrainAgentIiEEJN3cub18CUB_300001_SM_10009GridQueueIjEEiEEEvDpT0_ --------------------------
	.section	.text._ZN6thrust24THRUST_300001_SM_1000_NS8cuda_cub4core6detail13_kernel_agentINS1_8__reduce10DrainAgentIiEEJN3cub18CUB_300001_SM_10009GridQueueIjEEiEEEvDpT0_,"ax",@progbits
	.align	128
        .global         _ZN6thrust24THRUST_300001_SM_1000_NS8cuda_cub4core6detail13_kernel_agentINS1_8__reduce10DrainAgentIiEEJN3cub18CUB_300001_SM_10009GridQueueIjEEiEEEvDpT0_
        .type           _ZN6thrust24THRUST_300001_SM_1000_NS8cuda_cub4core6detail13_kernel_agentINS1_8__reduce10DrainAgentIiEEJN3cub18CUB_300001_SM_10009GridQueueIjEEiEEEvDpT0_,@function
        .size           _ZN6thrust24THRUST_300001_SM_1000_NS8cuda_cub4core6detail13_kernel_agentINS1_8__reduce10DrainAgentIiEEJN3cub18CUB_300001_SM_10009GridQueueIjEEiEEEvDpT0_,(.L_x_763 - _ZN6thrust24THRUST_300001_SM_1000_NS8cuda_cub4core6detail13_kernel_agentINS1_8__reduce10DrainAgentIiEEJN3cub18CUB_300001_SM_10009GridQueueIjEEiEEEvDpT0_)
        .other          _ZN6thrust24THRUST_300001_SM_1000_NS8cuda_cub4core6detail13_kernel_agentINS1_8__reduce10DrainAgentIiEEJN3cub18CUB_300001_SM_10009GridQueueIjEEiEEEvDpT0_,@"STO_CUDA_ENTRY STV_DEFAULT"
_ZN6thrust24THRUST_300001_SM_1000_NS8cuda_cub4core6detail13_kernel_agentINS1_8__reduce10DrainAgentIiEEJN3cub18CUB_300001_SM_10009GridQueueIjEEiEEEvDpT0_:
.text._ZN6thrust24THRUST_300001_SM_1000_NS8cuda_cub4core6detail13_kernel_agentINS1_8__reduce10DrainAgentIiEEJN3cub18CUB_300001_SM_10009GridQueueIjEEiEEEvDpT0_:
[----:B------:R-:W-:Y:S08]  /*0000*/  LDC R1, c[0x0][0x37c] ;  /* 0x0000df00ff017b82 */ /* 0x000ff00000000800 */
[----:B------:R-:W0:Y:S01]  /*0010*/  LDC.64 R2, c[0x0][0x380] ;  /* 0x0000e000ff027b82 */ /* 0x000e220000000a00 */
[----:B------:R-:W0:Y:S07]  /*0020*/  LDCU.64 UR4, c[0x0][0x358] ;  /* 0x00006b00ff0477ac */ /* 0x000e2e0008000a00 */
[----:B------:R-:W1:Y:S01]  /*0030*/  LDC R5, c[0x0][0x388] ;  /* 0x0000e200ff057b82 */ /* 0x000e620000000800 */
[----:B0-----:R-:W-:Y:S04]  /*0040*/  STG.E desc[UR4][R2.64+0x4], RZ ;  /* 0x000004ff02007986 */ /* 0x001fe8000c101904 */
[----:B-1----:R-:W-:Y:S01]  /*0050*/  STG.E desc[UR4][R2.64], R5 ;  /* 0x0000000502007986 */ /* 0x002fe2000c101904 */
[----:B------:R-:W-:Y:S05]  /*0060*/  EXIT ;  /* 0x000000000000794d */ /* 0x000fea0003800000 */
.L_x_463:
        /* <DEDUP_REMOVED lines=9> */
.L_x_763:


//--------------------- .text._ZN6thrust24THRUST_300001_SM_1000_NS8cuda_cub4core6detail13_kernel_agentINS1_8__reduce11ReduceAgentINS0_12zip_iteratorIN4cuda3std3__45tupleIJNS0_10device_ptrIdEENS0_17counting_iteratorIlNS0_11use_defaultESF_SF_EEEEEEEPNSB_IJdlEEESJ_iNS1_9__extrema9arg_max_fIdl10comparatorEEEEJSI_SK_iN3cub18CUB_300001_SM_100013GridEvenShareIiEENSR_9GridQueueIjEESO_EEEvDpT0_ --------------------------
	.section	.text._ZN6thrust24THRUST_300001_SM_1000_NS8cuda_cub4core6detail13_kernel_agentINS1_8__reduce11ReduceAgentINS0_12zip_iteratorIN4cuda3std3__45tupleIJNS0_10device_ptrIdEENS0_17counting_iteratorIlNS0_11use_defaultESF_SF_EEEEEEEPNSB_IJdlEEESJ_iNS1_9__extrema9arg_max_fIdl10comparatorEEEEJSI_SK_iN3cub18CUB_300001_SM_100013GridEvenShareIiEENSR_9GridQueueIjEESO_EEEvDpT0_,"ax",@progbits
	.align	128
        .global         _ZN6thrust24THRUST_300001_SM_1000_NS8cuda_cub4core6detail13_kernel_agentINS1_8__reduce11ReduceAgentINS0_12zip_iteratorIN4cuda3std3__45tupleIJNS0_10device_ptrIdEENS0_17counting_iteratorIlNS0_11use_defaultESF_SF_EEEEEEEPNSB_IJdlEEESJ_iNS1_9__extrema9arg_max_fIdl10comparatorEEEEJSI_SK_iN3cub18CUB_300001_SM_100013GridEvenShareIiEENSR_9GridQueueIjEESO_EEEvDpT0_
        .type           _ZN6thrust24THRUST_300001_SM_1000_NS8cuda_cub4core6detail13_kernel_agentINS1_8__reduce11ReduceAgentINS0_12zip_iteratorIN4cuda3std3__45tupleIJNS0_10device_ptrIdEENS0_17counting_iteratorIlNS0_11use_defaultESF_SF_EEEEEEEPNSB_IJdlEEESJ_iNS1_9__extrema9arg_max_fIdl10comparatorEEEEJSI_SK_iN3cub18CUB_300001_SM_100013GridEvenShareIiEENSR_9GridQueueIjEESO_EEEvDpT0_,@function
        .size           _ZN6thrust24THRUST_300001_SM_1000_NS8cuda_cub4core6detail13_kernel_agentINS1_8__reduce11ReduceAgentINS0_12zip_iteratorIN4cuda3std3__45tupleIJNS0_10device_ptrIdEENS0_17counting_iteratorIlNS0_11use_defaultESF_SF_EEEEEEEPNSB_IJdlEEESJ_iNS1_9__extrema9arg_max_fIdl10comparatorEEEEJSI_SK_iN3cub18CUB_300001_SM_100013GridEvenShareIiEENSR_9GridQueueIjEESO_EEEvDpT0_,(.L_x_764 - _ZN6thrust24THRUST_300001_SM_1000_NS8cuda_cub4core6detail13_kernel_agentINS1_8__reduce11ReduceAgentINS0_12zip_iteratorIN4cuda3std3__45tupleIJNS0_10device_ptrIdEENS0_17counting_iteratorIlNS0_11use_defaultESF_SF_EEEEEEEPNSB_IJdlEEESJ_iNS1_9__extrema9arg_max_fIdl10comparatorEEEEJSI_SK_iN3cub18CUB_300001_SM_100013GridEvenShareIiEENSR_9GridQueueIjEESO_EEEvDpT0_)
        .other          _ZN6thrust24THRUST_300001_SM_1000_NS8cuda_cub4core6detail13_kernel_agentINS1_8__reduce11ReduceAgentINS0_12zip_iteratorIN4cuda3std3__45tupleIJNS0_10device_ptrIdEENS0_17counting_iteratorIlNS0_11use_defaultESF_SF_EEEEEEEPNSB_IJdlEEESJ_iNS1_9__extrema9arg_max_fIdl10comparatorEEEEJSI_SK_iN3cub18CUB_300001_SM_100013GridEvenShareIiEENSR_9GridQueueIjEESO_EEEvDpT0_,@"STO_CUDA_ENTRY STV_DEFAULT"
_ZN6thrust24THRUST_300001_SM_1000_NS8cuda_cub4core6detail13_kernel_agentINS1_8__reduce11ReduceAgentINS0_12zip_iteratorIN4cuda3std3__45tupleIJNS0_10device_ptrIdEENS0_17counting_iteratorIlNS0_11use_defaultESF_SF_EEEEEEEPNSB_IJdlEEESJ_iNS1_9__extrema9arg_max_fIdl10comparatorEEEEJSI_SK_iN3cub18CUB_300001_SM_100013GridEvenShareIiEENSR_9GridQueueIjEESO_EEEvDpT0_:
.text._ZN6thrust24THRUST_300001_SM_1000_NS8cuda_cub4core6detail13_kernel_agentINS1_8__reduce11ReduceAgentINS0_12zip_iteratorIN4cuda3std3__45tupleIJNS0_10device_ptrIdEENS0_17counting_iteratorIlNS0_11use_defaultESF_SF_EEEEEEEPNSB_IJdlEEESJ_iNS1_9__extrema9arg_max_fIdl10comparatorEEEEJSI_SK_iN3cub18CUB_300001_SM_100013GridEvenShareIiEENSR_9GridQueueIjEESO_EEEvDpT0_:
[----:B------:R-:W-:Y:S01]  /*0000*/  LDC R1, c[0x0][0x37c] ;  /* 0x0000df00ff017b82 */ /* 0x000fe20000000800 */
[----:B------:R-:W0:Y:S01]  /*0010*/  S2R R0, SR_CTAID.X ;  /* 0x0000000000007919 */ /* 0x000e220000002500 */
[----:B------:R-:W1:Y:S01]  /*0020*/  LDCU UR4, c[0x0][0x398] ;  /* 0x00007300ff0477ac */ /* 0x000e620008000800 */
[----:B------:R-:W-:Y:S01]  /*0030*/  BSSY.RECONVERGENT B0, `(.L_x_464) ;  /* 0x000066d000007945 */ /* 0x000fe20003800200 */
[----:B------:R-:W2:Y:S01]  /*0040*/  LDCU UR6, c[0x0][0x370] ;  /* 0x00006e00ff0677ac */ /* 0x000ea20008000800 */
[----:B------:R-:W3:Y:S01]  /*0050*/  LDCU.64 UR10, c[0x0][0x358] ;  /* 0x00006b00ff0a77ac */ /* 0x000ee20008000a00 */
[----:B-1----:R-:W-:Y:S01]  /*0060*/  IMAD.U32 R7, RZ, RZ, UR4 ;  /* 0x00000004ff077e24 */ /* 0x002fe2000f8e00ff */
[----:B--2---:R-:W-:Y:S01]  /*0070*/  UIMAD UR6, UR6, 0x500, URZ ;  /* 0x00000500060678a4 */ /* 0x004fe2000f8e02ff */
[----:B0-----:R-:W-:-:S04]  /*0080*/  IMAD R10, R0, 0x500, RZ ;  /* 0x00000500000a7824 */ /* 0x001fc800078e02ff */
[----:B------:R-:W-:-:S05]  /*0090*/  VIADD R2, R10, 0x500 ;  /* 0x000005000a027836 */ /* 0x000fca0000000000 */
[----:B------:R-:W-:-:S13]  /*00a0*/  ISETP.GT.AND P0, PT, R2, R7, PT ;  /* 0x000000070200720c */ /* 0x000fda0003f04270 */
[----:B---3--:R-:W-:Y:S05]  /*00b0*/  @!P0 BRA `(.L_x_465) ;  /* 0x0000003800d08947 */ /* 0x008fea0003800000 */
[----:B------:R-:W0:Y:S01]  /*00c0*/  S2R R5, SR_TID.X ;  /* 0x0000000000057919 */ /* 0x000e220000002100 */
[----:B------:R-:W-:Y:S01]  /*00d0*/  IMAD.IADD R4, R7, 0x1, -R10 ;  /* 0x0000000107047824 */ /* 0x000fe200078e0a0a */
[----:B------:R-:W1:Y:S01]  /*00e0*/  LDCU.64 UR6, c[0x0][0x388] ;  /* 0x00007100ff0677ac */ /* 0x000e620008000a00 */
[----:B------:R-:W-:Y:S01]  /*00f0*/  BSSY.RECONVERGENT B1, `(.L_x_466) ;  /* 0x0000010000017945 */ /* 0x000fe20003800200 */
[----:B------:R-:W-:Y:S01]  /*0100*/  IMAD.MOV.U32 R8, RZ, RZ, RZ ;  /* 0x000000ffff087224 */ /* 0x000fe200078e00ff */
[----:B------:R-:W-:Y:S01]  /*0110*/  CS2R R2, SRZ ;  /* 0x0000000000027805 */ /* 0x000fe2000001ff00 */
[----:B------:R-:W2:Y:S01]  /*0120*/  LDCU.64 UR8, c[0x0][0x388] ;  /* 0x00007100ff0877ac */ /* 0x000ea20008000a00 */
[----:B------:R-:W-:Y:S01]  /*0130*/  IMAD.MOV.U32 R6, RZ, RZ, RZ ;  /* 0x000000ffff067224 */ /* 0x000fe200078e00ff */
[----:B0-----:R-:W-:Y:S01]  /*0140*/  ISETP.GE.AND P0, PT, R5, R4, PT ;  /* 0x000000040500720c */ /* 0x001fe20003f06270 */
[----:B------:R-:W-:-:S12]  /*0150*/  IMAD.MOV.U32 R9, RZ, RZ, R5 ;  /* 0x000000ffff097224 */ /* 0x000fd800078e0005 */
[----:B-12---:R-:W-:Y:S05]  /*0160*/  @P0 BRA `(.L_x_467) ;  /* 0x0000000000200947 */ /* 0x006fea0003800000 */
[----:B------:R-:W0:Y:S01]  /*0170*/  LDC.64 R2, c[0x0][0x380] ;  /* 0x0000e000ff027b82 */ /* 0x000e220000000a00 */
[----:B------:R-:W-:Y:S01]  /*0180*/  IMAD.IADD R11, R10, 0x1, R5 ;  /* 0x000000010a0b7824 */ /* 0x000fe200078e0205 */
[----:B------:R-:W1:Y:S03]  /*0190*/  LDCU.64 UR4, c[0x0][0x388] ;  /* 0x00007100ff0477ac */ /* 0x000e660008000a00 */
[----:B0-----:R-:W-:-:S06]  /*01a0*/  IMAD.WIDE R2, R11, 0x8, R2 ;  /* 0x000000080b027825 */ /* 0x001fcc00078e0202 */
[----:B------:R-:W5:Y:S01]  /*01b0*/  LDG.E.64 R2, desc[UR10][R2.64] ;  /* 0x0000000a02027981 */ /* 0x000f62000c1e1b00 */
[----:B-1----:R-:W-:Y:S01]  /*01c0*/  IADD3 R8, P0, PT, R11, UR4, RZ ;  /* 0x000000040b087c10 */ /* 0x002fe2000ff1e0ff */
[----:B------:R-:W-:-:S03]  /*01d0*/  VIADD R9, R5, 0x100 ;  /* 0x0000010005097836 */ /* 0x000fc60000000000 */
[----:B------:R-:W-:-:S09]  /*01e0*/  LEA.HI.X.SX32 R6, R11, UR5, 0x1, P0 ;  /* 0x000000050b067c11 */ /* 0x000fd200080f0eff */
.L_x_467:
[----:B------:R-:W-:Y:S05]  /*01f0*/  BSYNC.RECONVERGENT B1 ;  /* 0x0000000000017941 */ /* 0x000fea0003800200 */
.L_x_466:
        /* <DEDUP_REMOVED lines=9> */
[----:B------:R-:W0:Y:S01]  /*0290*/  LDC.64 R12, c[0x0][0x380] ;  /* 0x0000e000ff0c7b82 */ /* 0x000e220000000a00 */
[----:B------:R-:W-:Y:S01]  /*02a0*/  LEA.HI R7, R18, 0x1, RZ, 0x18 ;  /* 0x0000000112077811 */ /* 0x000fe200078fc0ff */
[----:B------:R-:W-:-:S03]  /*02b0*/  IMAD.IADD R11, R10, 0x1, R9 ;  /* 0x000000010a0b7824 */ /* 0x000fc600078e0209 */
[----:B------:R-:W-:-:S05]  /*02c0*/  LOP3.LUT R7, R7, 0x3, RZ, 0xc0, !PT ;  /* 0x0000000307077812 */ /* 0x000fca00078ec0ff */
[----:B------:R-:W-:-:S07]  /*02d0*/  IMAD.MOV R7, RZ, RZ, -R7 ;  /* 0x000000ffff077224 */ /* 0x000fce00078e0a07 */
.L_x_474:
[----:B0-----:R-:W-:-:S06]  /*02e0*/  IMAD.WIDE R14, R11, 0x8, R12 ;  /* 0x000000080b0e7825 */ /* 0x001fcc00078e020c */
[----:B------:R-:W2:Y:S01]  /*02f0*/  LDG.E.64 R14, desc[UR10][R14.64] ;  /* 0x0000000a0e0e7981 */ /* 0x000ea2000c1e1b00 */
[----:B------:R-:W-:Y:S01]  /*0300*/  IADD3 R22, P1, PT, R11, UR6, RZ ;  /* 0x000000060b167c10 */ /* 0x000fe2000ff3e0ff */
[----:B------:R-:W-:Y:S01]  /*0310*/  VIADD R7, R7, 0x1 ;  /* 0x0000000107077836 */ /* 0x000fe20000000000 */
[----:B------:R-:W-:Y:S01]  /*0320*/  BSSY.RECONVERGENT B3, `(.L_x_472) ;  /* 0x000001b000037945 */ /* 0x000fe20003800200 */
[----:B------:R-:W-:Y:S01]  /*0330*/  IMAD.MOV.U32 R19, RZ, RZ, R8 ;  /* 0x000000ffff137224 */ /* 0x000fe200078e0008 */
[----:B------:R-:W-:Y:S01]  /*0340*/  LEA.HI.X.SX32 R21, R11, UR7, 0x1, P1 ;  /* 0x000000070b157c11 */ /* 0x000fe200088f0eff */
[----:B------:R-:W-:Y:S01]  /*0350*/  IMAD.MOV.U32 R20, RZ, RZ, R6 ;  /* 0x000000ffff147224 */ /* 0x000fe200078e0006 */
[----:B------:R-:W-:Y:S01]  /*0360*/  ISETP.NE.AND P2, PT, R7, RZ, PT ;  /* 0x000000ff0700720c */ /* 0x000fe20003f45270 */
[----:B-----5:R-:W-:Y:S02]  /*0370*/  IMAD.MOV.U32 R16, RZ, RZ, R2 ;  /* 0x000000ffff107224 */ /* 0x020fe400078e0002 */
[----:B------:R-:W-:-:S02]  /*0380*/  IMAD.MOV.U32 R17, RZ, RZ, R3 ;  /* 0x000000ffff117224 */ /* 0x000fc400078e0003 */
[----:B------:R-:W-:Y:S02]  /*0390*/  IMAD.MOV.U32 R8, RZ, RZ, R22 ;  /* 0x000000ffff087224 */ /* 0x000fe400078e0016 */
        /* <DEDUP_REMOVED lines=19> */
.L_x_473:
[----:B------:R-:W-:Y:S05]  /*04d0*/  BSYNC.RECONVERGENT B3 ;  /* 0x0000000000037941 */ /* 0x000fea0003800200 */
.L_x_472:
[----:B------:R-:W-:Y:S02]  /*04e0*/  VIADD R9, R9, 0x100 ;  /* 0x0000010009097836 */ /* 0x000fe40000000000 */
[----:B------:R-:W-:Y:S01]  /*04f0*/  VIADD R11, R11, 0x100 ;  /* 0x000001000b0b7836 */ /* 0x000fe20000000000 */
[----:B------:R-:W-:Y:S06]  /*0500*/  @P2 BRA `(.L_x_474) ;  /* 0xfffffffc00742947 */ /* 0x000fec000383ffff */
.L_x_471:
[----:B------:R-:W-:Y:S05]  /*0510*/  BSYNC.RECONVERGENT B2 ;  /* 0x0000000000027941 */ /* 0x000fea0003800200 */
.L_x_470:
[----:B------:R-:W-:-:S13]  /*0520*/  ISETP.GE.U32.AND P0, PT, R18, 0x300, PT ;  /* 0x000003001200780c */ /* 0x000fda0003f06070 */
[----:B------:R-:W-:Y:S05]  /*0530*/  @!P0 BRA `(.L_x_469) ;  /* 0x0000000400cc8947 */ /* 0x000fea0003800000 */
[----:B------:R-:W0:Y:S01]  /*0540*/  LDC.64 R12, c[0x0][0x380] ;  /* 0x0000e000ff0c7b82 */ /* 0x000e220000000a00 */
[----:B------:R-:W-:-:S04]  /*0550*/  IMAD.IADD R7, R10, 0x1, R9 ;  /* 0x000000010a077824 */ /* 0x000fc800078e0209 */
[C---:B------:R-:W-:Y:S02]  /*0560*/  VIADD R27, R7.reuse, 0x100 ;  /* 0x00000100071b7836 */ /* 0x040fe40000000000 */
[C---:B------:R-:W-:Y:S02]  /*0570*/  VIADD R26, R7.reuse, 0x200 ;  /* 0x00000200071a7836 */ /* 0x040fe40000000000 */
[----:B------:R-:W-:Y:S01]  /*0580*/  VIADD R25, R7, 0x300 ;  /* 0x0000030007197836 */ /* 0x000fe20000000000 */
[----:B0-----:R-:W-:-:S05]  /*0590*/  IADD3 R10, P0, PT, R12, 0x1000, RZ ;  /* 0x000010000c0a7810 */ /* 0x001fca0007f1e0ff */
[----:B------:R-:W-:-:S08]  /*05a0*/  IMAD.X R11, RZ, RZ, R13, P0 ;  /* 0x000000ffff0b7224 */ /* 0x000fd000000e060d */
.L_x_483:
[----:B------:R-:W-:-:S05]  /*05b0*/  IMAD.WIDE R22, R7, 0x8, R10 ;  /* 0x0000000807167825 */ /* 0x000fca00078e020a */
[----:B------:R-:W2:Y:S04]  /*05c0*/  LDG.E.64 R20, desc[UR10][R22.64+-0x1000] ;  /* 0xfff0000a16147981 */ /* 0x000ea8000c1e1b00 */
[----:B-----5:R0:W5:Y:S04]  /*05d0*/  LDG.E.64 R16, desc[UR10][R22.64+-0x800] ;  /* 0xfff8000a16107981 */ /* 0x020168000c1e1b00 */
[----:B------:R0:W5:Y:S04]  /*05e0*/  LDG.E.64 R14, desc[UR10][R22.64] ;  /* 0x0000000a160e7981 */ /* 0x000168000c1e1b00 */
[----:B------:R0:W5:Y:S01]  /*05f0*/  LDG.E.64 R12, desc[UR10][R22.64+0x800] ;  /* 0x0008000a160c7981 */ /* 0x000162000c1e1b00 */
[C---:B------:R-:W-:Y:S01]  /*0600*/  IADD3 R29, P1, PT, R7.reuse, UR8, RZ ;  /* 0x00000008071d7c10 */ /* 0x040fe2000ff3e0ff */
[----:B------:R-:W-:Y:S03]  /*0610*/  BSSY.RECONVERGENT B2, `(.L_x_475) ;  /* 0x0000016000027945 */ /* 0x000fe60003800200 */
[----:B------:R-:W-:Y:S01]  /*0620*/  LEA.HI.X.SX32 R31, R7, UR9, 0x1, P1 ;  /* 0x00000009071f7c11 */ /* 0x000fe200088f0eff */
[----:B------:R-:W-:-:S03]  /*0630*/  IMAD.MOV.U32 R24, RZ, RZ, R29 ;  /* 0x000000ffff187224 */ /* 0x000fc600078e001d */
[----:B------:R-:W-:Y:S01]  /*0640*/  MOV R28, R31 ;  /* 0x0000001f001c7202 */ /* 0x000fe20000000f00 */
        /* <DEDUP_REMOVED lines=18> */
.L_x_476:
[----:B------:R-:W-:Y:S05]  /*0770*/  BSYNC.RECONVERGENT B2 ;  /* 0x0000000000027941 */ /* 0x000fea0003800200 */
.L_x_475:
[----:B-----5:R-:W-:Y:S01]  /*0780*/  DSETP.GEU.AND P0, PT, |R18|, |R16|, PT ;  /* 0x400000101200722a */ /* 0x020fe20003f0e200 */
[C---:B------:R-:W-:Y:S01]  /*0790*/  IADD3 R21, P1, PT, R27.reuse, UR8, RZ ;  /* 0x000000081b157c10 */ /* 0x040fe2000ff3e0ff */
[----:B------:R-:W-:Y:S01]  /*07a0*/  BSSY.RECONVERGENT B2, `(.L_x_477) ;  /* 0x0000015000027945 */ /* 0x000fe20003800200 */
[----:B------:R-:W-:Y:S02]  /*07b0*/  IMAD.MOV.U32 R2, RZ, RZ, R16 ;  /* 0x000000ffff027224 */ /* 0x000fe400078e0010 */
[----:B------:R-:W-:Y:S01]  /*07c0*/  LEA.HI.X.SX32 R23, R27, UR9, 0x1, P1 ;  /* 0x000000091b177c11 */ /* 0x000fe200088f0eff */
[----:B------:R-:W-:Y:S02]  /*07d0*/  IMAD.MOV.U32 R6, RZ, RZ, R21 ;  /* 0x000000ffff067224 */ /* 0x000fe400078e0015 */
[----:B------:R-:W-:Y:S02]  /*07e0*/  IMAD.MOV.U32 R3, RZ, RZ, R17 ;  /* 0x000000ffff037224 */ /* 0x000fe400078e0011 */
[----:B------:R-:W-:-:S04]  /*07f0*/  IMAD.MOV.U32 R8, RZ, RZ, R23 ;  /* 0x000000ffff087224 */ /* 0x000fc800078e0017 */
        /* <DEDUP_REMOVED lines=15> */
.L_x_478:
[----:B------:R-:W-:Y:S05]  /*08f0*/  BSYNC.RECONVERGENT B2 ;  /* 0x0000000000027941 */ /* 0x000fea0003800200 */
.L_x_477:
[----:B------:R-:W-:Y:S01]  /*0900*/  DSETP.GEU.AND P0, PT, |R2|, |R14|, PT ;  /* 0x4000000e0200722a */ /* 0x000fe20003f0e200 */
[C---:B------:R-:W-:Y:S01]  /*0910*/  IADD3 R21, P1, PT, R26.reuse, UR8, RZ ;  /* 0x000000081a157c10 */ /* 0x040fe2000ff3e0ff */
[----:B------:R-:W-:Y:S01]  /*0920*/  BSSY.RECONVERGENT B2, `(.L_x_479) ;  /* 0x0000016000027945 */ /* 0x000fe20003800200 */
[----:B------:R-:W-:Y:S01]  /*0930*/  IADD3 R29, P2, PT, R25, UR8, RZ ;  /* 0x00000008191d7c10 */ /* 0x000fe2000ff5e0ff */
[----:B------:R-:W-:Y:S01]  /*0940*/  IMAD.MOV.U32 R16, RZ, RZ, R14 ;  /* 0x000000ffff107224 */ /* 0x000fe200078e000e */
        /* <DEDUP_REMOVED lines=19> */
.L_x_480:
[----:B------:R-:W-:Y:S05]  /*0a80*/  BSYNC.RECONVERGENT B2 ;  /* 0x0000000000027941 */ /* 0x000fea0003800200 */
.L_x_479:
[----:B------:R-:W-:Y:S01]  /*0a90*/  DSETP.GEU.AND P0, PT, |R16|, |R12|, PT ;  /* 0x4000000c1000722a */ /* 0x000fe20003f0e200 */
[----:B------:R-:W-:Y:S01]  /*0aa0*/  LEA.HI.X.SX32 R14, R25, UR9, 0x1, P2 ;  /* 0x00000009190e7c11 */ /* 0x000fe200090f0eff */
[----:B------:R-:W-:Y:S01]  /*0ab0*/  BSSY.RECONVERGENT B2, `(.L_x_481) ;  /* 0x0000014000027945 */ /* 0x000fe20003800200 */
[----:B------:R-:W-:Y:S02]  /*0ac0*/  IMAD.MOV.U32 R8, RZ, RZ, R29 ;  /* 0x000000ffff087224 */ /* 0x000fe400078e001d */
[----:B------:R-:W-:Y:S02]  /*0ad0*/  IMAD.MOV.U32 R2, RZ, RZ, R12 ;  /* 0x000000ffff027224 */ /* 0x000fe400078e000c */
[----:B------:R-:W-:Y:S02]  /*0ae0*/  IMAD.MOV.U32 R6, RZ, RZ, R14 ;  /* 0x000000ffff067224 */ /* 0x000fe400078e000e */
[----:B------:R-:W-:-:S05]  /*0af0*/  IMAD.MOV.U32 R3, RZ, RZ, R13 ;  /* 0x000000ffff037224 */ /* 0x000fca00078e000d */
        /* <DEDUP_REMOVED lines=15> */
.L_x_482:
[----:B------:R-:W-:Y:S05]  /*0bf0*/  BSYNC.RECONVERGENT B2 ;  /* 0x0000000000027941 */ /* 0x000fea0003800200 */
.L_x_481:
[----:B------:R-:W-:Y:S02]  /*0c00*/  VIADD R9, R9, 0x400 ;  /* 0x0000040009097836 */ /* 0x000fe40000000000 */
[----:B------:R-:W-:Y:S02]  /*0c10*/  VIADD R27, R27, 0x400 ;  /* 0x000004001b1b7836 */ /* 0x000fe40000000000 */
[----:B------:R-:W-:Y:S01]  /*0c20*/  VIADD R26, R26, 0x400 ;  /* 0x000004001a1a7836 */ /* 0x000fe20000000000 */
[----:B------:R-:W-:Y:S01]  /*0c30*/  ISETP.GE.AND P0, PT, R9, R4, PT ;  /* 0x000000040900720c */ /* 0x000fe20003f06270 */
[----:B------:R-:W-:Y:S02]  /*0c40*/  VIADD R25, R25, 0x400 ;  /* 0x0000040019197836 */ /* 0x000fe40000000000 */
[----:B------:R-:W-:-:S10]  /*0c50*/  VIADD R7, R7, 0x400 ;  /* 0x0000040007077836 */ /* 0x000fd40000000000 */
[----:B------:R-:W-:Y:S05]  /*0c60*/  @!P0 BRA `(.L_x_483) ;  /* 0xfffffff800508947 */ /* 0x000fea000383ffff */
.L_x_469:
[----:B------:R-:W-:Y:S05]  /*0c70*/  BSYNC.RECONVERGENT B1 ;  /* 0x0000000000017941 */ /* 0x000fea0003800200 */
.L_x_468:
        /* <DEDUP_REMOVED lines=34> */
.L_x_486:
[----:B------:R-:W-:Y:S05]  /*0ea0*/  BSYNC.RECONVERGENT B1 ;  /* 0x0000000000017941 */ /* 0x000fea0003800200 */
.L_x_485:
        /* <DEDUP_REMOVED lines=31> */
.L_x_488:
[----:B------:R-:W-:Y:S05]  /*10a0*/  BSYNC.RECONVERGENT B1 ;  /* 0x0000000000017941 */ /* 0x000fea0003800200 */
.L_x_487:
[----:B------:R-:W-:Y:S01]  /*10b0*/  ISETP.GT.AND P0, PT, R15, 0x1b, PT ;  /* 0x0000001b0f00780c */ /* 0x000fe20003f04270 */
[----:B---3--:R3:W3:Y:S01]  /*10c0*/  SHFL.DOWN PT, R8, R2, 0x4, 0x1f ;  /* 0x08801f0002087f89 */ /* 0x0086e200000e0000 */
[----:B------:R-:W-:Y:S01]  /*10d0*/  BSSY.RECONVERGENT B1, `(.L_x_489) ;  /* 0x000001d000017945 */ /* 0x000fe20003800200 */
[----:B0-----:R-:W-:Y:S01]  /*10e0*/  MOV R11, R4 ;  /* 0x00000004000b7202 */ /* 0x001fe20000000f00 */
[----:B------:R-:W-:Y:S01]  /*10f0*/  IMAD.MOV.U32 R12, RZ, RZ, R13 ;  /* 0x000000ffff0c7224 */ /* 0x000fe200078e000d */
[----:B------:R0:W0:Y:S01]  /*1100*/  SHFL.DOWN PT, R9, R3, 0x4, 0x1f ;  /* 0x08801f0003097f89 */ /* 0x00002200000e0000 */
[----:B-1----:R-:W-:Y:S02]  /*1110*/  IMAD.MOV.U32 R6, RZ, RZ, R2 ;  /* 0x000000ffff067224 */ /* 0x002fe400078e0002 */
[----:B--2---:R-:W-:Y:S01]  /*1120*/  IMAD.MOV.U32 R7, RZ, RZ, R3 ;  /* 0x000000ffff077224 */ /* 0x004fe200078e0003 */
[----:B----4-:R1:W2:Y:S04]  /*1130*/  SHFL.DOWN PT, R17, R4, 0x4, 0x1f ;  /* 0x08801f0004117f89 */ /* 0x0102a800000e0000 */
[----:B------:R1:W4:Y:S01]  /*1140*/  SHFL.DOWN PT, R10, R13, 0x4, 0x1f ;  /* 0x08801f000d0a7f89 */ /* 0x00032200000e0000 */
        /* <DEDUP_REMOVED lines=21> */
.L_x_490:
[----:B------:R-:W-:Y:S05]  /*12a0*/  BSYNC.RECONVERGENT B1 ;  /* 0x0000000000017941 */ /* 0x000fea0003800200 */
.L_x_489:
[----:B------:R-:W-:Y:S01]  /*12b0*/  ISETP.GT.AND P0, PT, R15, 0x17, PT ;  /* 0x000000170f00780c */ /* 0x000fe20003f04270 */
[----:B---3--:R3:W2:Y:S01]  /*12c0*/  SHFL.DOWN PT, R8, R6, 0x8, 0x1f ;  /* 0x09001f0006087f89 */ /* 0x0086a200000e0000 */
[----:B------:R-:W-:Y:S01]  /*12d0*/  BSSY.RECONVERGENT B1, `(.L_x_491) ;  /* 0x000001d000017945 */ /* 0x000fe20003800200 */
[----:B-1----:R-:W-:Y:S02]  /*12e0*/  IMAD.MOV.U32 R4, RZ, RZ, R11 ;  /* 0x000000ffff047224 */ /* 0x002fe400078e000b */
[----:B0-----:R3:W0:Y:S01]  /*12f0*/  SHFL.DOWN PT, R9, R7, 0x8, 0x1f ;  /* 0x09001f0007097f89 */ /* 0x00162200000e0000 */
[----:B----4-:R-:W-:Y:S02]  /*1300*/  IMAD.MOV.U32 R10, RZ, RZ, R12 ;  /* 0x000000ffff0a7224 */ /* 0x010fe400078e000c */
[----:B------:R-:W-:Y:S01]  /*1310*/  IMAD.MOV.U32 R2, RZ, RZ, R6 ;  /* 0x000000ffff027224 */ /* 0x000fe200078e0006 */
[----:B------:R3:W1:Y:S01]  /*1320*/  SHFL.DOWN PT, R14, R11, 0x8, 0x1f ;  /* 0x09001f000b0e7f89 */ /* 0x00066200000e0000 */
[----:B------:R-:W-:-:S03]  /*1330*/  IMAD.MOV.U32 R3, RZ, RZ, R7 ;  /* 0x000000ffff037224 */ /* 0x000fc600078e0007 */
[----:B------:R3:W4:Y:S01]  /*1340*/  SHFL.DOWN PT, R13, R12, 0x8, 0x1f ;  /* 0x09001f000c0d7f89 */ /* 0x00072200000e0000 */
[----:B------:R-:W-:Y:S05]  /*1350*/  @P0 BRA `(.L_x_492) ;  /* 0x0000000000500947 */ /* 0x000fea0003800000 */
[----:B0-2---:R-:W-:Y:S01]  /*1360*/  DSETP.GEU.AND P0, PT, |R6|, |R8|, PT ;  /* 0x400000080600722a */ /* 0x005fe20003f0e200 */
[----:B-1----:R-:W-:Y:S02]  /*1370*/  IMAD.MOV.U32 R4, RZ, RZ, R14 ;  /* 0x000000ffff047224 */ /* 0x002fe400078e000e */
        /* <DEDUP_REMOVED lines=18> */
.L_x_492:
[----:B------:R-:W-:Y:S05]  /*14a0*/  BSYNC.RECONVERGENT B1 ;  /* 0x0000000000017941 */ /* 0x000fea0003800200 */
.L_x_491:
[----:B------:R-:W-:Y:S01]  /*14b0*/  ISETP.GT.AND P0, PT, R15, 0xf, PT ;  /* 0x0000000f0f00780c */ /* 0x000fe20003f04270 */
[----:B---3--:R3:W1:Y:S01]  /*14c0*/  SHFL.DOWN PT, R6, R2, 0x10, 0x1f ;  /* 0x0a001f0002067f89 */ /* 0x00866200000e0000 */
[----:B------:R-:W-:Y:S01]  /*14d0*/  BSSY.RECONVERGENT B1, `(.L_x_493) ;  /* 0x000001d000017945 */ /* 0x000fe20003800200 */
[----:B--2---:R-:W-:Y:S02]  /*14e0*/  IMAD.MOV.U32 R17, RZ, RZ, R4 ;  /* 0x000000ffff117224 */ /* 0x004fe400078e0004 */
[----:B------:R3:W2:Y:S01]  /*14f0*/  SHFL.DOWN PT, R7, R3, 0x10, 0x1f ;  /* 0x0a001f0003077f89 */ /* 0x0006a200000e0000 */
[----:B------:R-:W-:Y:S02]  /*1500*/  IMAD.MOV.U32 R19, RZ, RZ, R10 ;  /* 0x000000ffff137224 */ /* 0x000fe400078e000a */
[----:B------:R-:W-:Y:S01]  /*1510*/  IMAD.MOV.U32 R12, RZ, RZ, R2 ;  /* 0x000000ffff0c7224 */ /* 0x000fe200078e0002 */
[----:B0-----:R3:W0:Y:S01]  /*1520*/  SHFL.DOWN PT, R9, R4, 0x10, 0x1f ;  /* 0x0a001f0004097f89 */ /* 0x00162200000e0000 */
[----:B----4-:R-:W-:-:S03]  /*1530*/  IMAD.MOV.U32 R13, RZ, RZ, R3 ;  /* 0x000000ffff0d7224 */ /* 0x010fc600078e0003 */
[----:B------:R3:W4:Y:S01]  /*1540*/  SHFL.DOWN PT, R11, R10, 0x10, 0x1f ;  /* 0x0a001f000a0b7f89 */ /* 0x00072200000e0000 */
[----:B------:R-:W-:Y:S05]  /*1550*/  @P0 BRA `(.L_x_494) ;  /* 0x0000000000500947 */ /* 0x000fea0003800000 */
[----:B-12---:R-:W-:Y:S01]  /*1560*/  DSETP.GEU.AND P0, PT, |R2|, |R6|, PT ;  /* 0x400000060200722a */ /* 0x006fe20003f0e200 */
[----:B0-----:R-:W-:Y:S01]  /*1570*/  IMAD.MOV.U32 R17, RZ, RZ, R9 ;  /* 0x000000ffff117224 */ /* 0x001fe200078e0009 */
        /* <DEDUP_REMOVED lines=18> */
.L_x_494:
[----:B------:R-:W-:Y:S05]  /*16a0*/  BSYNC.RECONVERGENT B1 ;  /* 0x0000000000017941 */ /* 0x000fea0003800200 */
.L_x_493:
[----:B------:R-:W-:Y:S01]  /*16b0*/  ISETP.NE.AND P0, PT, R15, RZ, PT ;  /* 0x000000ff0f00720c */ /* 0x000fe20003f05270 */
[----:B------:R-:W-:-:S12]  /*16c0*/  BSSY.RECONVERGENT B1, `(.L_x_495) ;  /* 0x000000b000017945 */ /* 0x000fd80003800200 */
[----:B------:R-:W-:Y:S05]  /*16d0*/  @P0 BRA `(.L_x_496) ;  /* 0x0000000000240947 */ /* 0x000fea0003800000 */
[----:B---3--:R-:W3:Y:S01]  /*16e0*/  S2R R4, SR_CgaCtaId ;  /* 0x0000000000047919 */ /* 0x008ee20000008800 */
[----:B------:R-:W-:Y:S01]  /*16f0*/  MOV R3, 0x400 ;  /* 0x0000040000037802 */ /* 0x000fe20000000f00 */
[----:B------:R-:W-:Y:S01]  /*1700*/  IMAD.MOV.U32 R18, RZ, RZ, R17 ;  /* 0x000000ffff127224 */ /* 0x000fe200078e0011 */
[----:B------:R-:W-:-:S04]  /*1710*/  SHF.R.U32.HI R2, RZ, 0x1, R5 ;  /* 0x00000001ff027819 */ /* 0x000fc80000011605 */
[----:B------:R-:W-:Y:S02]  /*1720*/  LOP3.LUT R2, R2, 0x1f0, RZ, 0xc0, !PT ;  /* 0x000001f002027812 */ /* 0x000fe400078ec0ff */
[----:B---3--:R-:W-:-:S05]  /*1730*/  LEA R3, R4, R3, 0x18 ;  /* 0x0000000304037211 */ /* 0x008fca00078ec0ff */
[----:B------:R-:W-:-:S05]  /*1740*/  IMAD.IADD R3, R2, 0x1, R3 ;  /* 0x0000000102037824 */ /* 0x000fca00078e0203 */
[----:B------:R3:W-:Y:S04]  /*1750*/  STS.64 [R3+0x10], R18 ;  /* 0x0000101203007388 */ /* 0x0007e80000000a00 */
[----:B------:R3:W-:Y:S02]  /*1760*/  STS.64 [R3+0x8], R12 ;  /* 0x0000080c03007388 */ /* 0x0007e40000000a00 */
.L_x_496:
[----:B------:R-:W-:Y:S05]  /*1770*/  BSYNC.RECONVERGENT B1 ;  /* 0x0000000000017941 */ /* 0x000fea0003800200 */
.L_x_495:
[----:B------:R-:W-:Y:S01]  /*1780*/  BAR.SYNC.DEFER_BLOCKING 0x0 ;  /* 0x0000000000007b1d */ /* 0x000fe20000010000 */
[----:B------:R-:W-:-:S13]  /*1790*/  ISETP.NE.AND P1, PT, R5, RZ, PT ;  /* 0x000000ff0500720c */ /* 0x000fda0003f25270 */
[----:B------:R-:W-:Y:S05]  /*17a0*/  @P1 BRA `(.L_x_497) ;  /* 0x0000004c00d41947 */ /* 0x000fea0003800000 */
[----:B---3--:R-:W3:Y:S01]  /*17b0*/  S2R R3, SR_CgaCtaId ;  /* 0x0000000000037919 */ /* 0x008ee20000008800 */
[----:B------:R-:W-:Y:S01]  /*17c0*/  MOV R2, 0x400 ;  /* 0x0000040000027802 */ /* 0x000fe20000000f00 */
[----:B------:R-:W-:Y:S03]  /*17d0*/  BSSY.RECONVERGENT B1, `(.L_x_498) ;  /* 0x000001a000017945 */ /* 0x000fe60003800200 */
[----:B---3--:R-:W-:-:S05]  /*17e0*/  LEA R32, R3, R2, 0x18 ;  /* 0x0000000203207211 */ /* 0x008fca00078ec0ff */
[----:B-1----:R-:W1:Y:S04]  /*17f0*/  LDS.64 R14, [R32+0x18] ;  /* 0x00001800200e7984 */ /* 0x002e680000000a00 */
[----:B0---4-:R-:W0:Y:S04]  /*1800*/  LDS.128 R8, [R32+0x20] ;  /* 0x0000200020087984 */ /* 0x011e280000000c00 */
[----:B------:R3:W4:Y:S04]  /*1810*/  LDS.64 R2, [R32+0x80] ;  /* 0x0000800020027984 */ /* 0x0007280000000a00 */
[----:B--2---:R3:W2:Y:S01]  /*1820*/  LDS.128 R4, [R32+0x30] ;  /* 0x0000300020047984 */ /* 0x0046a20000000c00 */
        /* <DEDUP_REMOVED lines=20> */
.L_x_499:
[----:B------:R-:W-:Y:S05]  /*1970*/  BSYNC.RECONVERGENT B1 ;  /* 0x0000000000017941 */ /* 0x000fea0003800200 */
.L_x_498:
[----:B------:R0:W1:Y:S01]  /*1980*/  LDS.128 R12, [R32+0x40] ;  /* 0x00004000200c7984 */ /* 0x0000620000000c00 */
[----:B------:R-:W-:Y:S01]  /*1990*/  DSETP.GEU.AND P0, PT, |R28|, |R10|, PT ;  /* 0x4000000a1c00722a */ /* 0x000fe20003f0e200 */
[----:B------:R-:W-:Y:S01]  /*19a0*/  BSSY.RECONVERGENT B1, `(.L_x_500) ;  /* 0x0000017000017945 */ /* 0x000fe20003800200 */
[----:B------:R-:W-:Y:S01]  /*19b0*/  IMAD.MOV.U32 R33, RZ, RZ, R4 ;  /* 0x000000ffff217224 */ /* 0x000fe200078e0004 */
[----:B------:R0:W2:Y:S01]  /*19c0*/  LDS.128 R16, [R32+0x50] ;  /* 0x0000500020107984 */ /* 0x0000a20000000c00 */
[----:B------:R-:W-:Y:S02]  /*19d0*/  IMAD.MOV.U32 R35, RZ, RZ, R5 ;  /* 0x000000ffff237224 */ /* 0x000fe400078e0005 */
[----:B------:R-:W-:Y:S01]  /*19e0*/  IMAD.MOV.U32 R8, RZ, RZ, R10 ;  /* 0x000000ffff087224 */ /* 0x000fe200078e000a */
[----:B------:R0:W3:Y:S01]  /*19f0*/  LDS.128 R20, [R32+0x60] ;  /* 0x0000600020147984 */ /* 0x0000e20000000c00 */
[----:B------:R-:W-:-:S03]  /*1a00*/  IMAD.MOV.U32 R9, RZ, RZ, R11 ;  /* 0x000000ffff097224 */ /* 0x000fc600078e000b */
[----:B------:R0:W4:Y:S03]  /*1a10*/  LDS.128 R24, [R32+0x70] ;  /* 0x0000700020187984 */ /* 0x0001260000000c00 */
        /* <DEDUP_REMOVED lines=15> */
.L_x_501:
[----:B------:R-:W-:Y:S05]  /*1b10*/  BSYNC.RECONVERGENT B1 ;  /* 0x0000000000017941 */ /* 0x000fea0003800200 */
.L_x_500:
        /* <DEDUP_REMOVED lines=21> */
.L_x_503:
[----:B------:R-:W-:Y:S05]  /*1c70*/  BSYNC.RECONVERGENT B1 ;  /* 0x0000000000017941 */ /* 0x000fea0003800200 */
.L_x_502:
[----:B------:R-:W-:Y:S01]  /*1c80*/  DSETP.GEU.AND P0, PT, |R4|, |R14|, PT ;  /* 0x4000000e0400722a */ /* 0x000fe20003f0e200 */
[----:B------:R-:W-:Y:S01]  /*1c90*/  BSSY.RECONVERGENT B1, `(.L_x_504) ;  /* 0x0000014000017945 */ /* 0x000fe20003800200 */
[----:B------:R-:W-:Y:S02]  /*1ca0*/  IMAD.MOV.U32 R6, RZ, RZ, R14 ;  /* 0x000000ffff067224 */ /* 0x000fe400078e000e */
[----:B------:R-:W-:Y:S02]  /*1cb0*/  IMAD.MOV.U32 R7, RZ, RZ, R15 ;  /* 0x000000ffff077224 */ /* 0x000fe400078e000f */
[----:B--2---:R-:W-:Y:S02]  /*1cc0*/  IMAD.MOV.U32 R9, RZ, RZ, R16 ;  /* 0x000000ffff097224 */ /* 0x004fe400078e0010 */
        /* <DEDUP_REMOVED lines=16> */
.L_x_505:
[----:B------:R-:W-:Y:S05]  /*1dd0*/  BSYNC.RECONVERGENT B1 ;  /* 0x0000000000017941 */ /* 0x000fea0003800200 */
.L_x_504:
        /* <DEDUP_REMOVED lines=21> */
.L_x_507:
[----:B------:R-:W-:Y:S05]  /*1f30*/  BSYNC.RECONVERGENT B1 ;  /* 0x0000000000017941 */ /* 0x000fea0003800200 */
.L_x_506:
[----:B------:R-:W-:Y:S01]  /*1f40*/  DSETP.GEU.AND P0, PT, |R4|, |R22|, PT ;  /* 0x400000160400722a */ /* 0x000fe20003f0e200 */
[----:B------:R-:W-:Y:S01]  /*1f50*/  BSSY.RECONVERGENT B1, `(.L_x_508) ;  /* 0x0000014000017945 */ /* 0x000fe20003800200 */
[----:B------:R-:W-:Y:S02]  /*1f60*/  IMAD.MOV.U32 R6, RZ, RZ, R22 ;  /* 0x000000ffff067224 */ /* 0x000fe400078e0016 */
[----:B------:R-:W-:Y:S02]  /*1f70*/  IMAD.MOV.U32 R7, RZ, RZ, R23 ;  /* 0x000000ffff077224 */ /* 0x000fe400078e0017 */
[----:B----4-:R-:W-:Y:S02]  /*1f80*/  IMAD.MOV.U32 R9, RZ, RZ, R24 ;  /* 0x000000ffff097224 */ /* 0x010fe400078e0018 */
        /* <DEDUP_REMOVED lines=16> */
.L_x_509:
[----:B------:R-:W-:Y:S05]  /*2090*/  BSYNC.RECONVERGENT B1 ;  /* 0x0000000000017941 */ /* 0x000fea0003800200 */
.L_x_508:
[----:B------:R-:W-:Y:S01]  /*20a0*/  DSETP.GEU.AND P0, PT, |R6|, |R26|, PT ;  /* 0x4000001a0600722a */ /* 0x000fe20003f0e200 */
[----:B------:R-:W-:Y:S02]  /*20b0*/  IMAD.MOV.U32 R12, RZ, RZ, R26 ;  /* 0x000000ffff0c7224 */ /* 0x000fe400078e001a */
[----:B------:R-:W-:Y:S02]  /*20c0*/  IMAD.MOV.U32 R13, RZ, RZ, R27 ;  /* 0x000000ffff0d7224 */ /* 0x000fe400078e001b */
        /* <DEDUP_REMOVED lines=18> */
.L_x_484:
        /* <DEDUP_REMOVED lines=8> */
[----:B------:R-:W-:Y:S01]  /*2270*/  ISETP.GT.AND P0, PT, R11, R4, PT ;  /* 0x000000040b00720c */ /* 0x000fe20003f04270 */
[----:B------:R-:W-:Y:S02]  /*2280*/  IMAD.IADD R9, R4, 0x1, R9 ;  /* 0x0000000104097824 */ /* 0x000fe400078e0209 */
[----:B------:R-:W-:-:S03]  /*2290*/  IMAD.MOV.U32 R11, RZ, RZ, R3 ;  /* 0x000000ffff0b7224 */ /* 0x000fc600078e0003 */
        /* <DEDUP_REMOVED lines=27> */
.L_x_511:
[----:B------:R-:W-:Y:S05]  /*2450*/  BSYNC.RECONVERGENT B1 ;  /* 0x0000000000017941 */ /* 0x000fea0003800200 */
.L_x_510:
[----:B------:R-:W-:Y:S01]  /*2460*/  VIADD R2, R7, 0x2 ;  /* 0x0000000207027836 */ /* 0x000fe20000000000 */
[----:B--2---:R1:W2:Y:S01]  /*2470*/  SHFL.DOWN PT, R12, R10, 0x2, R9 ;  /* 0x084000000a0c7989 */ /* 0x0042a200000e0009 */
[----:B------:R-:W-:Y:S01]  /*2480*/  BSSY.RECONVERGENT B1, `(.L_x_512) ;  /* 0x000001e000017945 */ /* 0x000fe20003800200 */
[----:B------:R-:W-:Y:S02]  /*2490*/  IMAD.MOV.U32 R8, RZ, RZ, R16 ;  /* 0x000000ffff087224 */ /* 0x000fe400078e0010 */
[----:B------:R-:W-:Y:S01]  /*24a0*/  ISETP.GT.AND P0, PT, R2, R9, PT ;  /* 0x000000090200720c */ /* 0x000fe20003f04270 */
[----:B---3--:R1:W3:Y:S01]  /*24b0*/  SHFL.DOWN PT, R13, R11, 0x2, R9 ;  /* 0x084000000b0d7989 */ /* 0x0082e200000e0009 */
[----:B------:R-:W-:Y:S02]  /*24c0*/  IMAD.MOV.U32 R14, RZ, RZ, R18 ;  /* 0x000000ffff0e7224 */ /* 0x000fe400078e0012 */
[----:B------:R-:W-:Y:S01]  /*24d0*/  IMAD.MOV.U32 R2, RZ, RZ, R10 ;  /* 0x000000ffff027224 */ /* 0x000fe200078e000a */
[----:B----4-:R1:W4:Y:S01]  /*24e0*/  SHFL.DOWN PT, R15, R16, 0x2, R9 ;  /* 0x08400000100f7989 */ /* 0x01032200000e0009 */
[----:B------:R-:W-:-:S03]  /*24f0*/  IMAD.MOV.U32 R3, RZ, RZ, R11 ;  /* 0x000000ffff037224 */ /* 0x000fc600078e000b */
[----:B0-----:R1:W0:Y:S04]  /*2500*/  SHFL.DOWN PT, R17, R18, 0x2, R9 ;  /* 0x0840000012117989 */ /* 0x00122800000e0009 */
[----:B------:R-:W-:Y:S05]  /*2510*/  @P0 BRA `(.L_x_513) ;  /* 0x0000000000500947 */ /* 0x000fea0003800000 */
[----:B--23--:R-:W-:Y:S01]  /*2520*/  DSETP.GEU.AND P0, PT, |R10|, |R12|, PT ;  /* 0x4000000c0a00722a */ /* 0x00cfe20003f0e200 */
[----:B----4-:R-:W-:Y:S02]  /*2530*/  IMAD.MOV.U32 R8, RZ, RZ, R15 ;  /* 0x000000ffff087224 */ /* 0x010fe400078e000f */
[----:B0-----:R-:W-:Y:S02]  /*2540*/  IMAD.MOV.U32 R14, RZ, RZ, R17 ;  /* 0x000000ffff0e7224 */ /* 0x001fe400078e0011 */
        /* <DEDUP_REMOVED lines=17> */
.L_x_513:
[----:B------:R-:W-:Y:S05]  /*2660*/  BSYNC.RECONVERGENT B1 ;  /* 0x0000000000017941 */ /* 0x000fea0003800200 */
.L_x_512:
[----:B------:R-:W-:Y:S01]  /*2670*/  VIADD R6, R7, 0x4 ;  /* 0x0000000407067836 */ /* 0x000fe20000000000 */
[----:B--2---:R2:W2:Y:S01]  /*2680*/  SHFL.DOWN PT, R12, R2, 0x4, R9 ;  /* 0x08800000020c7989 */ /* 0x0044a200000e0009 */
[----:B------:R-:W-:Y:S01]  /*2690*/  BSSY.RECONVERGENT B1, `(.L_x_514) ;  /* 0x000001e000017945 */ /* 0x000fe20003800200 */
[----:B-1----:R-:W-:Y:S02]  /*26a0*/  IMAD.MOV.U32 R16, RZ, RZ, R14 ;  /* 0x000000ffff107224 */ /* 0x002fe400078e000e */
        /* <DEDUP_REMOVED lines=28> */
.L_x_515:
[----:B------:R-:W-:Y:S05]  /*2870*/  BSYNC.RECONVERGENT B1 ;  /* 0x0000000000017941 */ /* 0x000fea0003800200 */
.L_x_514:
[----:B--2---:R-:W-:Y:S01]  /*2880*/  VIADD R2, R7, 0x8 ;  /* 0x0000000807027836 */ /* 0x004fe20000000000 */
[----:B------:R2:W2:Y:S01]  /*2890*/  SHFL.DOWN PT, R12, R10, 0x8, R9 ;  /* 0x090000000a0c7989 */ /* 0x0004a200000e0009 */
        /* <DEDUP_REMOVED lines=30> */
.L_x_517:
[----:B------:R-:W-:Y:S05]  /*2a80*/  BSYNC.RECONVERGENT B1 ;  /* 0x0000000000017941 */ /* 0x000fea0003800200 */
.L_x_516:
[----:B-1----:R-:W-:Y:S01]  /*2a90*/  VIADD R6, R7, 0x10 ;  /* 0x0000001007067836 */ /* 0x002fe20000000000 */
[----:B--2---:R1:W2:Y:S01]  /*2aa0*/  SHFL.DOWN PT, R10, R2, 0x10, R9 ;  /* 0x0a000000020a7989 */ /* 0x0042a200000e0009 */
[----:B------:R-:W-:Y:S01]  /*2ab0*/  BSSY.RECONVERGENT B1, `(.L_x_518) ;  /* 0x000001e000017945 */ /* 0x000fe20003800200 */
[----:B0-----:R-:W-:Y:S01]  /*2ac0*/  IMAD.MOV.U32 R17, RZ, RZ, R8 ;  /* 0x000000ffff117224 */ /* 0x001fe200078e0008 */
[----:B------:R-:W-:Y:S01]  /*2ad0*/  MOV R19, R14 ;  /* 0x0000000e00137202 */ /* 0x000fe20000000f00 */
[----:B------:R1:W0:Y:S01]  /*2ae0*/  SHFL.DOWN PT, R11, R3, 0x10, R9 ;  /* 0x0a000000030b7989 */ /* 0x00022200000e0009 */
[----:B------:R-:W-:Y:S01]  /*2af0*/  ISETP.GT.AND P0, PT, R6, R9, PT ;  /* 0x000000090600720c */ /* 0x000fe20003f04270 */
[----:B------:R-:W-:Y:S02]  /*2b00*/  IMAD.MOV.U32 R12, RZ, RZ, R2 ;  /* 0x000000ffff0c7224 */ /* 0x000fe400078e0002 */
[----:B----4-:R1:W4:Y:S01]  /*2b10*/  SHFL.DOWN PT, R15, R8, 0x10, R9 ;  /* 0x0a000000080f7989 */ /* 0x01032200000e0009 */
[----:B---3--:R-:W-:-:S03]  /*2b20*/  IMAD.MOV.U32 R13, RZ, RZ, R3 ;  /* 0x000000ffff0d7224 */ /* 0x008fc600078e0003 */
[----:B------:R1:W3:Y:S06]  /*2b30*/  SHFL.DOWN PT, R21, R14, 0x10, R9 ;  /* 0x0a0000000e157989 */ /* 0x0002ec00000e0009 */
[----:B------:R-:W-:Y:S05]  /*2b40*/  @P0 BRA `(.L_x_519) ;  /* 0x0000000000500947 */ /* 0x000fea0003800000 */
[----:B0-2---:R-:W-:Y:S01]  /*2b50*/  DSETP.GEU.AND P0, PT, |R2|, |R10|, PT ;  /* 0x4000000a0200722a */ /* 0x005fe20003f0e200 */
        /* <DEDUP_REMOVED lines=19> */
.L_x_519:
[----:B------:R-:W-:Y:S05]  /*2c90*/  BSYNC.RECONVERGENT B1 ;  /* 0x0000000000017941 */ /* 0x000fea0003800200 */
.L_x_518:
[----:B------:R-:W-:Y:S01]  /*2ca0*/  ISETP.NE.AND P0, PT, R7, RZ, PT ;  /* 0x000000ff0700720c */ /* 0x000fe20003f05270 */
[----:B------:R-:W-:-:S12]  /*2cb0*/  BSSY.RECONVERGENT B1, `(.L_x_520) ;  /* 0x000000b000017945 */ /* 0x000fd80003800200 */
[----:B------:R-:W-:Y:S05]  /*2cc0*/  @P0 BRA `(.L_x_521) ;  /* 0x0000000000240947 */ /* 0x000fea0003800000 */
[----:B------:R-:W5:Y:S01]  /*2cd0*/  S2R R6, SR_CgaCtaId ;  /* 0x0000000000067919 */ /* 0x000f620000008800 */
[----:B-1----:R-:W-:Y:S01]  /*2ce0*/  MOV R3, 0x400 ;  /* 0x0000040000037802 */ /* 0x002fe20000000f00 */
[----:B------:R-:W-:Y:S01]  /*2cf0*/  IMAD.MOV.U32 R18, RZ, RZ, R17 ;  /* 0x000000ffff127224 */ /* 0x000fe200078e0011 */
[----:B------:R-:W-:-:S04]  /*2d00*/  SHF.R.U32.HI R2, RZ, 0x1, R5 ;  /* 0x00000001ff027819 */ /* 0x000fc80000011605 */
[----:B------:R-:W-:Y:S02]  /*2d10*/  LOP3.LUT R2, R2, 0x1f0, RZ, 0xc0, !PT ;  /* 0x000001f002027812 */ /* 0x000fe400078ec0ff */
[----:B-----5:R-:W-:-:S05]  /*2d20*/  LEA R3, R6, R3, 0x18 ;  /* 0x0000000306037211 */ /* 0x020fca00078ec0ff */
[----:B------:R-:W-:-:S05]  /*2d30*/  IMAD.IADD R3, R2, 0x1, R3 ;  /* 0x0000000102037824 */ /* 0x000fca00078e0203 */
[----:B------:R1:W-:Y:S04]  /*2d40*/  STS.64 [R3+0x10], R18 ;  /* 0x0000101203007388 */ /* 0x0003e80000000a00 */
[----:B------:R1:W-:Y:S02]  /*2d50*/  STS.64 [R3+0x8], R12 ;  /* 0x0000080c03007388 */ /* 0x0003e40000000a00 */
.L_x_521:
[----:B------:R-:W-:Y:S05]  /*2d60*/  BSYNC.RECONVERGENT B1 ;  /* 0x0000000000017941 */ /* 0x000fea0003800200 */
.L_x_520:
[----:B------:R-:W-:Y:S01]  /*2d70*/  BAR.SYNC.DEFER_BLOCKING 0x0 ;  /* 0x0000000000007b1d */ /* 0x000fe20000010000 */
[----:B------:R-:W-:-:S13]  /*2d80*/  ISETP.NE.AND P1, PT, R5, RZ, PT ;  /* 0x000000ff0500720c */ /* 0x000fda0003f25270 */
[----:B------:R-:W-:Y:S05]  /*2d90*/  @P1 BRA `(.L_x_497) ;  /* 0x0000003800581947 */ /* 0x000fea0003800000 */
[----:B------:R-:W-:Y:S01]  /*2da0*/  ISETP.GE.AND P0, PT, R4, 0x21, PT ;  /* 0x000000210400780c */ /* 0x000fe20003f06270 */
[----:B0-----:R-:W-:Y:S02]  /*2db0*/  IMAD.MOV.U32 R11, RZ, RZ, R17 ;  /* 0x000000ffff0b7224 */ /* 0x001fe400078e0011 */
[----:B-1----:R-:W-:Y:S02]  /*2dc0*/  IMAD.MOV.U32 R14, RZ, RZ, R19 ;  /* 0x000000ffff0e7224 */ /* 0x002fe400078e0013 */
        /* <DEDUP_REMOVED lines=29> */
.L_x_523:
[----:B------:R-:W-:Y:S05]  /*2fa0*/  BSYNC.RECONVERGENT B1 ;  /* 0x0000000000017941 */ /* 0x000fea0003800200 */
.L_x_522:
[----:B------:R-:W-:Y:S01]  /*2fb0*/  ISETP.GE.AND P0, PT, R4, 0x41, PT ;  /* 0x000000410400780c */ /* 0x000fe20003f06270 */
[----:B------:R-:W-:Y:S02]  /*2fc0*/  IMAD.MOV.U32 R5, RZ, RZ, R11 ;  /* 0x000000ffff057224 */ /* 0x000fe400078e000b */
[----:B--2---:R-:W-:Y:S02]  /*2fd0*/  IMAD.MOV.U32 R10, RZ, RZ, R14 ;  /* 0x000000ffff0a7224 */ /* 0x004fe400078e000e */
        /* <DEDUP_REMOVED lines=29> */
.L_x_525:
[----:B------:R-:W-:Y:S05]  /*31b0*/  BSYNC.RECONVERGENT B1 ;  /* 0x0000000000017941 */ /* 0x000fea0003800200 */
.L_x_524:
        /* <DEDUP_REMOVED lines=32> */
.L_x_527:
[----:B------:R-:W-:Y:S05]  /*33c0*/  BSYNC.RECONVERGENT B1 ;  /* 0x0000000000017941 */ /* 0x000fea0003800200 */
.L_x_526:
        /* <DEDUP_REMOVED lines=32> */
.L_x_529:
[----:B------:R-:W-:Y:S05]  /*35d0*/  BSYNC.RECONVERGENT B1 ;  /* 0x0000000000017941 */ /* 0x000fea0003800200 */
.L_x_528:
        /* <DEDUP_REMOVED lines=32> */
.L_x_531:
[----:B------:R-:W-:Y:S05]  /*37e0*/  BSYNC.RECONVERGENT B1 ;  /* 0x0000000000017941 */ /* 0x000fea0003800200 */
.L_x_530:
        /* <DEDUP_REMOVED lines=32> */
.L_x_533:
[----:B------:R-:W-:Y:S05]  /*39f0*/  BSYNC.RECONVERGENT B1 ;  /* 0x0000000000017941 */ /* 0x000fea0003800200 */
.L_x_532:
        /* <DEDUP_REMOVED lines=32> */
.L_x_465:
[----:B------:R-:W0:Y:S01]  /*3c00*/  S2R R4, SR_TID.X ;  /* 0x0000000000047919 */ /* 0x000e220000002100 */
[----:B------:R-:W1:Y:S01]  /*3c10*/  LDCU.128 UR12, c[0x0][0x380] ;  /* 0x00007000ff0c77ac */ /* 0x000e620008000c00 */
[----:B------:R-:W-:Y:S02]  /*3c20*/  SHF.R.S32.HI R5, RZ, 0x1f, R10 ;  /* 0x0000001fff057819 */ /* 0x000fe4000001140a */
[----:B0-----:R-:W-:-:S04]  /*3c30*/  IADD3 R2, P0, PT, R10, R4, RZ ;  /* 0x000000040a027210 */ /* 0x001fc80007f1e0ff */
[----:B-1----:R-:W-:Y:S01]  /*3c40*/  LEA R8, P1, R2, UR12, 0x3 ;  /* 0x0000000c02087c11 */ /* 0x002fe2000f8218ff */
[----:B------:R-:W-:-:S05]  /*3c50*/  IMAD.X R3, RZ, RZ, R5, P0 ;  /* 0x000000ffff037224 */ /* 0x000fca00000e0605 */
[----:B------:R-:W-:-:S05]  /*3c60*/  LEA.HI.X R9, R2, UR13, R3, 0x3, P1 ;  /* 0x0000000d02097c11 */ /* 0x000fca00088f1c03 */
[----:B------:R-:W2:Y:S04]  /*3c70*/  LDG.E.64 R12, desc[UR10][R8.64] ;  /* 0x0000000a080c7981 */ /* 0x000ea8000c1e1b00 */
[----:B------:R-:W2:Y:S04]  /*3c80*/  LDG.E.64 R14, desc[UR10][R8.64+0x800] ;  /* 0x0008000a080e7981 */ /* 0x000ea8000c1e1b00 */
[----:B------:R-:W3:Y:S04]  /*3c90*/  LDG.E.64 R16, desc[UR10][R8.64+0x1000] ;  /* 0x0010000a08107981 */ /* 0x000ee8000c1e1b00 */
[----:B------:R-:W4:Y:S04]  /*3ca0*/  LDG.E.64 R18, desc[UR10][R8.64+0x1800] ;  /* 0x0018000a08127981 */ /* 0x000f28000c1e1b00 */
[----:B------:R0:W5:Y:S01]  /*3cb0*/  LDG.E.64 R2, desc[UR10][R8.64+0x2000] ;  /* 0x0020000a08027981 */ /* 0x000162000c1e1b00 */
[----:B------:R-:W-:Y:S01]  /*3cc0*/  BSSY.RECONVERGENT B1, `(.L_x_534) ;  /* 0x000001f000017945 */ /* 0x000fe20003800200 */
[C---:B0-----:R-:W-:Y:S01]  /*3cd0*/  LOP3.LUT R8, R4.reuse, 0x400, RZ, 0xfc, !PT ;  /* 0x0000040004087812 */ /* 0x041fe200078efcff */
[----:B------:R-:W-:Y:S01]  /*3ce0*/  VIADD R9, R4, 0x200 ;  /* 0x0000020004097836 */ /* 0x000fe20000000000 */
[----:B--2---:R-:W-:-:S06]  /*3cf0*/  DSETP.GEU.AND P0, PT, |R12|, |R14|, PT ;  /* 0x4000000e0c00722a */ /* 0x004fcc0003f0e200 */
[----:B------:R-:W-:Y:S02]  /*3d00*/  FSEL R12, R12, R14, P0 ;  /* 0x0000000e0c0c7208 */ /* 0x000fe40000000000 */
[----:B------:R-:W-:Y:S02]  /*3d10*/  FSEL R13, R13, R15, P0 ;  /* 0x0000000f0d0d7208 */ /* 0x000fe40000000000 */
[----:B------:R-:W-:-:S04]  /*3d20*/  IADD3 R14, P1, PT, R10, UR14, RZ ;  /* 0x0000000e0a0e7c10 */ /* 0x000fc8000ff3e0ff */
[----:B---3--:R-:W-:Y:S01]  /*3d30*/  DSETP.GEU.AND P2, PT, |R12|, |R16|, PT ;  /* 0x400000100c00722a */ /* 0x008fe20003f4e200 */
[----:B------:R-:W-:-:S05]  /*3d40*/  IADD3 R6, P5, PT, R8, R14, RZ ;  /* 0x0000000e08067210 */ /* 0x000fca0007fbe0ff */
[----:B------:R-:W-:Y:S02]  /*3d50*/  FSEL R12, R12, R16, P2 ;  /* 0x000000100c0c7208 */ /* 0x000fe40001000000 */
[----:B------:R-:W-:-:S06]  /*3d60*/  FSEL R13, R13, R17, P2 ;  /* 0x000000110d0d7208 */ /* 0x000fcc0001000000 */
[----:B----4-:R-:W-:-:S06]  /*3d70*/  DSETP.GEU.AND P3, PT, |R12|, |R18|, PT ;  /* 0x400000120c00722a */ /* 0x010fcc0003f6e200 */
[----:B------:R-:W-:Y:S02]  /*3d80*/  FSEL R10, R12, R18, P3 ;  /* 0x000000120c0a7208 */ /* 0x000fe40001800000 */
[----:B------:R-:W-:Y:S02]  /*3d90*/  FSEL R11, R13, R19, P3 ;  /* 0x000000130d0b7208 */ /* 0x000fe40001800000 */
[----:B------:R-:W-:Y:S01]  /*3da0*/  IADD3.X R12, PT, PT, R5, UR15, RZ, P1, !PT ;  /* 0x0000000f050c7c10 */ /* 0x000fe20008ffe4ff */
[C---:B------:R-:W-:Y:S01]  /*3db0*/  VIADD R5, R4.reuse, 0x100 ;  /* 0x0000010004057836 */ /* 0x040fe20000000000 */
[----:B------:R-:W-:Y:S02]  /*3dc0*/  ISETP.LE.AND P1, PT, R7, UR6, PT ;  /* 0x0000000607007c0c */ /* 0x000fe4000bf23270 */
[----:B-----5:R-:W-:Y:S02]  /*3dd0*/  DSETP.GEU.AND P4, PT, |R10|, |R2|, PT ;  /* 0x400000020a00722a */ /* 0x020fe40003f8e200 */
[----:B------:R-:W-:Y:S01]  /*3de0*/  @P2 SEL R9, R4, R5, P0 ;  /* 0x0000000504092207 */ /* 0x000fe20000000000 */
[----:B------:R-:W-:-:S02]  /*3df0*/  IMAD.X R5, RZ, RZ, R12, P5 ;  /* 0x000000ffff057224 */ /* 0x000fc400028e060c */
[----:B------:R-:W-:-:S09]  /*3e00*/  @!P3 VIADD R9, R4, 0x300 ;  /* 0x000003000409b836 */ /* 0x000fd20000000000 */
        /* <DEDUP_REMOVED lines=10> */
.L_x_535:
[----:B------:R-:W-:Y:S05]  /*3eb0*/  BSYNC.RECONVERGENT B1 ;  /* 0x0000000000017941 */ /* 0x000fea0003800200 */
.L_x_534:
        /* <DEDUP_REMOVED lines=12> */
[----:B------:R-:W-:-:S05]  /*3f80*/  IMAD.MOV.U32 R11, RZ, RZ, 0x500 ;  /* 0x00000500ff0b7424 */ /* 0x000fca00078e00ff */
[----:B------:R-:W2:Y:S01]  /*3f90*/  ATOMG.E.ADD.STRONG.GPU PT, R10, desc[UR10][R8.64], R11 ;  /* 0x8000000b080a79a8 */ /* 0x000ea200081ef10a */
[----:B------:R-:W0:Y:S01]  /*3fa0*/  S2UR UR5, SR_CgaCtaId ;  /* 0x00000000000579c3 */ /* 0x000e220000008800 */
[----:B------:R-:W-:Y:S02]  /*3fb0*/  UMOV UR4, 0x400 ;  /* 0x0000040000047882 */ /* 0x000fe40000000000 */
[----:B0-----:R-:W-:Y:S01]  /*3fc0*/  ULEA UR4, UR5, UR4, 0x18 ;  /* 0x0000000405047291 */ /* 0x001fe2000f8ec0ff */
[----:B--2---:R-:W-:-:S08]  /*3fd0*/  VIADD R10, R10, UR6 ;  /* 0x000000060a0a7c36 */ /* 0x004fd00008000000 */
[----:B------:R0:W-:Y:S03]  /*3fe0*/  STS [UR4+0x98], R10 ;  /* 0x0000980aff007988 */ /* 0x0001e60008000804 */
.L_x_538:
[----:B------:R-:W-:Y:S05]  /*3ff0*/  BSYNC.RECONVERGENT B1 ;  /* 0x0000000000017941 */ /* 0x000fea0003800200 */
.L_x_537:
[----:B------:R-:W1:Y:S08]  /*4000*/  S2UR UR5, SR_CgaCtaId ;  /* 0x00000000000579c3 */ /* 0x000e700000008800 */
[----:B------:R-:W-:Y:S06]  /*4010*/  BAR.SYNC.DEFER_BLOCKING 0x0 ;  /* 0x0000000000007b1d */ /* 0x000fec0000010000 */
[----:B------:R-:W-:-:S02]  /*4020*/  UMOV UR4, 0x400 ;  /* 0x0000040000047882 */ /* 0x000fc40000000000 */
[----:B-1----:R-:W-:-:S06]  /*4030*/  ULEA UR4, UR5, UR4, 0x18 ;  /* 0x0000000405047291 */ /* 0x002fcc000f8ec0ff */
[----:B------:R-:W-:-:S05]  /*4040*/  IMAD.U32 R14, RZ, RZ, UR4 ;  /* 0x00000004ff0e7e24 */ /* 0x000fca000f8e00ff */
[----:B------:R-:W0:Y:S02]  /*4050*/  LDS R12, [R14+0x98] ;  /* 0x000098000e0c7984 */ /* 0x000e240000000800 */
[----:B0-----:R-:W-:-:S05]  /*4060*/  VIADD R10, R12, 0x500 ;  /* 0x000005000c0a7836 */ /* 0x001fca0000000000 */
[----:B------:R-:W-:-:S13]  /*4070*/  ISETP.GT.AND P0, PT, R10, R7, PT ;  /* 0x000000070a00720c */ /* 0x000fda0003f04270 */
[----:B------:R-:W-:Y:S05]  /*4080*/  @P0 BRA `(.L_x_539) ;  /* 0x0000000400900947 */ /* 0x000fea0003800000 */
[----:B------:R-:W-:Y:S01]  /*4090*/  BSSY.RECONVERGENT B1, `(.L_x_539) ;  /* 0x0000063000017945 */ /* 0x000fe20003800200 */
[----:B------:R-:W-:Y:S01]  /*40a0*/  IMAD.MOV.U32 R20, RZ, RZ, R2 ;  /* 0x000000ffff147224 */ /* 0x000fe200078e0002 */
[----:B------:R-:W0:Y:S01]  /*40b0*/  LDCU UR7, c[0x0][0x398] ;  /* 0x00007300ff0777ac */ /* 0x000e220008000800 */
[----:B------:R-:W-:Y:S02]  /*40c0*/  IMAD.MOV.U32 R21, RZ, RZ, R3 ;  /* 0x000000ffff157224 */ /* 0x000fe400078e0003 */
[----:B------:R-:W-:Y:S01]  /*40d0*/  IMAD.MOV.U32 R27, RZ, RZ, R6 ;  /* 0x000000ffff1b7224 */ /* 0x000fe200078e0006 */
[----:B------:R-:W1:Y:S01]  /*40e0*/  LDCU.128 UR12, c[0x0][0x380] ;  /* 0x00007000ff0c77ac */ /* 0x000e620008000c00 */
[----:B------:R-:W-:-:S07]  /*40f0*/  IMAD.MOV.U32 R22, RZ, RZ, R5 ;  /* 0x000000ffff167224 */ /* 0x000fce00078e0005 */
.L_x_542:
[----:B------:R-:W-:-:S04]  /*4100*/  IADD3 R28, P0, PT, R4, R12, RZ ;  /* 0x0000000c041c7210 */ /* 0x000fc80007f1e0ff */
[----:B------:R-:W-:Y:S02]  /*4110*/  LEA.HI.X.SX32 R25, R12, RZ, 0x1, P0 ;  /* 0x000000ff0c197211 */ /* 0x000fe400000f0eff */
[----:B-1----:R-:W-:-:S04]  /*4120*/  LEA R6, P0, R28, UR12, 0x3 ;  /* 0x0000000c1c067c11 */ /* 0x002fc8000f8018ff */
[----:B------:R-:W-:-:S05]  /*4130*/  LEA.HI.X R7, R28, UR13, R25, 0x3, P0 ;  /* 0x0000000d1c077c11 */ /* 0x000fca00080f1c19 */
[----:B------:R-:W2:Y:S04]  /*4140*/  LDG.E.64 R18, desc[UR10][R6.64] ;  /* 0x0000000a06127981 */ /* 0x000ea8000c1e1b00 */
[----:B------:R-:W3:Y:S04]  /*4150*/  LDG.E.64 R16, desc[UR10][R6.64+0x800] ;  /* 0x0008000a06107981 */ /* 0x000ee8000c1e1b00 */
[----:B------:R-:W4:Y:S04]  /*4160*/  LDG.E.64 R12, desc[UR10][R6.64+0x1000] ;  /* 0x0010000a060c7981 */ /* 0x000f28000c1e1b00 */
[----:B------:R-:W4:Y:S01]  /*4170*/  LDG.E.64 R10, desc[UR10][R6.64+0x1800] ;  /* 0x0018000a060a7981 */ /* 0x000f22000c1e1b00 */
[----:B------:R-:W-:-:S03]  /*4180*/  IADD3 R28, P0, PT, R28, UR14, RZ ;  /* 0x0000000e1c1c7c10 */ /* 0x000fc6000ff1e0ff */
[----:B------:R1:W5:Y:S01]  /*4190*/  LDG.E.64 R2, desc[UR10][R6.64+0x2000] ;  /* 0x0020000a06027981 */ /* 0x000362000c1e1b00 */
[----:B------:R-:W-:Y:S01]  /*41a0*/  IADD3.X R25, PT, PT, R25, UR15, RZ, P0, !PT ;  /* 0x0000000f19197c10 */ /* 0x000fe200087fe4ff */
[----:B------:R-:W-:Y:S01]  /*41b0*/  BSSY.RECONVERGENT B2, `(.L_x_540) ;  /* 0x0000038000027945 */ /* 0x000fe20003800200 */
[----:B------:R-:W-:Y:S01]  /*41c0*/  BAR.SYNC.DEFER_BLOCKING 0x0 ;  /* 0x0000000000007b1d */ /* 0x000fe20000010000 */
[C---:B------:R-:W-:Y:S02]  /*41d0*/  IADD3 R24, P4, PT, R28.reuse, 0x200, RZ ;  /* 0x000002001c187810 */ /* 0x040fe40007f9e0ff */
[C---:B------:R-:W-:Y:S02]  /*41e0*/  IADD3 R15, P5, PT, R28.reuse, 0x300, RZ ;  /* 0x000003001c0f7810 */ /* 0x040fe40007fbe0ff */
[C---:B------:R-:W-:Y:S02]  /*41f0*/  IADD3 R23, P3, PT, R28.reuse, 0x100, RZ ;  /* 0x000001001c177810 */ /* 0x040fe40007f7e0ff */
[----:B-1----:R-:W-:-:S02]  /*4200*/  IADD3 R6, P6, PT, R28, 0x400, RZ ;  /* 0x000004001c067810 */ /* 0x002fc40007fde0ff */
[----:B------:R-:W-:Y:S01]  /*4210*/  IADD3.X R26, PT, PT, RZ, R25, RZ, P3, !PT ;  /* 0x00000019ff1a7210 */ /* 0x000fe20001ffe4ff */
[----:B--2---:R-:W-:-:S14]  /*4220*/  DSETP.GEU.AND P2, PT, |R20|, |R18|, PT ;  /* 0x400000121400722a */ /* 0x004fdc0003f4e200 */
[----:B------:R-:W-:-:S04]  /*4230*/  @P2 ISETP.GE.U32.AND P0, PT, R27, R28, PT ;  /* 0x0000001c1b00220c */ /* 0x000fc80003f06070 */
[----:B------:R-:W-:-:S13]  /*4240*/  @P2 ISETP.GE.AND.EX P0, PT, R22, R25, PT, P0 ;  /* 0x000000191600220c */ /* 0x000fda0003f06300 */
[----:B------:R-:W-:-:S06]  /*4250*/  @P2 DSETP.LT.OR P0, PT, |R18|, |R20|, !P0 ;  /* 0x400000141200222a */ /* 0x000fcc0004701600 */
[----:B------:R-:W-:Y:S02]  /*4260*/  @P2 FSEL R5, R20, R18, P0 ;  /* 0x0000001214052208 */ /* 0x000fe40000000000 */
[----:B------:R-:W-:Y:S01]  /*4270*/  @P2 FSEL R20, R21, R19, P0 ;  /* 0x0000001315142208 */ /* 0x000fe20000000000 */
[----:B------:R-:W-:Y:S01]  /*4280*/  IMAD.X R21, RZ, RZ, R25, P4 ;  /* 0x000000ffff157224 */ /* 0x000fe200020e0619 */
[----:B------:R-:W-:Y:S01]  /*4290*/  @P2 SEL R28, R27, R28, P0 ;  /* 0x0000001c1b1c2207 */ /* 0x000fe20000000000 */
[----:B------:R-:W-:Y:S02]  /*42a0*/  @P2 IMAD.MOV.U32 R18, RZ, RZ, R5 ;  /* 0x000000ffff122224 */ /* 0x000fe400078e0005 */
[----:B------:R-:W-:Y:S02]  /*42b0*/  @P2 IMAD.MOV.U32 R19, RZ, RZ, R20 ;  /* 0x000000ffff132224 */ /* 0x000fe400078e0014 */
[--C-:B------:R-:W-:Y:S02]  /*42c0*/  IMAD.X R20, RZ, RZ, R25.reuse, P5 ;  /* 0x000000ffff147224 */ /* 0x100fe400028e0619 */
[----:B------:R-:W-:Y:S01]  /*42d0*/  IMAD.X R5, RZ, RZ, R25, P6 ;  /* 0x000000ffff057224 */ /* 0x000fe200030e0619 */
[----:B------:R-:W-:Y:S01]  /*42e0*/  @P2 SEL R25, R22, R25, P0 ;  /* 0x0000001916192207 */ /* 0x000fe20000000000 */
        /* <DEDUP_REMOVED lines=20> */
[----:B------:R-:W-:-:S05]  /*4430*/  ISETP.NE.AND P2, PT, R4, RZ, PT ;  /* 0x000000ff0400720c */ /* 0x000fca0003f45270 */
[----:B------:R-:W-:-:S14]  /*4440*/  DSETP.GEU.AND P1, PT, |R12|, |R10|, PT ;  /* 0x4000000a0c00722a */ /* 0x000fdc0003f2e200 */
[----:B------:R-:W-:-:S04]  /*4450*/  @P1 ISETP.GE.U32.AND P0, PT, R24, R15, PT ;  /* 0x0000000f1800120c */ /* 0x000fc80003f06070 */
[----:B------:R-:W-:-:S13]  /*4460*/  @P1 ISETP.GE.AND.EX P0, PT, R21, R20, PT, P0 ;  /* 0x000000141500120c */ /* 0x000fda0003f06300 */
[----:B------:R-:W-:-:S06]  /*4470*/  @P1 DSETP.LT.OR P0, PT, |R10|, |R12|, !P0 ;  /* 0x4000000c0a00122a */ /* 0x000fcc0004701600 */
[----:B------:R-:W-:Y:S02]  /*4480*/  @P1 FSEL R16, R12, R10, P0 ;  /* 0x0000000a0c101208 */ /* 0x000fe40000000000 */
[----:B------:R-:W-:Y:S01]  /*4490*/  @P1 FSEL R13, R13, R11, P0 ;  /* 0x0000000b0d0d1208 */ /* 0x000fe20000000000 */
[----:B------:R-:W-:Y:S06]  /*44a0*/  @P2 BRA `(.L_x_541) ;  /* 0x0000000000202947 */ /* 0x000fec0003800000 */
[----:B------:R-:W-:-:S05]  /*44b0*/  IMAD.MOV.U32 R17, RZ, RZ, 0x500 ;  /* 0x00000500ff117424 */ /* 0x000fca00078e00ff */
[----:B------:R-:W2:Y:S01]  /*44c0*/  ATOMG.E.ADD.STRONG.GPU PT, R7, desc[UR10][R8.64], R17 ;  /* 0x80000011080779a8 */ /* 0x000ea200081ef10a */
[----:B------:R-:W1:Y:S01]  /*44d0*/  S2UR UR5, SR_CgaCtaId ;  /* 0x00000000000579c3 */ /* 0x000e620000008800 */
[----:B------:R-:W-:Y:S02]  /*44e0*/  UMOV UR4, 0x400 ;  /* 0x0000040000047882 */ /* 0x000fe40000000000 */
[----:B-1----:R-:W-:-:S06]  /*44f0*/  ULEA UR4, UR5, UR4, 0x18 ;  /* 0x0000000405047291 */ /* 0x002fcc000f8ec0ff */
[----:B------:R-:W-:Y:S02]  /*4500*/  IMAD.U32 R14, RZ, RZ, UR4 ;  /* 0x00000004ff0e7e24 */ /* 0x000fe4000f8e00ff */
[----:B--2---:R-:W-:-:S05]  /*4510*/  VIADD R7, R7, UR6 ;  /* 0x0000000607077c36 */ /* 0x004fca0008000000 */
[----:B------:R1:W-:Y:S02]  /*4520*/  STS [R14+0x98], R7 ;  /* 0x000098070e007388 */ /* 0x0003e40000000800 */
.L_x_541:
[----:B0-----:R-:W-:Y:S05]  /*4530*/  BSYNC.RECONVERGENT B2 ;  /* 0x0000000000027941 */ /* 0x001fea0003800200 */
.L_x_540:
[----:B------:R-:W-:Y:S01]  /*4540*/  BAR.SYNC.DEFER_BLOCKING 0x0 ;  /* 0x0000000000007b1d */ /* 0x000fe20000010000 */
[----:B------:R-:W-:Y:S01]  /*4550*/  @P1 IMAD.MOV.U32 R10, RZ, RZ, R16 ;  /* 0x000000ffff0a1224 */ /* 0x000fe200078e0010 */
[----:B------:R-:W-:Y:S01]  /*4560*/  @P1 SEL R15, R24, R15, P0 ;  /* 0x0000000f180f1207 */ /* 0x000fe20000000000 */
[----:B------:R-:W-:Y:S01]  /*4570*/  @P1 IMAD.MOV.U32 R11, RZ, RZ, R13 ;  /* 0x000000ffff0b1224 */ /* 0x000fe200078e000d */
[----:B------:R-:W-:Y:S01]  /*4580*/  @P1 SEL R20, R21, R20, P0 ;  /* 0x0000001415141207 */ /* 0x000fe20000000000 */
[----:B-1----:R-:W-:-:S04]  /*4590*/  IMAD.U32 R7, RZ, RZ, UR7 ;  /* 0x00000007ff077e24 */ /* 0x002fc8000f8e00ff */
[----:B-----5:R-:W-:-:S14]  /*45a0*/  DSETP.GEU.AND P2, PT, |R10|, |R2|, PT ;  /* 0x400000020a00722a */ /* 0x020fdc0003f4e200 */
[----:B------:R-:W-:Y:S01]  /*45b0*/  @P2 ISETP.GE.U32.AND P0, PT, R15, R6, PT ;  /* 0x000000060f00220c */ /* 0x000fe20003f06070 */
[----:B------:R-:W0:Y:S03]  /*45c0*/  LDS R12, [R14+0x98] ;  /* 0x000098000e0c7984 */ /* 0x000e260000000800 */
        /* <DEDUP_REMOVED lines=9> */
[----:B------:R-:W-:-:S02]  /*4660*/  IMAD.MOV.U32 R22, RZ, RZ, R5 ;  /* 0x000000ffff167224 */ /* 0x000fc400078e0005 */
[----:B------:R-:W-:Y:S02]  /*4670*/  IMAD.MOV.U32 R20, RZ, RZ, R2 ;  /* 0x000000ffff147224 */ /* 0x000fe400078e0002 */
[----:B------:R-:W-:Y:S02]  /*4680*/  IMAD.MOV.U32 R21, RZ, RZ, R3 ;  /* 0x000000ffff157224 */ /* 0x000fe400078e0003 */
[----:B0-----:R-:W-:-:S05]  /*4690*/  VIADD R10, R12, 0x500 ;  /* 0x000005000c0a7836 */ /* 0x001fca0000000000 */
[----:B------:R-:W-:-:S13]  /*46a0*/  ISETP.GT.AND P0, PT, R10, R7, PT ;  /* 0x000000070a00720c */ /* 0x000fda0003f04270 */
[----:B------:R-:W-:Y:S05]  /*46b0*/  @!P0 BRA `(.L_x_542) ;  /* 0xfffffff800908947 */ /* 0x000fea000383ffff */
[----:B------:R-:W-:Y:S05]  /*46c0*/  BSYNC.RECONVERGENT B1 ;  /* 0x0000000000017941 */ /* 0x000fea0003800200 */
.L_x_539:
[----:B------:R-:W-:Y:S01]  /*46d0*/  ISETP.GE.AND P0, PT, R12, R7, PT ;  /* 0x000000070c00720c */ /* 0x000fe20003f06270 */
[----:B------:R-:W0:Y:S01]  /*46e0*/  LDCU.64 UR6, c[0x0][0x388] ;  /* 0x00007100ff0677ac */ /* 0x000e220008000a00 */
[----:B------:R-:W-:Y:S01]  /*46f0*/  BSSY.RECONVERGENT B1, `(.L_x_536) ;  /* 0x00000ac000017945 */ /* 0x000fe20003800200 */
[----:B------:R-:W1:Y:S10]  /*4700*/  LDCU.64 UR4, c[0x0][0x388] ;  /* 0x00007100ff0477ac */ /* 0x000e740008000a00 */
[----:B------:R-:W-:Y:S05]  /*4710*/  @P0 BRA `(.L_x_543) ;  /* 0x0000000800a40947 */ /* 0x000fea0003800000 */
[----:B------:R-:W-:-:S05]  /*4720*/  IMAD.IADD R9, R7, 0x1, -R12 ;  /* 0x0000000107097824 */ /* 0x000fca00078e0a0c */
[----:B------:R-:W-:-:S13]  /*4730*/  ISETP.GE.AND P0, PT, R4, R9, PT ;  /* 0x000000090400720c */ /* 0x000fda0003f06270 */
[----:B------:R-:W-:Y:S05]  /*4740*/  @P0 BRA `(.L_x_543) ;  /* 0x0000000800980947 */ /* 0x000fea0003800000 */
[----:B------:R-:W-:Y:S01]  /*4750*/  LOP3.LUT R8, RZ, R4, RZ, 0x33, !PT ;  /* 0x00000004ff087212 */ /* 0x000fe200078e33ff */
[----:B------:R-:W-:Y:S03]  /*4760*/  BSSY.RECONVERGENT B2, `(.L_x_544) ;  /* 0x000002f000027945 */ /* 0x000fe60003800200 */
[----:B------:R-:W-:Y:S01]  /*4770*/  IADD3 R18, PT, PT, -R12, R7, R8 ;  /* 0x000000070c127210 */ /* 0x000fe20007ffe108 */
[----:B------:R-:W-:-:S03]  /*4780*/  IMAD.MOV.U32 R8, RZ, RZ, R4 ;  /* 0x000000ffff087224 */ /* 0x000fc600078e0004 */
[----:B------:R-:W-:-:S04]  /*4790*/  LOP3.LUT R7, R18, 0x300, RZ, 0xc0, !PT ;  /* 0x0000030012077812 */ /* 0x000fc800078ec0ff */
[----:B------:R-:W-:-:S13]  /*47a0*/  ISETP.NE.AND P0, PT, R7, 0x300, PT ;  /* 0x000003000700780c */ /* 0x000fda0003f05270 */
[----:B------:R-:W-:Y:S05]  /*47b0*/  @!P0 BRA `(.L_x_545) ;  /* 0x0000000000a48947 */ /* 0x000fea0003800000 */
[----:B------:R-:W2:Y:S01]  /*47c0*/  LDC.64 R10, c[0x0][0x380] ;  /* 0x0000e000ff0a7b82 */ /* 0x000ea20000000a00 */
[----:B------:R-:W-:Y:S01]  /*47d0*/  LEA.HI R7, R18, 0x1, RZ, 0x18 ;  /* 0x0000000112077811 */ /* 0x000fe200078fc0ff */
[----:B------:R-:W-:Y:S02]  /*47e0*/  IMAD.IADD R13, R4, 0x1, R12 ;  /* 0x00000001040d7824 */ /* 0x000fe400078e020c */
[----:B------:R-:W-:Y:S01]  /*47f0*/  IMAD.MOV.U32 R8, RZ, RZ, R4 ;  /* 0x000000ffff087224 */ /* 0x000fe200078e0004 */
[----:B------:R-:W-:-:S05]  /*4800*/  LOP3.LUT R7, R7, 0x3, RZ, 0xc0, !PT ;  /* 0x0000000307077812 */ /* 0x000fca00078ec0ff */
[----:B------:R-:W-:-:S07]  /*4810*/  IMAD.MOV R7, RZ, RZ, -R7 ;  /* 0x000000ffff077224 */ /* 0x000fce00078e0a07 */
.L_x_548:
[----:B--2---:R-:W-:-:S06]  /*4820*/  IMAD.WIDE R14, R13, 0x8, R10 ;  /* 0x000000080d0e7825 */ /* 0x004fcc00078e020a */
[----:B------:R-:W2:Y:S01]  /*4830*/  LDG.E.64 R14, desc[UR10][R14.64] ;  /* 0x0000000a0e0e7981 */ /* 0x000ea2000c1e1b00 */
[----:B-1----:R-:W-:Y:S01]  /*4840*/  IADD3 R22, P1, PT, R13, UR4, RZ ;  /* 0x000000040d167c10 */ /* 0x002fe2000ff3e0ff */
[----:B------:R-:W-:Y:S01]  /*4850*/  VIADD R7, R7, 0x1 ;  /* 0x0000000107077836 */ /* 0x000fe20000000000 */
[----:B------:R-:W-:Y:S01]  /*4860*/  BSSY.RECONVERGENT B3, `(.L_x_546) ;  /* 0x000001b000037945 */ /* 0x000fe20003800200 */
[----:B------:R-:W-:Y:S01]  /*4870*/  IMAD.MOV.U32 R19, RZ, RZ, R6 ;  /* 0x000000ffff137224 */ /* 0x000fe200078e0006 */
[----:B------:R-:W-:Y:S01]  /*4880*/  LEA.HI.X.SX32 R21, R13, UR5, 0x1, P1 ;  /* 0x000000050d157c11 */ /* 0x000fe200088f0eff */
[----:B------:R-:W-:Y:S01]  /*4890*/  IMAD.MOV.U32 R20, RZ, RZ, R5 ;  /* 0x000000ffff147224 */ /* 0x000fe200078e0005 */
[----:B------:R-:W-:Y:S01]  /*48a0*/  MOV R16, R2 ;  /* 0x0000000200107202 */ /* 0x000fe20000000f00 */
[----:B------:R-:W-:Y:S01]  /*48b0*/  IMAD.MOV.U32 R17, RZ, RZ, R3 ;  /* 0x000000ffff117224 */ /* 0x000fe200078e0003 */
[----:B------:R-:W-:Y:S01]  /*48c0*/  ISETP.NE.AND P2, PT, R7, RZ, PT ;  /* 0x000000ff0700720c */ /* 0x000fe20003f45270 */
        /* <DEDUP_REMOVED lines=20> */
.L_x_547:
[----:B0-----:R-:W-:Y:S05]  /*4a10*/  BSYNC.RECONVERGENT B3 ;  /* 0x0000000000037941 */ /* 0x001fea0003800200 */
.L_x_546:
[----:B------:R-:W-:Y:S02]  /*4a20*/  VIADD R8, R8, 0x100 ;  /* 0x0000010008087836 */ /* 0x000fe40000000000 */
[----:B------:R-:W-:Y:S01]  /*4a30*/  VIADD R13, R13, 0x100 ;  /* 0x000001000d0d7836 */ /* 0x000fe20000000000 */
[----:B------:R-:W-:Y:S06]  /*4a40*/  @P2 BRA `(.L_x_548) ;  /* 0xfffffffc00742947 */ /* 0x000fec000383ffff */
.L_x_545:
[----:B01----:R-:W-:Y:S05]  /*4a50*/  BSYNC.RECONVERGENT B2 ;  /* 0x0000000000027941 */ /* 0x003fea0003800200 */
.L_x_544:
        /* <DEDUP_REMOVED lines=9> */
.L_x_557:
[----:B------:R-:W-:-:S05]  /*4af0*/  IMAD.WIDE R22, R7, 0x8, R10 ;  /* 0x0000000807167825 */ /* 0x000fca00078e020a */
[----:B------:R-:W2:Y:S04]  /*4b00*/  LDG.E.64 R20, desc[UR10][R22.64+-0x1000] ;  /* 0xfff0000a16147981 */ /* 0x000ea8000c1e1b00 */
[----:B------:R0:W5:Y:S04]  /*4b10*/  LDG.E.64 R16, desc[UR10][R22.64+-0x800] ;  /* 0xfff8000a16107981 */ /* 0x000168000c1e1b00 */
[----:B------:R0:W5:Y:S04]  /*4b20*/  LDG.E.64 R14, desc[UR10][R22.64] ;  /* 0x0000000a160e7981 */ /* 0x000168000c1e1b00 */
[----:B------:R0:W5:Y:S01]  /*4b30*/  LDG.E.64 R12, desc[UR10][R22.64+0x800] ;  /* 0x0008000a160c7981 */ /* 0x000162000c1e1b00 */
[C---:B------:R-:W-:Y:S01]  /*4b40*/  IADD3 R29, P1, PT, R7.reuse, UR6, RZ ;  /* 0x00000006071d7c10 */ /* 0x040fe2000ff3e0ff */
[----:B------:R-:W-:Y:S03]  /*4b50*/  BSSY.RECONVERGENT B2, `(.L_x_549) ;  /* 0x0000016000027945 */ /* 0x000fe60003800200 */
[----:B------:R-:W-:Y:S01]  /*4b60*/  LEA.HI.X.SX32 R30, R7, UR7, 0x1, P1 ;  /* 0x00000007071e7c11 */ /* 0x000fe200088f0eff */
        /* <DEDUP_REMOVED lines=20> */
.L_x_550:
[----:B------:R-:W-:Y:S05]  /*4cb0*/  BSYNC.RECONVERGENT B2 ;  /* 0x0000000000027941 */ /* 0x000fea0003800200 */
.L_x_549:
        /* <DEDUP_REMOVED lines=23> */
.L_x_552:
[----:B------:R-:W-:Y:S05]  /*4e30*/  BSYNC.RECONVERGENT B2 ;  /* 0x0000000000027941 */ /* 0x000fea0003800200 */
.L_x_551:
        /* <DEDUP_REMOVED lines=24> */
.L_x_554:
[----:B------:R-:W-:Y:S05]  /*4fc0*/  BSYNC.RECONVERGENT B2 ;  /* 0x0000000000027941 */ /* 0x000fea0003800200 */
.L_x_553:
        /* <DEDUP_REMOVED lines=22> */
.L_x_556:
[----:B------:R-:W-:Y:S05]  /*5130*/  BSYNC.RECONVERGENT B2 ;  /* 0x0000000000027941 */ /* 0x000fea0003800200 */
.L_x_555:
[----:B------:R-:W-:Y:S02]  /*5140*/  VIADD R8, R8, 0x400 ;  /* 0x0000040008087836 */ /* 0x000fe40000000000 */
[----:B------:R-:W-:Y:S02]  /*5150*/  VIADD R27, R27, 0x400 ;  /* 0x000004001b1b7836 */ /* 0x000fe40000000000 */
[----:B------:R-:W-:Y:S01]  /*5160*/  VIADD R26, R26, 0x400 ;  /* 0x000004001a1a7836 */ /* 0x000fe20000000000 */
[----:B------:R-:W-:Y:S01]  /*5170*/  ISETP.GE.AND P0, PT, R8, R9, PT ;  /* 0x000000090800720c */ /* 0x000fe20003f06270 */
[----:B------:R-:W-:Y:S02]  /*5180*/  VIADD R25, R25, 0x400 ;  /* 0x0000040019197836 */ /* 0x000fe40000000000 */
[----:B------:R-:W-:-:S10]  /*5190*/  VIADD R7, R7, 0x400 ;  /* 0x0000040007077836 */ /* 0x000fd40000000000 */
[----:B------:R-:W-:Y:S05]  /*51a0*/  @!P0 BRA `(.L_x_557) ;  /* 0xfffffff800508947 */ /* 0x000fea000383ffff */
.L_x_543:
[----:B01----:R-:W-:Y:S05]  /*51b0*/  BSYNC.RECONVERGENT B1 ;  /* 0x0000000000017941 */ /* 0x003fea0003800200 */
.L_x_536:
        /* <DEDUP_REMOVED lines=13> */
[----:B------:R-:W-:Y:S01]  /*5290*/  MOV R12, R7 ;  /* 0x00000007000c7202 */ /* 0x000fe20000000f00 */
[----:B------:R-:W-:Y:S02]  /*52a0*/  IMAD.MOV.U32 R13, RZ, RZ, R16 ;  /* 0x000000ffff0d7224 */ /* 0x000fe400078e0010 */
        /* <DEDUP_REMOVED lines=17> */
.L_x_559:
[----:B------:R-:W-:Y:S05]  /*53c0*/  BSYNC.RECONVERGENT B1 ;  /* 0x0000000000017941 */ /* 0x000fea0003800200 */
.L_x_558:
        /* <DEDUP_REMOVED lines=31> */
.L_x_561:
[----:B------:R-:W-:Y:S05]  /*55c0*/  BSYNC.RECONVERGENT B1 ;  /* 0x0000000000017941 */ /* 0x000fea0003800200 */
.L_x_560:
[----:B------:R-:W-:Y:S01]  /*55d0*/  ISETP.GT.AND P0, PT, R14, 0x1b, PT ;  /* 0x0000001b0e00780c */ /* 0x000fe20003f04270 */
[----:B0-----:R0:W0:Y:S01]  /*55e0*/  SHFL.DOWN PT, R8, R2, 0x4, 0x1f ;  /* 0x08801f0002087f89 */ /* 0x00102200000e0000 */
[----:B------:R-:W-:Y:S01]  /*55f0*/  BSSY.RECONVERGENT B1, `(.L_x_562) ;  /* 0x000001d000017945 */ /* 0x000fe20003800200 */
[----:B---3--:R-:W-:Y:S02]  /*5600*/  IMAD.MOV.U32 R11, RZ, RZ, R5 ;  /* 0x000000ffff0b7224 */ /* 0x008fe400078e0005 */
[----:B------:R3:W0:Y:S01]  /*5610*/  SHFL.DOWN PT, R9, R3, 0x4, 0x1f ;  /* 0x08801f0003097f89 */ /* 0x00062200000e0000 */
[----:B------:R-:W-:Y:S02]  /*5620*/  IMAD.MOV.U32 R12, RZ, RZ, R10 ;  /* 0x000000ffff0c7224 */ /* 0x000fe400078e000a */
[----:B-1----:R-:W-:Y:S01]  /*5630*/  IMAD.MOV.U32 R6, RZ, RZ, R2 ;  /* 0x000000ffff067224 */ /* 0x002fe200078e0002 */
[----:B----4-:R3:W1:Y:S01]  /*5640*/  SHFL.DOWN PT, R16, R5, 0x4, 0x1f ;  /* 0x08801f0005107f89 */ /* 0x01066200000e0000 */
[----:B--2---:R-:W-:-:S03]  /*5650*/  IMAD.MOV.U32 R7, RZ, RZ, R3 ;  /* 0x000000ffff077224 */ /* 0x004fc600078e0003 */
[----:B------:R3:W2:Y:S01]  /*5660*/  SHFL.DOWN PT, R13, R10, 0x4, 0x1f ;  /* 0x08801f000a0d7f89 */ /* 0x0006a200000e0000 */
[----:B------:R-:W-:Y:S05]  /*5670*/  @P0 BRA `(.L_x_563) ;  /* 0x0000000000500947 */ /* 0x000fea0003800000 */
[----:B0-----:R-:W-:Y:S01]  /*5680*/  DSETP.GEU.AND P0, PT, |R2|, |R8|, PT ;  /* 0x400000080200722a */ /* 0x001fe20003f0e200 */
[----:B-1----:R-:W-:Y:S02]  /*5690*/  IMAD.MOV.U32 R11, RZ, RZ, R16 ;  /* 0x000000ffff0b7224 */ /* 0x002fe400078e0010 */
[----:B--2---:R-:W-:Y:S02]  /*56a0*/  IMAD.MOV.U32 R12, RZ, RZ, R13 ;  /* 0x000000ffff0c7224 */ /* 0x004fe400078e000d */
        /* <DEDUP_REMOVED lines=17> */
.L_x_563:
[----:B------:R-:W-:Y:S05]  /*57c0*/  BSYNC.RECONVERGENT B1 ;  /* 0x0000000000017941 */ /* 0x000fea0003800200 */
.L_x_562:
[----:B------:R-:W-:Y:S01]  /*57d0*/  ISETP.GT.AND P0, PT, R14, 0x17, PT ;  /* 0x000000170e00780c */ /* 0x000fe20003f04270 */
[----:B0-----:R0:W4:Y:S01]  /*57e0*/  SHFL.DOWN PT, R8, R6, 0x8, 0x1f ;  /* 0x09001f0006087f89 */ /* 0x00112200000e0000 */
[----:B------:R-:W-:Y:S01]  /*57f0*/  BSSY.RECONVERGENT B1, `(.L_x_564) ;  /* 0x000001d000017945 */ /* 0x000fe20003800200 */
[----:B---3--:R-:W-:Y:S02]  /*5800*/  IMAD.MOV.U32 R5, RZ, RZ, R11 ;  /* 0x000000ffff057224 */ /* 0x008fe400078e000b */
[----:B------:R0:W3:Y:S01]  /*5810*/  SHFL.DOWN PT, R9, R7, 0x8, 0x1f ;  /* 0x09001f0007097f89 */ /* 0x0000e200000e0000 */
[----:B------:R-:W-:Y:S02]  /*5820*/  IMAD.MOV.U32 R10, RZ, RZ, R12 ;  /* 0x000000ffff0a7224 */ /* 0x000fe400078e000c */
[----:B------:R-:W-:Y:S01]  /*5830*/  IMAD.MOV.U32 R2, RZ, RZ, R6 ;  /* 0x000000ffff027224 */ /* 0x000fe200078e0006 */
[----:B-1----:R0:W1:Y:S01]  /*5840*/  SHFL.DOWN PT, R16, R11, 0x8, 0x1f ;  /* 0x09001f000b107f89 */ /* 0x00206200000e0000 */
[----:B------:R-:W-:-:S03]  /*5850*/  IMAD.MOV.U32 R3, RZ, RZ, R7 ;  /* 0x000000ffff037224 */ /* 0x000fc600078e0007 */
[----:B--2---:R0:W2:Y:S01]  /*5860*/  SHFL.DOWN PT, R13, R12, 0x8, 0x1f ;  /* 0x09001f000c0d7f89 */ /* 0x0040a200000e0000 */
[----:B------:R-:W-:Y:S05]  /*5870*/  @P0 BRA `(.L_x_565) ;  /* 0x0000000000500947 */ /* 0x000fea0003800000 */
[----:B---34-:R-:W-:Y:S01]  /*5880*/  DSETP.GEU.AND P0, PT, |R6|, |R8|, PT ;  /* 0x400000080600722a */ /* 0x018fe20003f0e200 */
[----:B-1----:R-:W-:Y:S02]  /*5890*/  IMAD.MOV.U32 R5, RZ, RZ, R16 ;  /* 0x000000ffff057224 */ /* 0x002fe400078e0010 */
        /* <DEDUP_REMOVED lines=18> */
.L_x_565:
[----:B------:R-:W-:Y:S05]  /*59c0*/  BSYNC.RECONVERGENT B1 ;  /* 0x0000000000017941 */ /* 0x000fea0003800200 */
.L_x_564:
[----:B------:R-:W-:Y:S01]  /*59d0*/  ISETP.GT.AND P0, PT, R14, 0xf, PT ;  /* 0x0000000f0e00780c */ /* 0x000fe20003f04270 */
[----:B0-----:R0:W0:Y:S01]  /*59e0*/  SHFL.DOWN PT, R6, R2, 0x10, 0x1f ;  /* 0x0a001f0002067f89 */ /* 0x00102200000e0000 */
[----:B------:R-:W-:Y:S01]  /*59f0*/  BSSY.RECONVERGENT B1, `(.L_x_566) ;  /* 0x000001d000017945 */ /* 0x000fe20003800200 */
[----:B------:R-:W-:Y:S02]  /*5a00*/  IMAD.MOV.U32 R17, RZ, RZ, R5 ;  /* 0x000000ffff117224 */ /* 0x000fe400078e0005 */
[----:B------:R0:W0:Y:S01]  /*5a10*/  SHFL.DOWN PT, R7, R3, 0x10, 0x1f ;  /* 0x0a001f0003077f89 */ /* 0x00002200000e0000 */
[----:B------:R-:W-:Y:S02]  /*5a20*/  IMAD.MOV.U32 R19, RZ, RZ, R10 ;  /* 0x000000ffff137224 */ /* 0x000fe400078e000a */
[----:B------:R-:W-:Y:S01]  /*5a30*/  IMAD.MOV.U32 R12, RZ, RZ, R2 ;  /* 0x000000ffff0c7224 */ /* 0x000fe200078e0002 */
[----:B----4-:R4:W0:Y:S01]  /*5a40*/  SHFL.DOWN PT, R8, R5, 0x10, 0x1f ;  /* 0x0a001f0005087f89 */ /* 0x01082200000e0000 */
[----:B--2---:R-:W-:-:S03]  /*5a50*/  IMAD.MOV.U32 R13, RZ, RZ, R3 ;  /* 0x000000ffff0d7224 */ /* 0x004fc600078e0003 */
[----:B---3--:R4:W2:Y:S01]  /*5a60*/  SHFL.DOWN PT, R9, R10, 0x10, 0x1f ;  /* 0x0a001f000a097f89 */ /* 0x0088a200000e0000 */
[----:B------:R-:W-:Y:S05]  /*5a70*/  @P0 BRA `(.L_x_567) ;  /* 0x0000000000500947 */ /* 0x000fea0003800000 */
[----:B0-----:R-:W-:Y:S01]  /*5a80*/  DSETP.GEU.AND P0, PT, |R2|, |R6|, PT ;  /* 0x400000060200722a */ /* 0x001fe20003f0e200 */
[----:B------:R-:W-:Y:S02]  /*5a90*/  IMAD.MOV.U32 R17, RZ, RZ, R8 ;  /* 0x000000ffff117224 */ /* 0x000fe400078e0008 */
        /* <DEDUP_REMOVED lines=18> */
.L_x_567:
[----:B------:R-:W-:Y:S05]  /*5bc0*/  BSYNC.RECONVERGENT B1 ;  /* 0x0000000000017941 */ /* 0x000fea0003800200 */
.L_x_566:
[----:B------:R-:W-:Y:S01]  /*5bd0*/  ISETP.NE.AND P0, PT, R14, RZ, PT ;  /* 0x000000ff0e00720c */ /* 0x000fe20003f05270 */
[----:B------:R-:W-:-:S12]  /*5be0*/  BSSY.RECONVERGENT B1, `(.L_x_568) ;  /* 0x000000b000017945 */ /* 0x000fd80003800200 */
[----:B------:R-:W-:Y:S05]  /*5bf0*/  @P0 BRA `(.L_x_569) ;  /* 0x0000000000240947 */ /* 0x000fea0003800000 */
[----:B0-----:R-:W0:Y:S01]  /*5c00*/  S2R R6, SR_CgaCtaId ;  /* 0x0000000000067919 */ /* 0x001e220000008800 */
[----:B------:R-:W-:Y:S01]  /*5c10*/  MOV R3, 0x400 ;  /* 0x0000040000037802 */ /* 0x000fe20000000f00 */
[----:B------:R-:W-:Y:S01]  /*5c20*/  IMAD.MOV.U32 R18, RZ, RZ, R17 ;  /* 0x000000ffff127224 */ /* 0x000fe200078e0011 */
[----:B------:R-:W-:-:S04]  /*5c30*/  SHF.R.U32.HI R2, RZ, 0x1, R4 ;  /* 0x00000001ff027819 */ /* 0x000fc80000011604 */
[----:B------:R-:W-:Y:S02]  /*5c40*/  LOP3.LUT R2, R2, 0x1f0, RZ, 0xc0, !PT ;  /* 0x000001f002027812 */ /* 0x000fe400078ec0ff */
[----:B0-----:R-:W-:-:S05]  /*5c50*/  LEA R3, R6, R3, 0x18 ;  /* 0x0000000306037211 */ /* 0x001fca00078ec0ff */
[----:B------:R-:W-:-:S05]  /*5c60*/  IMAD.IADD R3, R2, 0x1, R3 ;  /* 0x0000000102037824 */ /* 0x000fca00078e0203 */
[----:B------:R3:W-:Y:S04]  /*5c70*/  STS.64 [R3+0x10], R18 ;  /* 0x0000101203007388 */ /* 0x0007e80000000a00 */
[----:B------:R3:W-:Y:S02]  /*5c80*/  STS.64 [R3+0x8], R12 ;  /* 0x0000080c03007388 */ /* 0x0007e40000000a00 */
.L_x_569:
[----:B------:R-:W-:Y:S05]  /*5c90*/  BSYNC.RECONVERGENT B1 ;  /* 0x0000000000017941 */ /* 0x000fea0003800200 */
.L_x_568:
[----:B------:R-:W-:Y:S01]  /*5ca0*/  BAR.SYNC.DEFER_BLOCKING 0x0 ;  /* 0x0000000000007b1d */ /* 0x000fe20000010000 */
[----:B------:R-:W-:-:S13]  /*5cb0*/  ISETP.NE.AND P1, PT, R4, RZ, PT ;  /* 0x000000ff0400720c */ /* 0x000fda0003f25270 */
[----:B------:R-:W-:Y:S05]  /*5cc0*/  @P1 BRA `(.L_x_497) ;  /* 0x00000008008c1947 */ /* 0x000fea0003800000 */
[----:B0--3--:R-:W0:Y:S01]  /*5cd0*/  S2R R3, SR_CgaCtaId ;  /* 0x0000000000037919 */ /* 0x009e220000008800 */
[----:B------:R-:W-:Y:S01]  /*5ce0*/  MOV R2, 0x400 ;  /* 0x0000040000027802 */ /* 0x000fe20000000f00 */
[----:B------:R-:W-:Y:S03]  /*5cf0*/  BSSY.RECONVERGENT B1, `(.L_x_570) ;  /* 0x000001a000017945 */ /* 0x000fe60003800200 */
[----:B0-----:R-:W-:-:S05]  /*5d00*/  LEA R30, R3, R2, 0x18 ;  /* 0x00000002031e7211 */ /* 0x001fca00078ec0ff */
[----:B------:R-:W0:Y:S04]  /*5d10*/  LDS.64 R14, [R30+0x18] ;  /* 0x000018001e0e7984 */ /* 0x000e280000000a00 */
[----:B----4-:R-:W3:Y:S04]  /*5d20*/  LDS.128 R4, [R30+0x20] ;  /* 0x000020001e047984 */ /* 0x010ee80000000c00 */
[----:B------:R4:W1:Y:S04]  /*5d30*/  LDS.64 R28, [R30+0x80] ;  /* 0x000080001e1c7984 */ /* 0x0008680000000a00 */
[----:B--2---:R4:W2:Y:S01]  /*5d40*/  LDS.128 R8, [R30+0x30] ;  /* 0x000030001e087984 */ /* 0x0048a20000000c00 */
[----:B0-----:R-:W-:Y:S01]  /*5d50*/  DSETP.GEU.AND P0, PT, |R12|, |R14|, PT ;  /* 0x4000000e0c00722a */ /* 0x001fe20003f0e200 */
[----:B------:R-:W-:Y:S01]  /*5d60*/  MOV R2, R14 ;  /* 0x0000000e00027202 */ /* 0x000fe20000000f00 */
[----:B------:R-:W-:-:S02]  /*5d70*/  IMAD.MOV.U32 R3, RZ, RZ, R15 ;  /* 0x000000ffff037224 */ /* 0x000fc400078e000f */
[----:B---3--:R-:W-:Y:S02]  /*5d80*/  IMAD.MOV.U32 R31, RZ, RZ, R4 ;  /* 0x000000ffff1f7224 */ /* 0x008fe400078e0004 */
[----:B------:R-:W-:-:S08]  /*5d90*/  IMAD.MOV.U32 R33, RZ, RZ, R5 ;  /* 0x000000ffff217224 */ /* 0x000fd000078e0005 */
[----:B-12-4-:R-:W-:Y:S05]  /*5da0*/  @!P0 BRA `(.L_x_571) ;  /* 0x0000000000388947 */ /* 0x016fea0003800000 */
        /* <DEDUP_REMOVED lines=14> */
.L_x_571:
[----:B------:R-:W-:Y:S05]  /*5e90*/  BSYNC.RECONVERGENT B1 ;  /* 0x0000000000017941 */ /* 0x000fea0003800200 */
.L_x_570:
        /* <DEDUP_REMOVED lines=25> */
.L_x_573:
[----:B------:R-:W-:Y:S05]  /*6030*/  BSYNC.RECONVERGENT B1 ;  /* 0x0000000000017941 */ /* 0x000fea0003800200 */
.L_x_572:
        /* <DEDUP_REMOVED lines=21> */
.L_x_575:
[----:B------:R-:W-:Y:S05]  /*6190*/  BSYNC.RECONVERGENT B1 ;  /* 0x0000000000017941 */ /* 0x000fea0003800200 */
.L_x_574:
        /* <DEDUP_REMOVED lines=21> */
.L_x_577:
[----:B------:R-:W-:Y:S05]  /*62f0*/  BSYNC.RECONVERGENT B1 ;  /* 0x0000000000017941 */ /* 0x000fea0003800200 */
.L_x_576:
        /* <DEDUP_REMOVED lines=21> */
.L_x_579:
[----:B------:R-:W-:Y:S05]  /*6450*/  BSYNC.RECONVERGENT B1 ;  /* 0x0000000000017941 */ /* 0x000fea0003800200 */
.L_x_578:
        /* <DEDUP_REMOVED lines=21> */
.L_x_581:
[----:B------:R-:W-:Y:S05]  /*65b0*/  BSYNC.RECONVERGENT B1 ;  /* 0x0000000000017941 */ /* 0x000fea0003800200 */
.L_x_580:
        /* <DEDUP_REMOVED lines=20> */
.L_x_497:
[----:B------:R-:W-:Y:S05]  /*6700*/  BSYNC.RECONVERGENT B0 ;  /* 0x0000000000007941 */ /* 0x000fea0003800200 */
.L_x_464:
[----:B------:R-:W-:Y:S05]  /*6710*/  @P1 EXIT ;  /* 0x000000000000194d */ /* 0x000fea0003800000 */
[----:B01-3--:R-:W0:Y:S01]  /*6720*/  LDC.64 R2, c[0x0][0x390] ;  /* 0x0000e400ff027b82 */ /* 0x00be220000000a00 */
[----:B------:R-:W-:Y:S02]  /*6730*/  IMAD.MOV.U32 R18, RZ, RZ, R17 ;  /* 0x000000ffff127224 */ /* 0x000fe400078e0011 */
[----:B0-----:R-:W-:-:S05]  /*6740*/  IMAD.WIDE.U32 R2, R0, 0x10, R2 ;  /* 0x0000001000027825 */ /* 0x001fca00078e0002 */
[----:B------:R-:W-:Y:S04]  /*6750*/  STG.E.64 desc[UR10][R2.64], R12 ;  /* 0x0000000c02007986 */ /* 0x000fe8000c101b0a */
[----:B------:R-:W-:Y:S01]  /*6760*/  STG.E.64 desc[UR10][R2.64+0x8], R18 ;  /* 0x0000081202007986 */ /* 0x000fe2000c101b0a */
[----:B------:R-:W-:Y:S05]  /*6770*/  EXIT ;  /* 0x000000000000794d */ /* 0x000fea0003800000 */
.L_x_582:
        /* <DEDUP_REMOVED lines=16> */
.L_x_764:


//--------------------- .text._ZN6thrust24THRUST_300001_SM_1000_NS8cuda_cub4core6detail13_kernel_agentINS1_8__reduce11ReduceAgentINS0_12zip_iteratorIN4cuda3std3__45tupleIJNS0_10device_ptrIdEENS0_17counting_iteratorIlNS0_11use_defaultESF_SF_EEEEEEEPNSB_IJdlEEESJ_iNS1_9__extrema9arg_max_fIdl10comparatorEEEEJSI_SK_iSO_EEEvDpT0_ --------------------------
	.section	.text._ZN6thrust24THRUST_300001_SM_1000_NS8cuda_cub4core6detail13_kernel_agentINS1_8__reduce11ReduceAgentINS0_12zip_iteratorIN4cuda3std3__45tupleIJNS0_10device_ptrIdEENS0_17counting_iteratorIlNS0_11use_defaultESF_SF_EEEEEEEPNSB_IJdlEEESJ_iNS1_9__extrema9arg_max_fIdl10comparatorEEEEJSI_SK_iSO_EEEvDpT0_,"ax",@progbits
	.align	128
        .global         _ZN6thrust24THRUST_300001_SM_1000_NS8cuda_cub4core6detail13_kernel_agentINS1_8__reduce11ReduceAgentINS0_12zip_iteratorIN4cuda3std3__45tupleIJNS0_10device_ptrIdEENS0_17counting_iteratorIlNS0_11use_defaultESF_SF_EEEEEEEPNSB_IJdlEEESJ_iNS1_9__extrema9arg_max_fIdl10comparatorEEEEJSI_SK_iSO_EEEvDpT0_
        .type           _ZN6thrust24THRUST_300001_SM_1000_NS8cuda_cub4core6detail13_kernel_agentINS1_8__reduce11ReduceAgentINS0_12zip_iteratorIN4cuda3std3__45tupleIJNS0_10device_ptrIdEENS0_17counting_iteratorIlNS0_11use_defaultESF_SF_EEEEEEEPNSB_IJdlEEESJ_iNS1_9__extrema9arg_max_fIdl10comparatorEEEEJSI_SK_iSO_EEEvDpT0_,@function
        .size           _ZN6thrust24THRUST_300001_SM_1000_NS8cuda_cub4core6detail13_kernel_agentINS1_8__reduce11ReduceAgentINS0_12zip_iteratorIN4cuda3std3__45tupleIJNS0_10device_ptrIdEENS0_17counting_iteratorIlNS0_11use_defaultESF_SF_EEEEEEEPNSB_IJdlEEESJ_iNS1_9__extrema9arg_max_fIdl10comparatorEEEEJSI_SK_iSO_EEEvDpT0_,(.L_x_765 - _ZN6thrust24THRUST_300001_SM_1000_NS8cuda_cub4core6detail13_kernel_agentINS1_8__reduce11ReduceAgentINS0_12zip_iteratorIN4cuda3std3__45tupleIJNS0_10device_ptrIdEENS0_17counting_iteratorIlNS0_11use_defaultESF_SF_EEEEEEEPNSB_IJdlEEESJ_iNS1_9__extrema9arg_max_fIdl10comparatorEEEEJSI_SK_iSO_EEEvDpT0_)
        .other          _ZN6thrust24THRUST_300001_SM_1000_NS8cuda_cub4core6detail13_kernel_agentINS1_8__reduce11ReduceAgentINS0_12zip_iteratorIN4cuda3std3__45tupleIJNS0_10device_ptrIdEENS0_17counting_iteratorIlNS0_11use_defaultESF_SF_EEEEEEEPNSB_IJdlEEESJ_iNS1_9__extrema9arg_max_fIdl10comparatorEEEEJSI_SK_iSO_EEEvDpT0_,@"STO_CUDA_ENTRY STV_DEFAULT"
_ZN6thrust24THRUST_300001_SM_1000_NS8cuda_cub4core6detail13_kernel_agentINS1_8__reduce11ReduceAgentINS0_12zip_iteratorIN4cuda3std3__45tupleIJNS0_10device_ptrIdEENS0_17counting_iteratorIlNS0_11use_defaultESF_SF_EEEEEEEPNSB_IJdlEEESJ_iNS1_9__extrema9arg_max_fIdl10comparatorEEEEJSI_SK_iSO_EEEvDpT0_:
.text._ZN6thrust24THRUST_300001_SM_1000_NS8cuda_cub4core6detail13_kernel_agentINS1_8__reduce11ReduceAgentINS0_12zip_iteratorIN4cuda3std3__45tupleIJNS0_10device_ptrIdEENS0_17counting_iteratorIlNS0_11use_defaultESF_SF_EEEEEEEPNSB_IJdlEEESJ_iNS1_9__extrema9arg_max_fIdl10comparatorEEEEJSI_SK_iSO_EEEvDpT0_:
        /* <DEDUP_REMOVED lines=23> */
.L_x_586:
[----:B0-----:R-:W-:Y:S05]  /*0170*/  BSYNC.RECONVERGENT B1 ;  /* 0x0000000000017941 */ /* 0x001fea0003800200 */
.L_x_585:
        /* <DEDUP_REMOVED lines=19> */
.L_x_593:
        /* <DEDUP_REMOVED lines=31> */
.L_x_592:
[----:B------:R-:W-:Y:S05]  /*04a0*/  BSYNC.RECONVERGENT B3 ;  /* 0x0000000000037941 */ /* 0x000fea0003800200 */
.L_x_591:
[----:B------:R-:W-:Y:S01]  /*04b0*/  IADD3 R14, P0, PT, R14, 0x100, RZ ;  /* 0x000001000e0e7810 */ /* 0x000fe20007f1e0ff */
[----:B------:R-:W-:Y:S02]  /*04c0*/  VIADD R10, R10, 0x100 ;  /* 0x000001000a0a7836 */ /* 0x000fe40000000000 */
[----:B------:R-:W-:Y:S02]  /*04d0*/  IMAD.X R13, RZ, RZ, R13, P3 ;  /* 0x000000ffff0d7224 */ /* 0x000fe400018e060d */
[----:B------:R-:W-:Y:S01]  /*04e0*/  IMAD.X R15, RZ, RZ, R15, P0 ;  /* 0x000000ffff0f7224 */ /* 0x000fe200000e060f */
[----:B------:R-:W-:Y:S07]  /*04f0*/  @P2 BRA `(.L_x_593) ;  /* 0xfffffffc006c2947 */ /* 0x000fee000383ffff */
.L_x_590:
[----:B------:R-:W-:Y:S05]  /*0500*/  BSYNC.RECONVERGENT B2 ;  /* 0x0000000000027941 */ /* 0x000fea0003800200 */
.L_x_589:
[----:B------:R-:W-:-:S13]  /*0510*/  ISETP.GE.U32.AND P0, PT, R16, 0x300, PT ;  /* 0x000003001000780c */ /* 0x000fda0003f06070 */
[----:B------:R-:W-:Y:S05]  /*0520*/  @!P0 BRA `(.L_x_588) ;  /* 0x0000000400bc8947 */ /* 0x000fea0003800000 */
[----:B------:R-:W0:Y:S01]  /*0530*/  LDC.64 R4, c[0x0][0x380] ;  /* 0x0000e000ff047b82 */ /* 0x000e220000000a00 */
[----:B------:R-:W-:-:S07]  /*0540*/  VIADD R20, R10, 0x200 ;  /* 0x000002000a147836 */ /* 0x000fce0000000000 */
[----:B------:R-:W1:Y:S02]  /*0550*/  LDC.64 R6, c[0x0][0x388] ;  /* 0x0000e200ff067b82 */ /* 0x000e640000000a00 */
.L_x_602:
        /* <DEDUP_REMOVED lines=30> */
.L_x_595:
[----:B------:R-:W-:Y:S05]  /*0740*/  BSYNC.RECONVERGENT B2 ;  /* 0x0000000000027941 */ /* 0x000fea0003800200 */
.L_x_594:
[----:B-----5:R-:W-:Y:S01]  /*0750*/  DSETP.GEU.AND P0, PT, |R16|, |R14|, PT ;  /* 0x4000000e1000722a */ /* 0x020fe20003f0e200 */
[C---:B------:R-:W-:Y:S01]  /*0760*/  IADD3 R19, P1, PT, R23.reuse, R6, RZ ;  /* 0x0000000617137210 */ /* 0x040fe20007f3e0ff */
[----:B------:R-:W-:Y:S01]  /*0770*/  BSSY.RECONVERGENT B2, `(.L_x_596) ;  /* 0x0000015000027945 */ /* 0x000fe20003800200 */
[----:B------:R-:W-:Y:S02]  /*0780*/  IMAD.MOV.U32 R2, RZ, RZ, R14 ;  /* 0x000000ffff027224 */ /* 0x000fe400078e000e */
[----:B------:R-:W-:Y:S01]  /*0790*/  LEA.HI.X.SX32 R18, R23, R7, 0x1, P1 ;  /* 0x0000000717127211 */ /* 0x000fe200008f0eff */
[----:B------:R-:W-:Y:S02]  /*07a0*/  IMAD.MOV.U32 R9, RZ, RZ, R19 ;  /* 0x000000ffff097224 */ /* 0x000fe400078e0013 */
[----:B------:R-:W-:Y:S02]  /*07b0*/  IMAD.MOV.U32 R3, RZ, RZ, R15 ;  /* 0x000000ffff037224 */ /* 0x000fe400078e000f */
[----:B------:R-:W-:-:S04]  /*07c0*/  IMAD.MOV.U32 R8, RZ, RZ, R18 ;  /* 0x000000ffff087224 */ /* 0x000fc800078e0012 */
        /* <DEDUP_REMOVED lines=15> */
.L_x_597:
[----:B------:R-:W-:Y:S05]  /*08c0*/  BSYNC.RECONVERGENT B2 ;  /* 0x0000000000027941 */ /* 0x000fea0003800200 */
.L_x_596:
        /* <DEDUP_REMOVED lines=25> */
.L_x_599:
[----:B------:R-:W-:Y:S05]  /*0a60*/  BSYNC.RECONVERGENT B2 ;  /* 0x0000000000027941 */ /* 0x000fea0003800200 */
.L_x_598:
        /* <DEDUP_REMOVED lines=22> */
.L_x_601:
[----:B------:R-:W-:Y:S05]  /*0bd0*/  BSYNC.RECONVERGENT B2 ;  /* 0x0000000000027941 */ /* 0x000fea0003800200 */
.L_x_600:
[C---:B------:R-:W-:Y:S01]  /*0be0*/  VIADD R10, R20.reuse, 0x200 ;  /* 0x00000200140a7836 */ /* 0x040fe20000000000 */
[----:B------:R-:W-:-:S04]  /*0bf0*/  IADD3 R20, PT, PT, R20, 0x400, RZ ;  /* 0x0000040014147810 */ /* 0x000fc80007ffe0ff */
[----:B------:R-:W-:-:S13]  /*0c00*/  ISETP.GE.AND P0, PT, R10, UR5, PT ;  /* 0x000000050a007c0c */ /* 0x000fda000bf06270 */
[----:B------:R-:W-:Y:S05]  /*0c10*/  @!P0 BRA `(.L_x_602) ;  /* 0xfffffff800508947 */ /* 0x000fea000383ffff */
.L_x_588:
[----:B------:R-:W-:Y:S05]  /*0c20*/  BSYNC.RECONVERGENT B1 ;  /* 0x0000000000017941 */ /* 0x000fea0003800200 */
.L_x_587:
        /* <DEDUP_REMOVED lines=35> */
.L_x_605:
[----:B------:R-:W-:Y:S05]  /*0e60*/  BSYNC.RECONVERGENT B1 ;  /* 0x0000000000017941 */ /* 0x000fea0003800200 */
.L_x_604:
        /* <DEDUP_REMOVED lines=31> */
.L_x_607:
[----:B------:R-:W-:Y:S05]  /*1060*/  BSYNC.RECONVERGENT B1 ;  /* 0x0000000000017941 */ /* 0x000fea0003800200 */
.L_x_606:
        /* <DEDUP_REMOVED lines=31> */
.L_x_609:
[----:B------:R-:W-:Y:S05]  /*1260*/  BSYNC.RECONVERGENT B1 ;  /* 0x0000000000017941 */ /* 0x000fea0003800200 */
.L_x_608:
[----:B------:R-:W-:Y:S01]  /*1270*/  ISETP.GT.AND P0, PT, R10, 0x17, PT ;  /* 0x000000170a00780c */ /* 0x000fe20003f04270 */
[----:B-1----:R1:W1:Y:S01]  /*1280*/  SHFL.DOWN PT, R2, R4, 0x8, 0x1f ;  /* 0x09001f0004027f89 */ /* 0x00226200000e0000 */
[----:B------:R-:W-:Y:S01]  /*1290*/  BSSY.RECONVERGENT B1, `(.L_x_610) ;  /* 0x000001d000017945 */ /* 0x000fe20003800200 */
[----:B0-----:R-:W-:Y:S02]  /*12a0*/  IMAD.MOV.U32 R8, RZ, RZ, R11 ;  /* 0x000000ffff087224 */ /* 0x001fe400078e000b */
[----:B------:R0:W0:Y:S01]  /*12b0*/  SHFL.DOWN PT, R3, R5, 0x8, 0x1f ;  /* 0x09001f0005037f89 */ /* 0x00002200000e0000 */
[----:B------:R-:W-:Y:S02]  /*12c0*/  IMAD.MOV.U32 R9, RZ, RZ, R12 ;  /* 0x000000ffff097224 */ /* 0x000fe400078e000c */
[----:B------:R-:W-:Y:S01]  /*12d0*/  IMAD.MOV.U32 R6, RZ, RZ, R4 ;  /* 0x000000ffff067224 */ /* 0x000fe200078e0004 */
[----:B---3--:R3:W0:Y:S01]  /*12e0*/  SHFL.DOWN PT, R14, R11, 0x8, 0x1f ;  /* 0x09001f000b0e7f89 */ /* 0x00862200000e0000 */
[----:B--2---:R-:W-:-:S03]  /*12f0*/  IMAD.MOV.U32 R7, RZ, RZ, R5 ;  /* 0x000000ffff077224 */ /* 0x004fc600078e0005 */
[----:B----4-:R3:W2:Y:S01]  /*1300*/  SHFL.DOWN PT, R13, R12, 0x8, 0x1f ;  /* 0x09001f000c0d7f89 */ /* 0x0106a200000e0000 */
[----:B------:R-:W-:Y:S05]  /*1310*/  @P0 BRA `(.L_x_611) ;  /* 0x0000000000500947 */ /* 0x000fea0003800000 */
[----:B01----:R-:W-:Y:S01]  /*1320*/  DSETP.GEU.AND P0, PT, |R4|, |R2|, PT ;  /* 0x400000020400722a */ /* 0x003fe20003f0e200 */
[----:B------:R-:W-:Y:S01]  /*1330*/  IMAD.MOV.U32 R8, RZ, RZ, R14 ;  /* 0x000000ffff087224 */ /* 0x000fe200078e000e */
[----:B--2---:R-:W-:Y:S01]  /*1340*/  MOV R9, R13 ;  /* 0x0000000d00097202 */ /* 0x004fe20000000f00 */
        /* <DEDUP_REMOVED lines=17> */
.L_x_611:
[----:B------:R-:W-:Y:S05]  /*1460*/  BSYNC.RECONVERGENT B1 ;  /* 0x0000000000017941 */ /* 0x000fea0003800200 */
.L_x_610:
[----:B------:R-:W-:Y:S01]  /*1470*/  ISETP.GT.AND P0, PT, R10, 0xf, PT ;  /* 0x0000000f0a00780c */ /* 0x000fe20003f04270 */
[----:B-1----:R1:W4:Y:S01]  /*1480*/  SHFL.DOWN PT, R4, R6, 0x10, 0x1f ;  /* 0x0a001f0006047f89 */ /* 0x00232200000e0000 */
[----:B------:R-:W-:Y:S01]  /*1490*/  BSSY.RECONVERGENT B1, `(.L_x_612) ;  /* 0x000001d000017945 */ /* 0x000fe20003800200 */
[----:B0-----:R-:W-:Y:S02]  /*14a0*/  IMAD.MOV.U32 R14, RZ, RZ, R8 ;  /* 0x000000ffff0e7224 */ /* 0x001fe400078e0008 */
[----:B------:R1:W0:Y:S01]  /*14b0*/  SHFL.DOWN PT, R5, R7, 0x10, 0x1f ;  /* 0x0a001f0007057f89 */ /* 0x00022200000e0000 */
[----:B------:R-:W-:Y:S02]  /*14c0*/  IMAD.MOV.U32 R15, RZ, RZ, R9 ;  /* 0x000000ffff0f7224 */ /* 0x000fe400078e0009 */
[----:B------:R-:W-:Y:S01]  /*14d0*/  IMAD.MOV.U32 R2, RZ, RZ, R6 ;  /* 0x000000ffff027224 */ /* 0x000fe200078e0006 */
[----:B---3--:R1:W3:Y:S01]  /*14e0*/  SHFL.DOWN PT, R11, R8, 0x10, 0x1f ;  /* 0x0a001f00080b7f89 */ /* 0x0082e200000e0000 */
[----:B------:R-:W-:-:S03]  /*14f0*/  IMAD.MOV.U32 R3, RZ, RZ, R7 ;  /* 0x000000ffff037224 */ /* 0x000fc600078e0007 */
[----:B------:R1:W0:Y:S01]  /*1500*/  SHFL.DOWN PT, R12, R9, 0x10, 0x1f ;  /* 0x0a001f00090c7f89 */ /* 0x00022200000e0000 */
[----:B------:R-:W-:Y:S05]  /*1510*/  @P0 BRA `(.L_x_613) ;  /* 0x0000000000500947 */ /* 0x000fea0003800000 */
[----:B0---4-:R-:W-:Y:S01]  /*1520*/  DSETP.GEU.AND P0, PT, |R6|, |R4|, PT ;  /* 0x400000040600722a */ /* 0x011fe20003f0e200 */
[----:B---3--:R-:W-:Y:S02]  /*1530*/  IMAD.MOV.U32 R14, RZ, RZ, R11 ;  /* 0x000000ffff0e7224 */ /* 0x008fe400078e000b */
        /* <DEDUP_REMOVED lines=18> */
.L_x_613:
[----:B------:R-:W-:Y:S05]  /*1660*/  BSYNC.RECONVERGENT B1 ;  /* 0x0000000000017941 */ /* 0x000fea0003800200 */
.L_x_612:
[----:B------:R-:W-:Y:S01]  /*1670*/  ISETP.NE.AND P0, PT, R10, RZ, PT ;  /* 0x000000ff0a00720c */ /* 0x000fe20003f05270 */
[----:B------:R-:W-:-:S12]  /*1680*/  BSSY.RECONVERGENT B1, `(.L_x_614) ;  /* 0x000000a000017945 */ /* 0x000fd80003800200 */
[----:B------:R-:W-:Y:S05]  /*1690*/  @P0 BRA `(.L_x_615) ;  /* 0x0000000000200947 */ /* 0x000fea0003800000 */
[----:B-1----:R-:W1:Y:S01]  /*16a0*/  S2R R6, SR_CgaCtaId ;  /* 0x0000000000067919 */ /* 0x002e620000008800 */
[----:B0-----:R-:W-:Y:S02]  /*16b0*/  MOV R5, 0x400 ;  /* 0x0000040000057802 */ /* 0x001fe40000000f00 */
[----:B----4-:R-:W-:-:S04]  /*16c0*/  SHF.R.U32.HI R4, RZ, 0x1, R0 ;  /* 0x00000001ff047819 */ /* 0x010fc80000011600 */
[----:B------:R-:W-:Y:S02]  /*16d0*/  LOP3.LUT R4, R4, 0x1f0, RZ, 0xc0, !PT ;  /* 0x000001f004047812 */ /* 0x000fe400078ec0ff */
[----:B-1----:R-:W-:-:S05]  /*16e0*/  LEA R5, R6, R5, 0x18 ;  /* 0x0000000506057211 */ /* 0x002fca00078ec0ff */
[----:B------:R-:W-:-:S05]  /*16f0*/  IMAD.IADD R5, R4, 0x1, R5 ;  /* 0x0000000104057824 */ /* 0x000fca00078e0205 */
[----:B------:R0:W-:Y:S04]  /*1700*/  STS.64 [R5+0x10], R14 ;  /* 0x0000100e05007388 */ /* 0x0001e80000000a00 */
[----:B------:R0:W-:Y:S02]  /*1710*/  STS.64 [R5+0x8], R2 ;  /* 0x0000080205007388 */ /* 0x0001e40000000a00 */
.L_x_615:
[----:B------:R-:W-:Y:S05]  /*1720*/  BSYNC.RECONVERGENT B1 ;  /* 0x0000000000017941 */ /* 0x000fea0003800200 */
.L_x_614:
        /* <DEDUP_REMOVED lines=8> */
[----:B-1--4-:R-:W1:Y:S04]  /*17b0*/  LDS.128 R4, [R0+0x20] ;  /* 0x0000200000047984 */ /* 0x012e680000000c00 */
[----:B--2---:R2:W4:Y:S04]  /*17c0*/  LDS.64 R12, [R0+0x80] ;  /* 0x00008000000c7984 */ /* 0x0045280000000a00 */
[----:B---3--:R2:W3:Y:S01]  /*17d0*/  LDS.128 R8, [R0+0x30] ;  /* 0x0000300000087984 */ /* 0x0084e20000000c00 */
[----:B0-----:R-:W-:Y:S01]  /*17e0*/  DSETP.GEU.AND P0, PT, |R2|, |R16|, PT ;  /* 0x400000100200722a */ /* 0x001fe20003f0e200 */
[----:B------:R-:W-:Y:S01]  /*17f0*/  IMAD.MOV.U32 R24, RZ, RZ, R16 ;  /* 0x000000ffff187224 */ /* 0x000fe200078e0010 */
[----:B------:R-:W-:Y:S01]  /*1800*/  MOV R25, R17 ;  /* 0x0000001100197202 */ /* 0x000fe20000000f00 */
[----:B-1----:R-:W-:-:S02]  /*1810*/  IMAD.MOV.U32 R26, RZ, RZ, R4 ;  /* 0x000000ffff1a7224 */ /* 0x002fc400078e0004 */
[----:B------:R-:W-:-:S09]  /*1820*/  IMAD.MOV.U32 R27, RZ, RZ, R5 ;  /* 0x000000ffff1b7224 */ /* 0x000fd200078e0005 */
        /* <DEDUP_REMOVED lines=15> */
.L_x_618:
[----:B------:R-:W-:Y:S05]  /*1920*/  BSYNC.RECONVERGENT B1 ;  /* 0x0000000000017941 */ /* 0x000fea0003800200 */
.L_x_617:
        /* <DEDUP_REMOVED lines=23> */
.L_x_620:
[----:B------:R-:W-:Y:S05]  /*1aa0*/  BSYNC.RECONVERGENT B1 ;  /* 0x0000000000017941 */ /* 0x000fea0003800200 */
.L_x_619:
        /* <DEDUP_REMOVED lines=21> */
.L_x_622:
[----:B------:R-:W-:Y:S05]  /*1c00*/  BSYNC.RECONVERGENT B1 ;  /* 0x0000000000017941 */ /* 0x000fea0003800200 */
.L_x_621:
        /* <DEDUP_REMOVED lines=23> */
.L_x_624:
[----:B------:R-:W-:Y:S05]  /*1d80*/  BSYNC.RECONVERGENT B1 ;  /* 0x0000000000017941 */ /* 0x000fea0003800200 */
.L_x_623:
        /* <DEDUP_REMOVED lines=21> */
.L_x_626:
[----:B------:R-:W-:Y:S05]  /*1ee0*/  BSYNC.RECONVERGENT B1 ;  /* 0x0000000000017941 */ /* 0x000fea0003800200 */
.L_x_625:
[----:B------:R-:W-:Y:S01]  /*1ef0*/  DSETP.GEU.AND P0, PT, |R2|, |R10|, PT ;  /* 0x4000000a0200722a */ /* 0x000fe20003f0e200 */
[----:B------:R-:W-:Y:S01]  /*1f00*/  BSSY.RECONVERGENT B1, `(.L_x_627) ;  /* 0x0000014000017945 */ /* 0x000fe20003800200 */
[----:B------:R-:W-:Y:S01]  /*1f10*/  IMAD.MOV.U32 R8, RZ, RZ, R10 ;  /* 0x000000ffff087224 */ /* 0x000fe200078e000a */
[----:B---3--:R-:W-:Y:S01]  /*1f20*/  MOV R0, R5 ;  /* 0x0000000500007202 */ /* 0x008fe20000000f00 */
        /* <DEDUP_REMOVED lines=17> */
.L_x_628:
[----:B------:R-:W-:Y:S05]  /*2040*/  BSYNC.RECONVERGENT B1 ;  /* 0x0000000000017941 */ /* 0x000fea0003800200 */
.L_x_627:
        /* <DEDUP_REMOVED lines=21> */
.L_x_603:
        /* <DEDUP_REMOVED lines=9> */
[----:B------:R-:W-:Y:S02]  /*2230*/  VIADD R5, R5, UR6 ;  /* 0x0000000605057c36 */ /* 0x000fe40008000000 */
        /* <DEDUP_REMOVED lines=9> */
[----:B----4-:R-:W-:Y:S01]  /*22d0*/  IMAD.MOV.U32 R14, RZ, RZ, R12 ;  /* 0x000000ffff0e7224 */ /* 0x010fe200078e000c */
[----:B------:R-:W-:Y:S01]  /*22e0*/  MOV R6, R10 ;  /* 0x0000000a00067202 */ /* 0x000fe20000000f00 */
[----:B0-----:R-:W-:Y:S02]  /*22f0*/  IMAD.MOV.U32 R16, RZ, RZ, R13 ;  /* 0x000000ffff107224 */ /* 0x001fe400078e000d */
        /* <DEDUP_REMOVED lines=16> */
.L_x_630:
[----:B------:R-:W-:Y:S05]  /*2400*/  BSYNC.RECONVERGENT B1 ;  /* 0x0000000000017941 */ /* 0x000fea0003800200 */
.L_x_629:
        /* <DEDUP_REMOVED lines=32> */
.L_x_632:
[----:B------:R-:W-:Y:S05]  /*2610*/  BSYNC.RECONVERGENT B1 ;  /* 0x0000000000017941 */ /* 0x000fea0003800200 */
.L_x_631:
[----:B-1----:R-:W-:Y:S01]  /*2620*/  VIADD R2, R4, 0x4 ;  /* 0x0000000404027836 */ /* 0x002fe20000000000 */
[----:B------:R1:W4:Y:S01]  /*2630*/  SHFL.DOWN PT, R6, R8, 0x4, R5 ;  /* 0x0880000008067989 */ /* 0x00032200000e0005 */
[----:B------:R-:W-:Y:S01]  /*2640*/  BSSY.RECONVERGENT B1, `(.L_x_633) ;  /* 0x000001e000017945 */ /* 0x000fe20003800200 */
[----:B--2---:R-:W-:Y:S01]  /*2650*/  IMAD.MOV.U32 R14, RZ, RZ, R10 ;  /* 0x000000ffff0e7224 */ /* 0x004fe200078e000a */
[----:B------:R-:W-:Y:S01]  /*2660*/  MOV R16, R12 ;  /* 0x0000000c00107202 */ /* 0x000fe20000000f00 */
[----:B------:R1:W2:Y:S01]  /*2670*/  SHFL.DOWN PT, R7, R9, 0x4, R5 ;  /* 0x0880000009077989 */ /* 0x0002a200000e0005 */
[----:B------:R-:W-:Y:S01]  /*2680*/  ISETP.GT.AND P0, PT, R2, R5, PT ;  /* 0x000000050200720c */ /* 0x000fe20003f04270 */
[----:B------:R-:W-:Y:S02]  /*2690*/  IMAD.MOV.U32 R2, RZ, RZ, R8 ;  /* 0x000000ffff027224 */ /* 0x000fe400078e0008 */
[----:B---3--:R1:W3:Y:S01]  /*26a0*/  SHFL.DOWN PT, R11, R10, 0x4, R5 ;  /* 0x088000000a0b7989 */ /* 0x0082e200000e0005 */
[----:B------:R-:W-:-:S03]  /*26b0*/  IMAD.MOV.U32 R3, RZ, RZ, R9 ;  /* 0x000000ffff037224 */ /* 0x000fc600078e0009 */
[----:B0-----:R1:W0:Y:S06]  /*26c0*/  SHFL.DOWN PT, R13, R12, 0x4, R5 ;  /* 0x088000000c0d7989 */ /* 0x00122c00000e0005 */
        /* <DEDUP_REMOVED lines=21> */
.L_x_634:
[----:B------:R-:W-:Y:S05]  /*2820*/  BSYNC.RECONVERGENT B1 ;  /* 0x0000000000017941 */ /* 0x000fea0003800200 */
.L_x_633:
        /* <DEDUP_REMOVED lines=8> */
[----:B---3--:R3:W1:Y:S01]  /*28b0*/  SHFL.DOWN PT, R11, R14, 0x8, R5 ;  /* 0x090000000e0b7989 */ /* 0x00866200000e0005 */
[----:B--2---:R-:W-:-:S03]  /*28c0*/  IMAD.MOV.U32 R7, RZ, RZ, R3 ;  /* 0x000000ffff077224 */ /* 0x004fc600078e0003 */
[----:B0-----:R3:W0:Y:S04]  /*28d0*/  SHFL.DOWN PT, R13, R16, 0x8, R5 ;  /* 0x09000000100d7989 */ /* 0x00162800000e0005 */
        /* <DEDUP_REMOVED lines=21> */
.L_x_636:
[----:B------:R-:W-:Y:S05]  /*2a30*/  BSYNC.RECONVERGENT B1 ;  /* 0x0000000000017941 */ /* 0x000fea0003800200 */
.L_x_635:
[----:B-1----:R-:W-:Y:S01]  /*2a40*/  VIADD R2, R4, 0x10 ;  /* 0x0000001004027836 */ /* 0x002fe20000000000 */
[----:B----4-:R1:W2:Y:S01]  /*2a50*/  SHFL.DOWN PT, R8, R6, 0x10, R5 ;  /* 0x0a00000006087989 */ /* 0x0102a200000e0005 */
[----:B------:R-:W-:Y:S01]  /*2a60*/  BSSY.RECONVERGENT B1, `(.L_x_637) ;  /* 0x000001e000017945 */ /* 0x000fe20003800200 */
[----:B---3--:R-:W-:Y:S02]  /*2a70*/  IMAD.MOV.U32 R14, RZ, RZ, R10 ;  /* 0x000000ffff0e7224 */ /* 0x008fe400078e000a */
[----:B------:R-:W-:Y:S01]  /*2a80*/  ISETP.GT.AND P0, PT, R2, R5, PT ;  /* 0x000000050200720c */ /* 0x000fe20003f04270 */
[----:B------:R1:W3:Y:S01]  /*2a90*/  SHFL.DOWN PT, R9, R7, 0x10, R5 ;  /* 0x0a00000007097989 */ /* 0x0002e200000e0005 */
[----:B------:R-:W-:Y:S02]  /*2aa0*/  IMAD.MOV.U32 R15, RZ, RZ, R12 ;  /* 0x000000ffff0f7224 */ /* 0x000fe400078e000c */
[----:B------:R-:W-:Y:S01]  /*2ab0*/  IMAD.MOV.U32 R2, RZ, RZ, R6 ;  /* 0x000000ffff027224 */ /* 0x000fe200078e0006 */
[----:B------:R1:W4:Y:S01]  /*2ac0*/  SHFL.DOWN PT, R11, R10, 0x10, R5 ;  /* 0x0a0000000a0b7989 */ /* 0x00032200000e0005 */
        /* <DEDUP_REMOVED lines=23> */
.L_x_638:
[----:B------:R-:W-:Y:S05]  /*2c40*/  BSYNC.RECONVERGENT B1 ;  /* 0x0000000000017941 */ /* 0x000fea0003800200 */
.L_x_637:
        /* <DEDUP_REMOVED lines=11> */
.L_x_640:
[----:B------:R-:W-:Y:S05]  /*2d00*/  BSYNC.RECONVERGENT B1 ;  /* 0x0000000000017941 */ /* 0x000fea0003800200 */
.L_x_639:
[----:B------:R-:W-:Y:S01]  /*2d10*/  BAR.SYNC.DEFER_BLOCKING 0x0 ;  /* 0x0000000000007b1d */ /* 0x000fe20000010000 */
[----:B------:R-:W-:-:S13]  /*2d20*/  ISETP.NE.AND P1, PT, R0, RZ, PT ;  /* 0x000000ff0000720c */ /* 0x000fda0003f25270 */
[----:B------:R-:W-:Y:S05]  /*2d30*/  @P1 BRA `(.L_x_616) ;  /* 0x0000003400d41947 */ /* 0x000fea0003800000 */
[----:B------:R-:W-:Y:S01]  /*2d40*/  UISETP.GE.AND UP0, UPT, UR6, 0x21, UPT ;  /* 0x000000210600788c */ /* 0x000fe2000bf06270 */
[----:B----4-:R-:W-:Y:S02]  /*2d50*/  IMAD.MOV.U32 R11, RZ, RZ, R14 ;  /* 0x000000ffff0b7224 */ /* 0x010fe400078e000e */
[----:B--2---:R-:W-:Y:S02]  /*2d60*/  IMAD.MOV.U32 R8, RZ, RZ, R15 ;  /* 0x000000ffff087224 */ /* 0x004fe400078e000f */
        /* <DEDUP_REMOVED lines=8> */
[----:B0-----:R-:W0:Y:S01]  /*2df0*/  LDS.64 R12, [UR4+0x20] ;  /* 0x00002004ff0c7984 */ /* 0x001e220008000a00 */
[----:B-1----:R-:W-:Y:S01]  /*2e00*/  DSETP.GEU.AND P0, PT, |R2|, |R6|, PT ;  /* 0x400000060200722a */ /* 0x002fe20003f0e200 */
[----:B------:R-:W-:Y:S01]  /*2e10*/  MOV R4, R6 ;  /* 0x0000000600047202 */ /* 0x000fe20000000f00 */
[----:B------:R-:W-:Y:S02]  /*2e20*/  IMAD.MOV.U32 R5, RZ, RZ, R7 ;  /* 0x000000ffff057224 */ /* 0x000fe400078e0007 */
[----:B0-----:R-:W-:Y:S02]  /*2e30*/  IMAD.MOV.U32 R11, RZ, RZ, R12 ;  /* 0x000000ffff0b7224 */ /* 0x001fe400078e000c */
        /* <DEDUP_REMOVED lines=16> */
.L_x_642:
[----:B------:R-:W-:Y:S05]  /*2f40*/  BSYNC.RECONVERGENT B1 ;  /* 0x0000000000017941 */ /* 0x000fea0003800200 */
.L_x_641:
[----:B------:R-:W-:Y:S01]  /*2f50*/  UISETP.GE.AND UP0, UPT, UR6, 0x41, UPT ;  /* 0x000000410600788c */ /* 0x000fe2000bf06270 */
[----:B---3--:R-:W-:Y:S02]  /*2f60*/  IMAD.MOV.U32 R9, RZ, RZ, R11 ;  /* 0x000000ffff097224 */ /* 0x008fe400078e000b */
[----:B------:R-:W-:Y:S02]  /*2f70*/  IMAD.MOV.U32 R0, RZ, RZ, R8 ;  /* 0x000000ffff007224 */ /* 0x000fe400078e0008 */
[----:B------:R-:W-:Y:S02]  /*2f80*/  IMAD.MOV.U32 R2, RZ, RZ, R4 ;  /* 0x000000ffff027224 */ /* 0x000fe400078e0004 */
[----:B------:R-:W-:Y:S02]  /*2f90*/  IMAD.MOV.U32 R3, RZ, RZ, R5 ;  /* 0x000000ffff037224 */ /* 0x000fe400078e0005 */
        /* <DEDUP_REMOVED lines=8> */
[----:B------:R-:W-:Y:S02]  /*3020*/  IMAD.MOV.U32 R2, RZ, RZ, R6 ;  /* 0x000000ffff027224 */ /* 0x000fe400078e0006 */
[----:B------:R-:W-:Y:S02]  /*3030*/  IMAD.MOV.U32 R3, RZ, RZ, R7 ;  /* 0x000000ffff037224 */ /* 0x000fe400078e0007 */
[----:B0-----:R-:W-:-:S02]  /*3040*/  IMAD.MOV.U32 R9, RZ, RZ, R12 ;  /* 0x000000ffff097224 */ /* 0x001fc400078e000c */
        /* <DEDUP_REMOVED lines=16> */
.L_x_644:
[----:B------:R-:W-:Y:S05]  /*3150*/  BSYNC.RECONVERGENT B1 ;  /* 0x0000000000017941 */ /* 0x000fea0003800200 */
.L_x_643:
[----:B------:R-:W-:Y:S01]  /*3160*/  UISETP.GE.AND UP0, UPT, UR6, 0x61, UPT ;  /* 0x000000610600788c */ /* 0x000fe2000bf06270 */
[----:B------:R-:W-:Y:S01]  /*3170*/  IMAD.MOV.U32 R11, RZ, RZ, R9 ;  /* 0x000000ffff0b7224 */ /* 0x000fe200078e0009 */
[----:B------:R-:W-:Y:S01]  /*3180*/  MOV R8, R0 ;  /* 0x0000000000087202 */ /* 0x000fe20000000f00 */
[----:B------:R-:W-:Y:S02]  /*3190*/  IMAD.MOV.U32 R4, RZ, RZ, R2 ;  /* 0x000000ffff047224 */ /* 0x000fe400078e0002 */
[----:B------:R-:W-:-:S04]  /*31a0*/  IMAD.MOV.U32 R5, RZ, RZ, R3 ;  /* 0x000000ffff057224 */ /* 0x000fc800078e0003 */
        /* <DEDUP_REMOVED lines=27> */
.L_x_646:
[----:B------:R-:W-:Y:S05]  /*3360*/  BSYNC.RECONVERGENT B1 ;  /* 0x0000000000017941 */ /* 0x000fea0003800200 */
.L_x_645:
[----:B------:R-:W-:Y:S01]  /*3370*/  UISETP.GE.AND UP0, UPT, UR6, 0x81, UPT ;  /* 0x000000810600788c */ /* 0x000fe2000bf06270 */
[----:B------:R-:W-:Y:S02]  /*3380*/  IMAD.MOV.U32 R9, RZ, RZ, R11 ;  /* 0x000000ffff097224 */ /* 0x000fe400078e000b */
        /* <DEDUP_REMOVED lines=30> */
.L_x_648:
[----:B------:R-:W-:Y:S05]  /*3570*/  BSYNC.RECONVERGENT B1 ;  /* 0x0000000000017941 */ /* 0x000fea0003800200 */
.L_x_647:
        /* <DEDUP_REMOVED lines=32> */
.L_x_650:
[----:B------:R-:W-:Y:S05]  /*3780*/  BSYNC.RECONVERGENT B1 ;  /* 0x0000000000017941 */ /* 0x000fea0003800200 */
.L_x_649:
        /* <DEDUP_REMOVED lines=14> */
[----:B------:R-:W-:Y:S01]  /*3870*/  IMAD.MOV.U32 R7, RZ, RZ, R3 ;  /* 0x000000ffff077224 */ /* 0x000fe200078e0003 */
[----:B0-----:R-:W-:Y:S01]  /*3880*/  MOV R0, R13 ;  /* 0x0000000d00007202 */ /* 0x001fe20000000f00 */
        /* <DEDUP_REMOVED lines=16> */
.L_x_652:
[----:B------:R-:W-:Y:S05]  /*3990*/  BSYNC.RECONVERGENT B1 ;  /* 0x0000000000017941 */ /* 0x000fea0003800200 */
.L_x_651:
[----:B------:R-:W-:Y:S01]  /*39a0*/  UISETP.GE.AND UP0, UPT, UR6, 0xe1, UPT ;  /* 0x000000e10600788c */ /* 0x000fe2000bf06270 */
[----:B------:R-:W-:Y:S02]  /*39b0*/  IMAD.MOV.U32 R14, RZ, RZ, R9 ;  /* 0x000000ffff0e7224 */ /* 0x000fe400078e0009 */
[----:B------:R-:W-:Y:S02]  /*39c0*/  IMAD.MOV.U32 R15, RZ, RZ, R0 ;  /* 0x000000ffff0f7224 */ /* 0x000fe400078e0000 */
[----:B------:R-:W-:Y:S02]  /*39d0*/  IMAD.MOV.U32 R2, RZ, RZ, R6 ;  /* 0x000000ffff027224 */ /* 0x000fe400078e0006 */
[----:B------:R-:W-:Y:S02]  /*39e0*/  IMAD.MOV.U32 R3, RZ, RZ, R7 ;  /* 0x000000ffff037224 */ /* 0x000fe400078e0007 */
[----:B------:R-:W-:Y:S05]  /*39f0*/  BRA.U !UP0, `(.L_x_616) ;  /* 0x0000002908a47547 */ /* 0x000fea000b800000 */
[----:B------:R-:W1:Y:S01]  /*3a00*/  S2UR UR5, SR_CgaCtaId ;  /* 0x00000000000579c3 */ /* 0x000e620000008800 */
[----:B------:R-:W-:Y:S02]  /*3a10*/  UMOV UR4, 0x400 ;  /* 0x0000040000047882 */ /* 0x000fe40000000000 */
[----:B-1----:R-:W-:-:S09]  /*3a20*/  ULEA UR4, UR5, UR4, 0x18 ;  /* 0x0000000405047291 */ /* 0x002fd2000f8ec0ff */
[----:B------:R-:W1:Y:S04]  /*3a30*/  LDS.64 R4, [UR4+0x78] ;  /* 0x00007804ff047984 */ /* 0x000e680008000a00 */
[----:B------:R-:W2:Y:S01]  /*3a40*/  LDS.64 R10, [UR4+0x80] ;  /* 0x00008004ff0a7984 */ /* 0x000ea20008000a00 */
        /* <DEDUP_REMOVED lines=21> */
.L_x_584:
        /* <DEDUP_REMOVED lines=30> */
[----:B------:R-:W-:Y:S02]  /*3d80*/  ISETP.GE.U32.AND.EX P0, PT, RZ, RZ, PT, P0 ;  /* 0x000000ffff00720c */ /* 0x000fe40003f06100 */
[----:B------:R-:W-:-:S11]  /*3d90*/  IADD3.X R7, PT, PT, RZ, UR7, RZ, P1, !PT ;  /* 0x00000007ff077c10 */ /* 0x000fd60008ffe4ff */
[----:B------:R-:W-:-:S06]  /*3da0*/  DSETP.LT.OR P0, PT, |R8|, |R4|, !P0 ;  /* 0x400000040800722a */ /* 0x000fcc0004701600 */
[----:B------:R-:W-:Y:S02]  /*3db0*/  FSEL R8, R4, R8, P0 ;  /* 0x0000000804087208 */ /* 0x000fe40000000000 */
[----:B------:R-:W-:Y:S02]  /*3dc0*/  FSEL R9, R5, R9, P0 ;  /* 0x0000000905097208 */ /* 0x000fe40000000000 */
[----:B------:R-:W-:Y:S02]  /*3dd0*/  SEL R23, R6, R23, P0 ;  /* 0x0000001706177207 */ /* 0x000fe40000000000 */
[----:B------:R-:W-:-:S07]  /*3de0*/  SEL R24, R7, R24, P0 ;  /* 0x0000001807187207 */ /* 0x000fce0000000000 */
.L_x_654:
[----:B------:R-:W-:Y:S05]  /*3df0*/  BSYNC.RECONVERGENT B1 ;  /* 0x0000000000017941 */ /* 0x000fea0003800200 */
.L_x_653:
[----:B------:R-:W-:Y:S01]  /*3e00*/  UISETP.GE.U32.AND UP0, UPT, UR4, 0xa00, UPT ;  /* 0x00000a000400788c */ /* 0x000fe2000bf06070 */
[----:B------:R-:W-:-:S08]  /*3e10*/  IMAD.MOV.U32 R5, RZ, RZ, 0x500 ;  /* 0x00000500ff057424 */ /* 0x000fd000078e00ff */
[----:B------:R-:W-:Y:S05]  /*3e20*/  BRA.U !UP0, `(.L_x_655) ;  /* 0x00000005084c7547 */ /* 0x000fea000b800000 */
[----:B------:R-:W-:Y:S01]  /*3e30*/  IMAD.MOV.U32 R12, RZ, RZ, R8 ;  /* 0x000000ffff0c7224 */ /* 0x000fe200078e0008 */
[----:B------:R-:W0:Y:S01]  /*3e40*/  LDCU UR4, c[0x0][0x398] ;  /* 0x00007300ff0477ac */ /* 0x000e220008000800 */
[----:B------:R-:W-:Y:S02]  /*3e50*/  IMAD.MOV.U32 R13, RZ, RZ, R9 ;  /* 0x000000ffff0d7224 */ /* 0x000fe400078e0009 */
[----:B------:R-:W-:Y:S01]  /*3e60*/  IMAD.MOV.U32 R17, RZ, RZ, 0x500 ;  /* 0x00000500ff117424 */ /* 0x000fe200078e00ff */
[----:B------:R-:W1:Y:S01]  /*3e70*/  LDCU.64 UR6, c[0x0][0x388] ;  /* 0x00007100ff0677ac */ /* 0x000e620008000a00 */
[----:B------:R-:W-:-:S05]  /*3e80*/  NOP ;  /* 0x0000000000007918 */ /* 0x000fca0000000000 */
.L_x_656:
[----:B------:R-:W-:-:S05]  /*3e90*/  IMAD.WIDE.U32 R26, R17, 0x8, R2 ;  /* 0x00000008111a7825 */ /* 0x000fca00078e0002 */
[----:B------:R-:W2:Y:S04]  /*3ea0*/  LDG.E.64 R14, desc[UR8][R26.64] ;  /* 0x000000081a0e7981 */ /* 0x000ea8000c1e1b00 */
[----:B------:R-:W3:Y:S04]  /*3eb0*/  LDG.E.64 R4, desc[UR8][R26.64+0x800] ;  /* 0x000800081a047981 */ /* 0x000ee8000c1e1b00 */
[----:B------:R-:W4:Y:S04]  /*3ec0*/  LDG.E.64 R6, desc[UR8][R26.64+0x1000] ;  /* 0x001000081a067981 */ /* 0x000f28000c1e1b00 */
[----:B------:R-:W5:Y:S04]  /*3ed0*/  LDG.E.64 R10, desc[UR8][R26.64+0x1800] ;  /* 0x001800081a0a7981 */ /* 0x000f68000c1e1b00 */
[----:B------:R-:W5:Y:S01]  /*3ee0*/  LDG.E.64 R8, desc[UR8][R26.64+0x2000] ;  /* 0x002000081a087981 */ /* 0x000f62000c1e1b00 */
[----:B-1----:R-:W-:-:S04]  /*3ef0*/  IADD3 R18, P0, P1, R0, UR6, R17 ;  /* 0x0000000600127c10 */ /* 0x002fc8000f91e011 */
[----:B------:R-:W-:Y:S01]  /*3f00*/  IADD3.X R16, PT, PT, RZ, UR7, RZ, P0, P1 ;  /* 0x00000007ff107c10 */ /* 0x000fe200087e24ff */
[----:B------:R-:W-:Y:S01]  /*3f10*/  IMAD.MOV.U32 R20, RZ, RZ, R18 ;  /* 0x000000ffff147224 */ /* 0x000fe200078e0012 */
[----:B------:R-:W-:-:S03]  /*3f20*/  IADD3 R22, P3, PT, R18, 0x100, RZ ;  /* 0x0000010012167810 */ /* 0x000fc60007f7e0ff */
        /* <DEDUP_REMOVED lines=11> */
[----:B------:R-:W-:Y:S01]  /*3fe0*/  IMAD.X R24, RZ, RZ, R16, P3 ;  /* 0x000000ffff187224 */ /* 0x000fe200018e0610 */
[----:B------:R-:W-:-:S03]  /*3ff0*/  IADD3 R13, P3, PT, R18, 0x200, RZ ;  /* 0x00000200120d7810 */ /* 0x000fc60007f7e0ff */
[----:B---3--:R-:W-:-:S14]  /*4000*/  DSETP.GEU.AND P1, PT, |R14|, |R4|, PT ;  /* 0x400000040e00722a */ /* 0x008fdc0003f2e200 */
[----:B------:R-:W-:-:S04]  /*4010*/  @P1 ISETP.GE.U32.AND P0, PT, R20, R22, PT ;  /* 0x000000161400120c */ /* 0x000fc80003f06070 */
[----:B------:R-:W-:-:S13]  /*4020*/  @P1 ISETP.GE.AND.EX P0, PT, R19, R24, PT, P0 ;  /* 0x000000181300120c */ /* 0x000fda0003f06300 */
[----:B------:R-:W-:-:S06]  /*4030*/  @P1 DSETP.LT.OR P0, PT, |R4|, |R14|, !P0 ;  /* 0x4000000e0400122a */ /* 0x000fcc0004701600 */
[----:B------:R-:W-:Y:S01]  /*4040*/  @P1 FSEL R12, R14, R4, P0 ;  /* 0x000000040e0c1208 */ /* 0x000fe20000000000 */
[----:B------:R-:W-:Y:S01]  /*4050*/  IMAD.X R14, RZ, RZ, R16, P3 ;  /* 0x000000ffff0e7224 */ /* 0x000fe200018e0610 */
[----:B------:R-:W-:Y:S02]  /*4060*/  @P1 FSEL R15, R15, R5, P0 ;  /* 0x000000050f0f1208 */ /* 0x000fe40000000000 */
[----:B------:R-:W-:Y:S01]  /*4070*/  @P1 SEL R22, R20, R22, P0 ;  /* 0x0000001614161207 */ /* 0x000fe20000000000 */
[----:B------:R-:W-:Y:S01]  /*4080*/  @P1 IMAD.MOV.U32 R4, RZ, RZ, R12 ;  /* 0x000000ffff041224 */ /* 0x000fe200078e000c */
[----:B------:R-:W-:Y:S01]  /*4090*/  IADD3 R12, P3, PT, R18, 0x300, RZ ;  /* 0x00000300120c7810 */ /* 0x000fe20007f7e0ff */
[----:B------:R-:W-:Y:S02]  /*40a0*/  @P1 IMAD.MOV.U32 R5, RZ, RZ, R15 ;  /* 0x000000ffff051224 */ /* 0x000fe400078e000f */
[----:B------:R-:W-:Y:S01]  /*40b0*/  IMAD.MOV.U32 R15, RZ, RZ, R24 ;  /* 0x000000ffff0f7224 */ /* 0x000fe200078e0018 */
[----:B------:R-:W-:-:S03]  /*40c0*/  @P1 SEL R15, R19, R24, P0 ;  /* 0x00000018130f1207 */ /* 0x000fc60000000000 */
[----:B----4-:R-:W-:-:S14]  /*40d0*/  DSETP.GEU.AND P2, PT, |R4|, |R6|, PT ;  /* 0x400000060400722a */ /* 0x010fdc0003f4e200 */
[----:B------:R-:W-:-:S04]  /*40e0*/  @P2 ISETP.GE.U32.AND P0, PT, R22, R13, PT ;  /* 0x0000000d1600220c */ /* 0x000fc80003f06070 */
[----:B------:R-:W-:-:S13]  /*40f0*/  @P2 ISETP.GE.AND.EX P0, PT, R15, R14, PT, P0 ;  /* 0x0000000e0f00220c */ /* 0x000fda0003f06300 */
[----:B------:R-:W-:-:S06]  /*4100*/  @P2 DSETP.LT.OR P0, PT, |R6|, |R4|, !P0 ;  /* 0x400000040600222a */ /* 0x000fcc0004701600 */
[----:B------:R-:W-:Y:S02]  /*4110*/  @P2 FSEL R4, R4, R6, P0 ;  /* 0x0000000604042208 */ /* 0x000fe40000000000 */
[----:B------:R-:W-:Y:S02]  /*4120*/  @P2 FSEL R5, R5, R7, P0 ;  /* 0x0000000705052208 */ /* 0x000fe40000000000 */
[----:B------:R-:W-:Y:S01]  /*4130*/  @P2 SEL R14, R15, R14, P0 ;  /* 0x0000000e0f0e2207 */ /* 0x000fe20000000000 */
[----:B------:R-:W-:Y:S02]  /*4140*/  @P2 IMAD.MOV.U32 R6, RZ, RZ, R4 ;  /* 0x000000ffff062224 */ /* 0x000fe400078e0004 */
[----:B------:R-:W-:Y:S02]  /*4150*/  @P2 IMAD.MOV.U32 R7, RZ, RZ, R5 ;  /* 0x000000ffff072224 */ /* 0x000fe400078e0005 */
[----:B------:R-:W-:Y:S01]  /*4160*/  IMAD.MOV.U32 R5, RZ, RZ, R13 ;  /* 0x000000ffff057224 */ /* 0x000fe200078e000d */
[----:B------:R-:W-:Y:S01]  /*4170*/  @P2 SEL R5, R22, R13, P0 ;  /* 0x0000000d16052207 */ /* 0x000fe20000000000 */
        /* <DEDUP_REMOVED lines=13> */
[----:B------:R-:W-:-:S04]  /*4250*/  IADD3 R5, PT, PT, R17, 0xa00, RZ ;  /* 0x00000a0011057810 */ /* 0x000fc80007ffe0ff */
[----:B0-----:R-:W-:Y:S01]  /*4260*/  ISETP.GT.AND P1, PT, R5, UR4, PT ;  /* 0x0000000405007c0c */ /* 0x001fe2000bf24270 */
[----:B------:R-:W-:Y:S01]  /*4270*/  DSETP.GEU.AND P2, PT, |R10|, |R8|, PT ;  /* 0x400000080a00722a */ /* 0x000fe20003f4e200 */
[----:B------:R-:W-:-:S04]  /*4280*/  VIADD R5, R17, 0x500 ;  /* 0x0000050011057836 */ /* 0x000fc80000000000 */
[----:B------:R-:W-:-:S09]  /*4290*/  IMAD.MOV.U32 R17, RZ, RZ, R5 ;  /* 0x000000ffff117224 */ /* 0x000fd200078e0005 */
        /* <DEDUP_REMOVED lines=12> */
.L_x_655:
        /* <DEDUP_REMOVED lines=14> */
[----:B------:R-:W-:Y:S01]  /*4440*/  IMAD.IADD R7, R0, 0x1, R5 ;  /* 0x0000000100077824 */ /* 0x000fe200078e0205 */
[----:B------:R-:W-:-:S04]  /*4450*/  LEA.HI R4, R10, 0x1, RZ, 0x18 ;  /* 0x000000010a047811 */ /* 0x000fc800078fc0ff */
[C---:B------:R-:W-:Y:S02]  /*4460*/  IADD3 R14, P0, PT, R7.reuse, UR6, RZ ;  /* 0x00000006070e7c10 */ /* 0x040fe4000ff1e0ff */
[----:B------:R-:W-:Y:S01]  /*4470*/  LOP3.LUT R6, R4, 0x3, RZ, 0xc0, !PT ;  /* 0x0000000304067812 */ /* 0x000fe200078ec0ff */
[----:B------:R-:W-:Y:S02]  /*4480*/  IMAD.MOV.U32 R4, RZ, RZ, R0 ;  /* 0x000000ffff047224 */ /* 0x000fe400078e0000 */
[----:B------:R-:W-:Y:S02]  /*4490*/  IMAD.X R15, RZ, RZ, UR7, P0 ;  /* 0x00000007ff0f7e24 */ /* 0x000fe400080e06ff */
[----:B------:R-:W-:Y:S02]  /*44a0*/  IMAD.MOV R11, RZ, RZ, -R6 ;  /* 0x000000ffff0b7224 */ /* 0x000fe400078e0a06 */
[----:B0-----:R-:W-:-:S04]  /*44b0*/  IMAD.WIDE.U32 R2, R7, 0x8, R2 ;  /* 0x0000000807027825 */ /* 0x001fc800078e0002 */
[----:B------:R-:W-:Y:S02]  /*44c0*/  IMAD.MOV.U32 R12, RZ, RZ, R2 ;  /* 0x000000ffff0c7224 */ /* 0x000fe400078e0002 */
[----:B------:R-:W-:-:S07]  /*44d0*/  IMAD.MOV.U32 R13, RZ, RZ, R3 ;  /* 0x000000ffff0d7224 */ /* 0x000fce00078e0003 */
.L_x_663:
[----:B------:R-:W-:Y:S02]  /*44e0*/  IMAD.MOV.U32 R2, RZ, RZ, R12 ;  /* 0x000000ffff027224 */ /* 0x000fe400078e000c */
[----:B------:R-:W-:-:S06]  /*44f0*/  IMAD.MOV.U32 R3, RZ, RZ, R13 ;  /* 0x000000ffff037224 */ /* 0x000fcc00078e000d */
[----:B------:R-:W2:Y:S01]  /*4500*/  LDG.E.64 R2, desc[UR8][R2.64] ;  /* 0x0000000802027981 */ /* 0x000ea2000c1e1b00 */
[----:B------:R-:W-:Y:S01]  /*4510*/  VIADD R11, R11, 0x1 ;  /* 0x000000010b0b7836 */ /* 0x000fe20000000000 */
[----:B------:R-:W-:Y:S01]  /*4520*/  BSSY.RECONVERGENT B3, `(.L_x_661) ;  /* 0x000001b000037945 */ /* 0x000fe20003800200 */
[----:B------:R-:W-:Y:S01]  /*4530*/  IMAD.MOV.U32 R19, RZ, RZ, R23 ;  /* 0x000000ffff137224 */ /* 0x000fe200078e0017 */
[----:B------:R-:W-:Y:S01]  /*4540*/  MOV R7, R9 ;  /* 0x0000000900077202 */ /* 0x000fe20000000f00 */
[----:B------:R-:W-:Y:S01]  /*4550*/  IMAD.MOV.U32 R16, RZ, RZ, R24 ;  /* 0x000000ffff107224 */ /* 0x000fe200078e0018 */
[----:B------:R-:W-:Y:S01]  /*4560*/  ISETP.NE.AND P2, PT, R11, RZ, PT ;  /* 0x000000ff0b00720c */ /* 0x000fe20003f45270 */
[----:B------:R-:W-:Y:S01]  /*4570*/  IMAD.MOV.U32 R6, RZ, RZ, R8 ;  /* 0x000000ffff067224 */ /* 0x000fe200078e0008 */
[----:B------:R-:W-:Y:S01]  /*4580*/  IADD3 R12, P3, PT, R12, 0x800, RZ ;  /* 0x000008000c0c7810 */ /* 0x000fe20007f7e0ff */
[----:B------:R-:W-:Y:S02]  /*4590*/  IMAD.MOV.U32 R23, RZ, RZ, R14 ;  /* 0x000000ffff177224 */ /* 0x000fe400078e000e */
[----:B------:R-:W-:Y:S01]  /*45a0*/  IMAD.MOV.U32 R24, RZ, RZ, R15 ;  /* 0x000000ffff187224 */ /* 0x000fe200078e000f */
[----:B--2---:R-:W-:Y:S01]  /*45b0*/  DSETP.GEU.AND P0, PT, |R8|, |R2|, PT ;  /* 0x400000020800722a */ /* 0x004fe20003f0e200 */
[----:B------:R-:W-:-:S02]  /*45c0*/  IMAD.MOV.U32 R8, RZ, RZ, R2 ;  /* 0x000000ffff087224 */ /* 0x000fc400078e0002 */
        /* <DEDUP_REMOVED lines=16> */
.L_x_662:
[----:B------:R-:W-:Y:S05]  /*46d0*/  BSYNC.RECONVERGENT B3 ;  /* 0x0000000000037941 */ /* 0x000fea0003800200 */
.L_x_661:
[----:B------:R-:W-:Y:S01]  /*46e0*/  IADD3 R14, P0, PT, R14, 0x100, RZ ;  /* 0x000001000e0e7810 */ /* 0x000fe20007f1e0ff */
[----:B------:R-:W-:Y:S02]  /*46f0*/  VIADD R4, R4, 0x100 ;  /* 0x0000010004047836 */ /* 0x000fe40000000000 */
[----:B------:R-:W-:Y:S02]  /*4700*/  IMAD.X R13, RZ, RZ, R13, P3 ;  /* 0x000000ffff0d7224 */ /* 0x000fe400018e060d */
[----:B------:R-:W-:Y:S01]  /*4710*/  IMAD.X R15, RZ, RZ, R15, P0 ;  /* 0x000000ffff0f7224 */ /* 0x000fe200000e060f */
[----:B------:R-:W-:Y:S07]  /*4720*/  @P2 BRA `(.L_x_663) ;  /* 0xfffffffc006c2947 */ /* 0x000fee000383ffff */
.L_x_660:
[----:B------:R-:W-:Y:S05]  /*4730*/  BSYNC.RECONVERGENT B2 ;  /* 0x0000000000027941 */ /* 0x000fea0003800200 */
.L_x_659:
[----:B------:R-:W-:-:S13]  /*4740*/  ISETP.GE.U32.AND P0, PT, R10, 0x300, PT ;  /* 0x000003000a00780c */ /* 0x000fda0003f06070 */
[----:B------:R-:W-:Y:S05]  /*4750*/  @!P0 BRA `(.L_x_658) ;  /* 0x0000000400fc8947 */ /* 0x000fea0003800000 */
[----:B------:R-:W0:Y:S01]  /*4760*/  LDCU.128 UR12, c[0x0][0x380] ;  /* 0x00007000ff0c77ac */ /* 0x000e220008000c00 */
[----:B------:R-:W1:Y:S01]  /*4770*/  LDC.64 R20, c[0x0][0x380] ;  /* 0x0000e000ff147b82 */ /* 0x000e620000000a00 */
[C---:B------:R-:W-:Y:S01]  /*4780*/  IADD3 R7, P1, PT, R4.reuse, R5, RZ ;  /* 0x0000000504077210 */ /* 0x040fe20007f3e0ff */
[C---:B------:R-:W-:Y:S02]  /*4790*/  IMAD.IADD R16, R4.reuse, 0x1, R5 ;  /* 0x0000000104107824 */ /* 0x040fe400078e0205 */
[----:B------:R-:W-:Y:S02]  /*47a0*/  VIADD R22, R4, 0x200 ;  /* 0x0000020004167836 */ /* 0x000fe40000000000 */
[----:B------:R-:W-:Y:S02]  /*47b0*/  IMAD.X R10, RZ, RZ, RZ, P1 ;  /* 0x000000ffff0a7224 */ /* 0x000fe400008e06ff */
[----:B------:R-:W2:Y:S01]  /*47c0*/  LDC.64 R2, c[0x0][0x388] ;  /* 0x0000e200ff027b82 */ /* 0x000ea20000000a00 */
[----:B0-----:R-:W-:-:S02]  /*47d0*/  LEA R6, P2, R7, UR12, 0x3 ;  /* 0x0000000c07067c11 */ /* 0x001fc4000f8418ff */
[----:B------:R-:W-:Y:S02]  /*47e0*/  IADD3 R18, P0, PT, R16, UR14, RZ ;  /* 0x0000000e10127c10 */ /* 0x000fe4000ff1e0ff */
[----:B------:R-:W-:Y:S02]  /*47f0*/  IADD3 R6, P1, PT, R6, 0x1800, RZ ;  /* 0x0000180006067810 */ /* 0x000fe40007f3e0ff */
[----:B------:R-:W-:Y:S01]  /*4800*/  LEA.HI.X R5, R7, UR13, R10, 0x3, P2 ;  /* 0x0000000d07057c11 */ /* 0x000fe200090f1c0a */
[----:B-1----:R-:W-:-:S04]  /*4810*/  IMAD.WIDE.U32 R20, R16, 0x8, R20 ;  /* 0x0000000810147825 */ /* 0x002fc800078e0014 */
[----:B------:R-:W-:Y:S02]  /*4820*/  IMAD.X R19, RZ, RZ, UR15, P0 ;  /* 0x0000000fff137e24 */ /* 0x000fe400080e06ff */
[----:B------:R-:W-:-:S07]  /*4830*/  IMAD.X R5, RZ, RZ, R5, P1 ;  /* 0x000000ffff057224 */ /* 0x000fce00008e0605 */
.L_x_672:
[----:B------:R-:W3:Y:S01]  /*4840*/  LDG.E.64 R14, desc[UR8][R20.64] ;  /* 0x00000008140e7981 */ /* 0x000ee2000c1e1b00 */
[----:B------:R-:W-:-:S05]  /*4850*/  IMAD.MOV.U32 R4, RZ, RZ, R6 ;  /* 0x000000ffff047224 */ /* 0x000fca00078e0006 */
[----:B------:R0:W5:Y:S04]  /*4860*/  LDG.E.64 R10, desc[UR8][R4.64+-0x1000] ;  /* 0xfff00008040a7981 */ /* 0x000168000c1e1b00 */
[----:B------:R0:W5:Y:S01]  /*4870*/  LDG.E.64 R6, desc[UR8][R4.64+-0x800] ;  /* 0xfff8000804067981 */ /* 0x000162000c1e1b00 */
[----:B------:R-:W-:Y:S01]  /*4880*/  BSSY.RECONVERGENT B2, `(.L_x_664) ;  /* 0x0000015000027945 */ /* 0x000fe20003800200 */
[----:B------:R-:W-:Y:S02]  /*4890*/  IMAD.MOV.U32 R26, RZ, RZ, R18 ;  /* 0x000000ffff1a7224 */ /* 0x000fe400078e0012 */
[----:B------:R-:W-:Y:S01]  /*48a0*/  IMAD.MOV.U32 R25, RZ, RZ, R19 ;  /* 0x000000ffff197224 */ /* 0x000fe200078e0013 */
[----:B---3--:R-:W-:Y:S01]  /*48b0*/  DSETP.GEU.AND P0, PT, |R8|, |R14|, PT ;  /* 0x4000000e0800722a */ /* 0x008fe20003f0e200 */
[----:B------:R-:W-:Y:S01]  /*48c0*/  MOV R12, R14 ;  /* 0x0000000e000c7202 */ /* 0x000fe20000000f00 */
[----:B------:R-:W-:-:S12]  /*48d0*/  IMAD.MOV.U32 R13, RZ, RZ, R15 ;  /* 0x000000ffff0d7224 */ /* 0x000fd800078e000f */
        /* <DEDUP_REMOVED lines=15> */
.L_x_665:
[----:B------:R-:W-:Y:S05]  /*49d0*/  BSYNC.RECONVERGENT B2 ;  /* 0x0000000000027941 */ /* 0x000fea0003800200 */
.L_x_664:
[----:B-----5:R-:W-:Y:S01]  /*49e0*/  DSETP.GEU.AND P0, PT, |R12|, |R10|, PT ;  /* 0x4000000a0c00722a */ /* 0x020fe20003f0e200 */
[----:B------:R-:W-:Y:S01]  /*49f0*/  VIADD R9, R16, 0x100 ;  /* 0x0000010010097836 */ /* 0x000fe20000000000 */
[----:B------:R-:W-:Y:S01]  /*4a00*/  BSSY.RECONVERGENT B2, `(.L_x_666) ;  /* 0x0000016000027945 */ /* 0x000fe20003800200 */
[----:B------:R-:W-:-:S03]  /*4a10*/  IMAD.MOV.U32 R8, RZ, RZ, R10 ;  /* 0x000000ffff087224 */ /* 0x000fc600078e000a */
[----:B--2---:R-:W-:Y:S01]  /*4a20*/  IADD3 R23, P1, PT, R9, R2, RZ ;  /* 0x0000000209177210 */ /* 0x004fe20007f3e0ff */
[----:B------:R-:W-:-:S04]  /*4a30*/  IMAD.MOV.U32 R9, RZ, RZ, R11 ;  /* 0x000000ffff097224 */ /* 0x000fc800078e000b */
[----:B------:R-:W-:Y:S02]  /*4a40*/  IMAD.X R24, RZ, RZ, R3, P1 ;  /* 0x000000ffff187224 */ /* 0x000fe400008e0603 */
[----:B------:R-:W-:Y:S02]  /*4a50*/  IMAD.MOV.U32 R15, RZ, RZ, R23 ;  /* 0x000000ffff0f7224 */ /* 0x000fe400078e0017 */
[----:B------:R-:W-:Y:S01]  /*4a60*/  IMAD.MOV.U32 R14, RZ, RZ, R24 ;  /* 0x000000ffff0e7224 */ /* 0x000fe200078e0018 */
        /* <DEDUP_REMOVED lines=15> */
.L_x_667:
[----:B------:R-:W-:Y:S05]  /*4b60*/  BSYNC.RECONVERGENT B2 ;  /* 0x0000000000027941 */ /* 0x000fea0003800200 */
.L_x_666:
[----:B------:R0:W5:Y:S01]  /*4b70*/  LDG.E.64 R10, desc[UR8][R4.64] ;  /* 0x00000008040a7981 */ /* 0x000162000c1e1b00 */
[----:B------:R-:W-:Y:S01]  /*4b80*/  DSETP.GEU.AND P0, PT, |R8|, |R6|, PT ;  /* 0x400000060800722a */ /* 0x000fe20003f0e200 */
[----:B------:R-:W-:Y:S01]  /*4b90*/  VIADD R13, R16, 0x200 ;  /* 0x00000200100d7836 */ /* 0x000fe20000000000 */
[----:B------:R-:W-:Y:S01]  /*4ba0*/  BSSY.RECONVERGENT B2, `(.L_x_668) ;  /* 0x0000016000027945 */ /* 0x000fe20003800200 */
[----:B------:R-:W-:-:S03]  /*4bb0*/  MOV R12, R6 ;  /* 0x00000006000c7202 */ /* 0x000fc60000000f00 */
[----:B------:R-:W-:Y:S01]  /*4bc0*/  IADD3 R24, P1, PT, R13, R2, RZ ;  /* 0x000000020d187210 */ /* 0x000fe20007f3e0ff */
[----:B------:R-:W-:-:S04]  /*4bd0*/  IMAD.MOV.U32 R13, RZ, RZ, R7 ;  /* 0x000000ffff0d7224 */ /* 0x000fc800078e0007 */
[----:B------:R-:W-:Y:S02]  /*4be0*/  IMAD.X R23, RZ, RZ, R3, P1 ;  /* 0x000000ffff177224 */ /* 0x000fe400008e0603 */
        /* <DEDUP_REMOVED lines=17> */
.L_x_669:
[----:B------:R-:W-:Y:S05]  /*4d00*/  BSYNC.RECONVERGENT B2 ;  /* 0x0000000000027941 */ /* 0x000fea0003800200 */
.L_x_668:
[----:B-----5:R-:W-:Y:S01]  /*4d10*/  DSETP.GEU.AND P0, PT, |R12|, |R10|, PT ;  /* 0x4000000a0c00722a */ /* 0x020fe20003f0e200 */
[----:B------:R-:W-:Y:S01]  /*4d20*/  VIADD R7, R16, 0x300 ;  /* 0x0000030010077836 */ /* 0x000fe20000000000 */
[----:B------:R-:W-:Y:S01]  /*4d30*/  BSSY.RECONVERGENT B2, `(.L_x_670) ;  /* 0x0000016000027945 */ /* 0x000fe20003800200 */
[----:B------:R-:W-:Y:S02]  /*4d40*/  IMAD.MOV.U32 R8, RZ, RZ, R10 ;  /* 0x000000ffff087224 */ /* 0x000fe400078e000a */
[----:B------:R-:W-:Y:S01]  /*4d50*/  IMAD.MOV.U32 R9, RZ, RZ, R11 ;  /* 0x000000ffff097224 */ /* 0x000fe200078e000b */
[----:B------:R-:W-:-:S05]  /*4d60*/  IADD3 R7, P1, PT, R7, R2, RZ ;  /* 0x0000000207077210 */ /* 0x000fca0007f3e0ff */
        /* <DEDUP_REMOVED lines=18> */
.L_x_671:
[----:B------:R-:W-:Y:S05]  /*4e90*/  BSYNC.RECONVERGENT B2 ;  /* 0x0000000000027941 */ /* 0x000fea0003800200 */
.L_x_670:
[----:B------:R-:W-:Y:S01]  /*4ea0*/  VIADD R10, R22, 0x200 ;  /* 0x00000200160a7836 */ /* 0x000fe20000000000 */
[----:B------:R-:W-:Y:S01]  /*4eb0*/  IADD3 R6, P2, PT, R4, 0x2000, RZ ;  /* 0x0000200004067810 */ /* 0x000fe20007f5e0ff */
[----:B------:R-:W-:Y:S01]  /*4ec0*/  VIADD R22, R22, 0x400 ;  /* 0x0000040016167836 */ /* 0x000fe20000000000 */
[----:B------:R-:W-:Y:S01]  /*4ed0*/  IADD3 R18, P1, PT, R18, 0x400, RZ ;  /* 0x0000040012127810 */ /* 0x000fe20007f3e0ff */
[----:B------:R-:W-:Y:S01]  /*4ee0*/  VIADD R16, R16, 0x400 ;  /* 0x0000040010107836 */ /* 0x000fe20000000000 */
[----:B------:R-:W-:Y:S01]  /*4ef0*/  ISETP.GE.AND P0, PT, R10, R17, PT ;  /* 0x000000110a00720c */ /* 0x000fe20003f06270 */
[----:B------:R-:W-:Y:S01]  /*4f00*/  IMAD.X R5, RZ, RZ, R5, P2 ;  /* 0x000000ffff057224 */ /* 0x000fe200010e0605 */
[----:B------:R-:W-:Y:S02]  /*4f10*/  IADD3 R20, P2, PT, R20, 0x2000, RZ ;  /* 0x0000200014147810 */ /* 0x000fe40007f5e0ff */
[----:B------:R-:W-:-:S03]  /*4f20*/  IADD3.X R19, PT, PT, RZ, R19, RZ, P1, !PT ;  /* 0x00000013ff137210 */ /* 0x000fc60000ffe4ff */
[----:B------:R-:W-:-:S06]  /*4f30*/  IMAD.X R21, RZ, RZ, R21, P2 ;  /* 0x000000ffff157224 */ /* 0x000fcc00010e0615 */
[----:B------:R-:W-:Y:S05]  /*4f40*/  @!P0 BRA `(.L_x_672) ;  /* 0xfffffff8003c8947 */ /* 0x000fea000383ffff */
.L_x_658:
[----:B------:R-:W-:Y:S05]  /*4f50*/  BSYNC.RECONVERGENT B1 ;  /* 0x0000000000017941 */ /* 0x000fea0003800200 */
.L_x_657:
        /* <DEDUP_REMOVED lines=32> */
.L_x_674:
[----:B------:R-:W-:Y:S05]  /*5160*/  BSYNC.RECONVERGENT B1 ;  /* 0x0000000000017941 */ /* 0x000fea0003800200 */
.L_x_673:
        /* <DEDUP_REMOVED lines=31> */
.L_x_676:
[----:B------:R-:W-:Y:S05]  /*5360*/  BSYNC.RECONVERGENT B1 ;  /* 0x0000000000017941 */ /* 0x000fea0003800200 */
.L_x_675:
        /* <DEDUP_REMOVED lines=31> */
.L_x_678:
[----:B------:R-:W-:Y:S05]  /*5560*/  BSYNC.RECONVERGENT B1 ;  /* 0x0000000000017941 */ /* 0x000fea0003800200 */
.L_x_677:
[----:B------:R-:W-:Y:S01]  /*5570*/  ISETP.GT.AND P0, PT, R10, 0x17, PT ;  /* 0x000000170a00780c */ /* 0x000fe20003f04270 */
[----:B-1----:R1:W1:Y:S01]  /*5580*/  SHFL.DOWN PT, R6, R2, 0x8, 0x1f ;  /* 0x09001f0002067f89 */ /* 0x00226200000e0000 */
[----:B------:R-:W-:Y:S01]  /*5590*/  BSSY.RECONVERGENT B1, `(.L_x_679) ;  /* 0x000001d000017945 */ /* 0x000fe20003800200 */
[----:B0-----:R-:W-:Y:S01]  /*55a0*/  IMAD.MOV.U32 R8, RZ, RZ, R11 ;  /* 0x000000ffff087224 */ /* 0x001fe200078e000b */
[----:B------:R-:W-:Y:S01]  /*55b0*/  MOV R4, R2 ;  /* 0x0000000200047202 */ /* 0x000fe20000000f00 */
[----:B--2---:R0:W2:Y:S01]  /*55c0*/  SHFL.DOWN PT, R7, R3, 0x8, 0x1f ;  /* 0x09001f0003077f89 */ /* 0x0040a200000e0000 */
[----:B------:R-:W-:Y:S02]  /*55d0*/  IMAD.MOV.U32 R9, RZ, RZ, R12 ;  /* 0x000000ffff097224 */ /* 0x000fe400078e000c */
[----:B------:R-:W-:Y:S01]  /*55e0*/  IMAD.MOV.U32 R5, RZ, RZ, R3 ;  /* 0x000000ffff057224 */ /* 0x000fe200078e0003 */
[----:B---3--:R0:W3:Y:S04]  /*55f0*/  SHFL.DOWN PT, R14, R11, 0x8, 0x1f ;  /* 0x09001f000b0e7f89 */ /* 0x0080e800000e0000 */
        /* <DEDUP_REMOVED lines=22> */
.L_x_680:
[----:B------:R-:W-:Y:S05]  /*5760*/  BSYNC.RECONVERGENT B1 ;  /* 0x0000000000017941 */ /* 0x000fea0003800200 */
.L_x_679:
        /* <DEDUP_REMOVED lines=31> */
.L_x_682:
[----:B------:R-:W-:Y:S05]  /*5960*/  BSYNC.RECONVERGENT B1 ;  /* 0x0000000000017941 */ /* 0x000fea0003800200 */
.L_x_681:
        /* <DEDUP_REMOVED lines=11> */
.L_x_684:
[----:B------:R-:W-:Y:S05]  /*5a20*/  BSYNC.RECONVERGENT B1 ;  /* 0x0000000000017941 */ /* 0x000fea0003800200 */
.L_x_683:
        /* <DEDUP_REMOVED lines=31> */
.L_x_686:
[----:B------:R-:W-:Y:S05]  /*5c20*/  BSYNC.RECONVERGENT B1 ;  /* 0x0000000000017941 */ /* 0x000fea0003800200 */
.L_x_685:
        /* <DEDUP_REMOVED lines=23> */
.L_x_688:
[----:B------:R-:W-:Y:S05]  /*5da0*/  BSYNC.RECONVERGENT B1 ;  /* 0x0000000000017941 */ /* 0x000fea0003800200 */
.L_x_687:
[----:B------:R-:W-:Y:S01]  /*5db0*/  DSETP.GEU.AND P0, PT, |R4|, |R10|, PT ;  /* 0x4000000a0400722a */ /* 0x000fe20003f0e200 */
[----:B------:R-:W-:Y:S01]  /*5dc0*/  BSSY.RECONVERGENT B1, `(.L_x_689) ;  /* 0x0000014000017945 */ /* 0x000fe20003800200 */
[----:B------:R-:W-:Y:S01]  /*5dd0*/  IMAD.MOV.U32 R2, RZ, RZ, R10 ;  /* 0x000000ffff027224 */ /* 0x000fe200078e000a */
[----:B------:R-:W-:Y:S01]  /*5de0*/  MOV R3, R11 ;  /* 0x0000000b00037202 */ /* 0x000fe20000000f00 */
        /* <DEDUP_REMOVED lines=17> */
.L_x_690:
[----:B------:R-:W-:Y:S05]  /*5f00*/  BSYNC.RECONVERGENT B1 ;  /* 0x0000000000017941 */ /* 0x000fea0003800200 */
.L_x_689:
        /* <DEDUP_REMOVED lines=23> */
.L_x_692:
[----:B------:R-:W-:Y:S05]  /*6080*/  BSYNC.RECONVERGENT B1 ;  /* 0x0000000000017941 */ /* 0x000fea0003800200 */
.L_x_691:
        /* <DEDUP_REMOVED lines=21> */
.L_x_694:
[----:B------:R-:W-:Y:S05]  /*61e0*/  BSYNC.RECONVERGENT B1 ;  /* 0x0000000000017941 */ /* 0x000fea0003800200 */
.L_x_693:
        /* <DEDUP_REMOVED lines=21> */
.L_x_696:
[----:B------:R-:W-:Y:S05]  /*6340*/  BSYNC.RECONVERGENT B1 ;  /* 0x0000000000017941 */ /* 0x000fea0003800200 */
.L_x_695:
        /* <DEDUP_REMOVED lines=20> */
.L_x_616:
[----:B------:R-:W-:Y:S05]  /*6490*/  BSYNC.RECONVERGENT B0 ;  /* 0x0000000000007941 */ /* 0x000fea0003800200 */
.L_x_583:
[----:B------:R-:W-:Y:S05]  /*64a0*/  @P1 EXIT ;  /* 0x000000000000194d */ /* 0x000fea0003800000 */
[----:B012-4-:R-:W0:Y:S02]  /*64b0*/  LDC.64 R4, c[0x0][0x390] ;  /* 0x0000e400ff047b82 */ /* 0x017e240000000a00 */
[----:B0-----:R-:W-:Y:S04]  /*64c0*/  STG.E.64 desc[UR8][R4.64], R2 ;  /* 0x0000000204007986 */ /* 0x001fe8000c101b08 */
[----:B------:R-:W-:Y:S01]  /*64d0*/  STG.E.64 desc[UR8][R4.64+0x8], R14 ;  /* 0x0000080e04007986 */ /* 0x000fe2000c101b08 */
[----:B------:R-:W-:Y:S05]  /*64e0*/  EXIT ;  /* 0x000000000000794d */ /* 0x000fea0003800000 */
.L_x_697:
        /* <DEDUP_REMOVED lines=9> */
.L_x_765:


//--------------------- .text._Z7up_passPdiiiii   --------------------------
	.section	.text._Z7up_passPdiiiii,"ax",@progbits
	.align	128
        .global         _Z7up_passPdiiiii
        .type           _Z7up_passPdiiiii,@function
        .size           _Z7up_passPdiiiii,(.L_x_755 - _Z7up_passPdiiiii)
        .other          _Z7up_passPdiiiii,@"STO_CUDA_ENTRY STV_DEFAULT"
_Z7up_passPdiiiii:
.text._Z7up_passPdiiiii:
[----:B------:R-:W-:Y:S01]  /*0000*/  LDC R1, c[0x0][0x37c] ;  /* 0x0000df00ff017b82 */ /* 0x000fe20000000800 */
[----:B------:R-:W0:Y:S01]  /*0010*/  S2R R0, SR_CTAID.Y ;  /* 0x0000000000007919 */ /* 0x000e220000002600 */
[----:B------:R-:W1:Y:S01]  /*0020*/  LDCU UR4, c[0x0][0x360] ;  /* 0x00006c00ff0477ac */ /* 0x000e620008000800 */
[----:B------:R-:W0:Y:S01]  /*0030*/  S2R R5, SR_TID.Y ;  /* 0x0000000000057919 */ /* 0x000e220000002200 */
[----:B------:R-:W0:Y:S04]  /*0040*/  LDCU UR6, c[0x0][0x364] ;  /* 0x00006c80ff0677ac */ /* 0x000e280008000800 */
[----:B------:R-:W2:Y:S01]  /*0050*/  LDC R4, c[0x0][0x370] ;  /* 0x0000dc00ff047b82 */ /* 0x000ea20000000800 */
[----:B------:R-:W1:Y:S01]  /*0060*/  S2R R2, SR_CTAID.X ;  /* 0x0000000000027919 */ /* 0x000e620000002500 */
[----:B------:R-:W3:Y:S01]  /*0070*/  LDCU UR7, c[0x0][0x390] ;  /* 0x00007200ff0777ac */ /* 0x000ee20008000800 */
[----:B------:R-:W1:Y:S01]  /*0080*/  S2R R3, SR_TID.X ;  /* 0x0000000000037919 */ /* 0x000e620000002100 */
[----:B------:R-:W4:Y:S01]  /*0090*/  LDCU UR5, c[0x0][0x38c] ;  /* 0x00007180ff0577ac */ /* 0x000f220008000800 */
[----:B0-----:R-:W-:-:S05]  /*00a0*/  IMAD R0, R0, UR6, R5 ;  /* 0x0000000600007c24 */ /* 0x001fca000f8e0205 */
[C---:B---3--:R-:W-:Y:S01]  /*00b0*/  ISETP.GE.AND P0, PT, R0.reuse, UR7, PT ;  /* 0x0000000700007c0c */ /* 0x048fe2000bf06270 */
[----:B----4-:R-:W-:Y:S02]  /*00c0*/  VIADD R0, R0, UR5 ;  /* 0x0000000500007c36 */ /* 0x010fe40008000000 */
[----:B-1----:R-:W-:Y:S02]  /*00d0*/  IMAD R2, R2, UR4, R3 ;  /* 0x0000000402027c24 */ /* 0x002fe4000f8e0203 */
[----:B--2---:R-:W-:-:S08]  /*00e0*/  IMAD R3, R4, UR4, RZ ;  /* 0x0000000404037c24 */ /* 0x004fd0000f8e02ff */
[----:B------:R-:W-:Y:S05]  /*00f0*/  @P0 EXIT ;  /* 0x000000000000094d */ /* 0x000fea0003800000 */
[----:B------:R-:W0:Y:S01]  /*0100*/  I2F.U32.RP R9, R3 ;  /* 0x0000000300097306 */ /* 0x000e220000209000 */
[----:B------:R-:W1:Y:S01]  /*0110*/  LDC R17, c[0x0][0x398] ;  /* 0x0000e600ff117b82 */ /* 0x000e620000000800 */
[----:B------:R-:W-:Y:S01]  /*0120*/  IADD3 R4, PT, PT, R2, R3, RZ ;  /* 0x0000000302047210 */ /* 0x000fe20007ffe0ff */
[----:B------:R-:W-:Y:S01]  /*0130*/  IMAD.MOV R11, RZ, RZ, -R3 ;  /* 0x000000ffff0b7224 */ /* 0x000fe200078e0a03 */
[----:B------:R-:W2:Y:S01]  /*0140*/  LDCU UR4, c[0x0][0x394] ;  /* 0x00007280ff0477ac */ /* 0x000ea20008000800 */
[----:B------:R-:W-:Y:S01]  /*0150*/  IMAD.MOV.U32 R6, RZ, RZ, RZ ;  /* 0x000000ffff067224 */ /* 0x000fe200078e00ff */
[----:B------:R-:W-:Y:S01]  /*0160*/  ISETP.NE.U32.AND P2, PT, R3, RZ, PT ;  /* 0x000000ff0300720c */ /* 0x000fe20003f45070 */
[----:B------:R-:W3:Y:S02]  /*0170*/  LDCU.64 UR8, c[0x0][0x358] ;  /* 0x00006b00ff0877ac */ /* 0x000ee40008000a00 */
[----:B------:R-:W4:Y:S01]  /*0180*/  LDC.64 R14, c[0x0][0x380] ;  /* 0x0000e000ff0e7b82 */ /* 0x000f220000000a00 */
[----:B------:R-:W1:Y:S01]  /*0190*/  LDCU UR10, c[0x0][0x388] ;  /* 0x00007100ff0a77ac */ /* 0x000e620008000800 */
[----:B0-----:R-:W0:Y:S01]  /*01a0*/  MUFU.RCP R9, R9 ;  /* 0x0000000900097308 */ /* 0x001e220000001000 */
[----:B------:R-:W0:Y:S01]  /*01b0*/  LDCU UR11, c[0x0][0x398] ;  /* 0x00007300ff0b77ac */ /* 0x000e220008000800 */
[----:B------:R-:W0:Y:S01]  /*01c0*/  LDCU UR7, c[0x0][0x394] ;  /* 0x00007280ff0777ac */ /* 0x000e220008000800 */
[----:B-1----:R-:W-:-:S02]  /*01d0*/  ISETP.GE.AND P0, PT, R4, R17, PT ;  /* 0x000000110400720c */ /* 0x002fc40003f06270 */
[----:B------:R-:W-:Y:S02]  /*01e0*/  VIMNMX R5, PT, PT, R4, R17, !PT ;  /* 0x0000001104057248 */ /* 0x000fe40007fe0100 */
[----:B------:R-:W-:Y:S01]  /*01f0*/  SEL R8, RZ, 0x1, P0 ;  /* 0x00000001ff087807 */ /* 0x000fe20000000000 */
[----:B0-----:R-:W-:-:S06]  /*0200*/  VIADD R7, R9, 0xffffffe ;  /* 0x0ffffffe09077836 */ /* 0x001fcc0000000000 */
[----:B------:R-:W0:Y:S02]  /*0210*/  F2I.FTZ.U32.TRUNC.NTZ R7, R7 ;  /* 0x0000000700077305 */ /* 0x000e24000021f000 */
[----:B0-----:R-:W-:-:S04]  /*0220*/  IMAD R11, R11, R7, RZ ;  /* 0x000000070b0b7224 */ /* 0x001fc800078e02ff */
[----:B------:R-:W-:Y:S01]  /*0230*/  IMAD.HI.U32 R9, R7, R11, R6 ;  /* 0x0000000b07097227 */ /* 0x000fe200078e0006 */
[----:B------:R-:W-:-:S05]  /*0240*/  IADD3 R6, PT, PT, R5, -R4, -R8 ;  /* 0x8000000405067210 */ /* 0x000fca0007ffe808 */
[----:B------:R-:W-:-:S04]  /*0250*/  IMAD.HI.U32 R5, R9, R6, RZ ;  /* 0x0000000609057227 */ /* 0x000fc800078e00ff */
[----:B------:R-:W-:-:S04]  /*0260*/  IMAD.MOV R7, RZ, RZ, -R5 ;  /* 0x000000ffff077224 */ /* 0x000fc800078e0a05 */
[----:B------:R-:W-:Y:S02]  /*0270*/  IMAD R6, R3, R7, R6 ;  /* 0x0000000703067224 */ /* 0x000fe400078e0206 */
[----:B------:R-:W2:Y:S03]  /*0280*/  LDC R7, c[0x0][0x388] ;  /* 0x0000e200ff077b82 */ /* 0x000ea60000000800 */
[----:B------:R-:W-:-:S13]  /*0290*/  ISETP.GE.U32.AND P0, PT, R6, R3, PT ;  /* 0x000000030600720c */ /* 0x000fda0003f06070 */
[----:B------:R-:W-:Y:S01]  /*02a0*/  @P0 IMAD.IADD R6, R6, 0x1, -R3 ;  /* 0x0000000106060824 */ /* 0x000fe200078e0a03 */
[----:B------:R-:W-:-:S04]  /*02b0*/  @P0 IADD3 R5, PT, PT, R5, 0x1, RZ ;  /* 0x0000000105050810 */ /* 0x000fc80007ffe0ff */
[----:B------:R-:W-:Y:S01]  /*02c0*/  ISETP.GE.U32.AND P1, PT, R6, R3, PT ;  /* 0x000000030600720c */ /* 0x000fe20003f26070 */
[----:B------:R-:W-:Y:S02]  /*02d0*/  IMAD.MOV.U32 R6, RZ, RZ, R0 ;  /* 0x000000ffff067224 */ /* 0x000fe400078e0000 */
[C---:B--2---:R-:W-:Y:S02]  /*02e0*/  IMAD R17, R7.reuse, UR4, R17 ;  /* 0x0000000407117c24 */ /* 0x044fe4000f8e0211 */
[----:B------:R-:W-:Y:S02]  /*02f0*/  IMAD R7, R7, UR4, R2 ;  /* 0x0000000407077c24 */ /* 0x000fe4000f8e0202 */
[----:B----4-:R-:W-:-:S04]  /*0300*/  IMAD.WIDE R16, R17, 0x8, R14 ;  /* 0x0000000811107825 */ /* 0x010fc800078e020e */
[----:B------:R-:W-:Y:S01]  /*0310*/  IMAD.WIDE R14, R7, 0x8, R14 ;  /* 0x00000008070e7825 */ /* 0x000fe200078e020e */
[----:B------:R-:W-:-:S03]  /*0320*/  IADD3 R7, PT, PT, R3, R4, RZ ;  /* 0x0000000403077210 */ /* 0x000fc60007ffe0ff */
[----:B------:R-:W-:Y:S01]  /*0330*/  @P1 VIADD R5, R5, 0x1 ;  /* 0x0000000105051836 */ /* 0x000fe20000000000 */
[----:B------:R-:W-:-:S05]  /*0340*/  @!P2 LOP3.LUT R5, RZ, R3, RZ, 0x33, !PT ;  /* 0x00000003ff05a212 */ /* 0x000fca00078e33ff */
[----:B---3--:R-:W-:-:S07]  /*0350*/  IMAD.IADD R5, R8, 0x1, R5 ;  /* 0x0000000108057824 */ /* 0x008fce00078e0205 */
.L_x_717:
[----:B0-----:R-:W0:Y:S01]  /*0360*/  LDC R9, c[0x0][0x398] ;  /* 0x0000e600ff097b82 */ /* 0x001e220000000800 */
[----:B------:R-:W-:Y:S01]  /*0370*/  BSSY.RECONVERGENT B0, `(.L_x_698) ;  /* 0x0000100000007945 */ /* 0x000fe20003800200 */
[----:B0-----:R-:W-:-:S13]  /*0380*/  ISETP.GE.AND P0, PT, R2, R9, PT ;  /* 0x000000090200720c */ /* 0x001fda0003f06270 */
[----:B-123--:R-:W-:Y:S05]  /*0390*/  @P0 BRA `(.L_x_699) ;  /* 0x0000000c00f40947 */ /* 0x00efea0003800000 */
[----:B------:R-:W0:Y:S01]  /*03a0*/  LDC.64 R12, c[0x0][0x380] ;  /* 0x0000e000ff0c7b82 */ /* 0x000e220000000a00 */
[----:B------:R-:W1:Y:S01]  /*03b0*/  LDCU UR4, c[0x0][0x388] ;  /* 0x00007100ff0477ac */ /* 0x000e620008000800 */
[----:B------:R-:W-:Y:S01]  /*03c0*/  LOP3.LUT R28, R5, 0x3, RZ, 0xc0, !PT ;  /* 0x00000003051c7812 */ /* 0x000fe200078ec0ff */
[----:B------:R-:W-:Y:S01]  /*03d0*/  BSSY.RECONVERGENT B1, `(.L_x_700) ;  /* 0x000006f000017945 */ /* 0x000fe20003800200 */
[----:B------:R-:W-:Y:S02]  /*03e0*/  IMAD.MOV.U32 R8, RZ, RZ, R2 ;  /* 0x000000ffff087224 */ /* 0x000fe400078e0002 */
[----:B------:R-:W-:Y:S01]  /*03f0*/  ISETP.NE.AND P0, PT, R28, 0x3, PT ;  /* 0x000000031c00780c */ /* 0x000fe20003f05270 */
[----:B-1----:R-:W-:-:S04]  /*0400*/  IMAD R9, R6, UR4, R9 ;  /* 0x0000000406097c24 */ /* 0x002fc8000f8e0209 */
[----:B0-----:R-:W-:-:S08]  /*0410*/  IMAD.WIDE R12, R9, 0x8, R12 ;  /* 0x00000008090c7825 */ /* 0x001fd000078e020c */
[----:B------:R-:W-:Y:S05]  /*0420*/  @!P0 BRA `(.L_x_701) ;  /* 0x0000000400a48947 */ /* 0x000fea0003800000 */
[----:B------:R-:W2:Y:S04]  /*0430*/  LDG.E.64 R18, desc[UR8][R16.64] ;  /* 0x0000000810127981 */ /* 0x000ea8000c1e1b00 */
[----:B------:R-:W3:Y:S04]  /*0440*/  LDG.E.64 R10, desc[UR8][R12.64] ;  /* 0x000000080c0a7981 */ /* 0x000ee8000c1e1b00 */
[----:B------:R-:W3:Y:S01]  /*0450*/  LDG.E.64 R8, desc[UR8][R14.64] ;  /* 0x000000080e087981 */ /* 0x000ee2000c1e1b00 */
[----:B------:R-:W-:Y:S01]  /*0460*/  IMAD.MOV.U32 R20, RZ, RZ, 0x1 ;  /* 0x00000001ff147424 */ /* 0x000fe200078e00ff */
[----:B------:R-:W-:Y:S01]  /*0470*/  BSSY.RECONVERGENT B2, `(.L_x_702) ;  /* 0x0000016000027945 */ /* 0x000fe20003800200 */
[----:B--2---:R-:W0:Y:S01]  /*0480*/  MUFU.RCP64H R21, R19 ;  /* 0x0000001300157308 */ /* 0x004e220000001800 */
[----:B---3--:R-:W-:-:S03]  /*0490*/  DMUL R10, R10, R8 ;  /* 0x000000080a0a7228 */ /* 0x008fc60000000000 */
[----:B0-----:R-:W-:-:S07]  /*04a0*/  DFMA R22, -R18, R20, 1 ;  /* 0x3ff000001216742b */ /* 0x001fce0000000114 */
[----:B------:R-:W-:Y:S01]  /*04b0*/  FSETP.GEU.AND P1, PT, |R11|, 6.5827683646048100446e-37, PT ;  /* 0x036000000b00780b */ /* 0x000fe20003f2e200 */
[----:B------:R-:W-:-:S08]  /*04c0*/  DFMA R22, R22, R22, R22 ;  /* 0x000000161616722b */ /* 0x000fd00000000016 */
[----:B------:R-:W-:-:S08]  /*04d0*/  DFMA R22, R20, R22, R20 ;  /* 0x000000161416722b */ /* 0x000fd00000000014 */
[----:B------:R-:W-:-:S08]  /*04e0*/  DFMA R20, -R18, R22, 1 ;  /* 0x3ff000001214742b */ /* 0x000fd00000000116 */
[----:B------:R-:W-:-:S08]  /*04f0*/  DFMA R20, R22, R20, R22 ;  /* 0x000000141614722b */ /* 0x000fd00000000016 */
[----:B------:R-:W-:-:S08]  /*0500*/  DMUL R8, R10, R20 ;  /* 0x000000140a087228 */ /* 0x000fd00000000000 */
[----:B------:R-:W-:-:S08]  /*0510*/  DFMA R22, -R18, R8, R10 ;  /* 0x000000081216722b */ /* 0x000fd0000000010a */
[----:B------:R-:W-:-:S10]  /*0520*/  DFMA R8, R20, R22, R8 ;  /* 0x000000161408722b */ /* 0x000fd40000000008 */
[----:B------:R-:W-:-:S05]  /*0530*/  FFMA R0, RZ, R19, R9 ;  /* 0x00000013ff007223 */ /* 0x000fca0000000009 */
[----:B------:R-:W-:-:S13]  /*0540*/  FSETP.GT.AND P0, PT, |R0|, 1.469367938527859385e-39, PT ;  /* 0x001000000000780b */ /* 0x000fda0003f04200 */
[----:B------:R-:W-:Y:S05]  /*0550*/  @P0 BRA P1, `(.L_x_703) ;  /* 0x00000000001c0947 */ /* 0x000fea0000800000 */
[----:B------:R-:W-:Y:S01]  /*0560*/  IMAD.MOV.U32 R26, RZ, RZ, R10 ;  /* 0x000000ffff1a7224 */ /* 0x000fe200078e000a */
[----:B------:R-:W-:Y:S01]  /*0570*/  MOV R9, R18 ;  /* 0x0000001200097202 */ /* 0x000fe20000000f00 */
[----:B------:R-:W-:Y:S01]  /*0580*/  IMAD.MOV.U32 R10, RZ, RZ, R19 ;  /* 0x000000ffff0a7224 */ /* 0x000fe200078e0013 */
[----:B------:R-:W-:-:S07]  /*0590*/  MOV R0, 0x5b0 ;  /* 0x000005b000007802 */ /* 0x000fce0000000f00 */
[----:B------:R-:W-:Y:S05]  /*05a0*/  CALL.REL.NOINC `($__internal_0_$__cuda_sm20_div_rn_f64_full) ;  /* 0x0000000c00947944 */ /* 0x000fea0003c00000 */
[----:B------:R-:W-:Y:S02]  /*05b0*/  IMAD.MOV.U32 R8, RZ, RZ, R9 ;  /* 0x000000ffff087224 */ /* 0x000fe400078e0009 */
[----:B------:R-:W-:-:S07]  /*05c0*/  IMAD.MOV.U32 R9, RZ, RZ, R18 ;  /* 0x000000ffff097224 */ /* 0x000fce00078e0012 */
.L_x_703:
[----:B------:R-:W-:Y:S05]  /*05d0*/  BSYNC.RECONVERGENT B2 ;  /* 0x0000000000027941 */ /* 0x000fea0003800200 */
.L_x_702:
[----:B------:R-:W0:Y:S01]  /*05e0*/  LDC.64 R24, c[0x0][0x380] ;  /* 0x0000e000ff187b82 */ /* 0x000e220000000a00 */
[----:B------:R-:W1:Y:S02]  /*05f0*/  LDCU UR4, c[0x0][0x388] ;  /* 0x00007100ff0477ac */ /* 0x000e640008000800 */
[----:B-1----:R-:W-:-:S04]  /*0600*/  IMAD R11, R6, UR4, R2 ;  /* 0x00000004060b7c24 */ /* 0x002fc8000f8e0202 */
[----:B0-----:R-:W-:-:S05]  /*0610*/  IMAD.WIDE R24, R11, 0x8, R24 ;  /* 0x000000080b187825 */ /* 0x001fca00078e0218 */
[----:B------:R-:W2:Y:S01]  /*0620*/  LDG.E.64 R10, desc[UR8][R24.64] ;  /* 0x00000008180a7981 */ /* 0x000ea2000c1e1b00 */
[----:B------:R-:W-:Y:S01]  /*0630*/  ISETP.NE.AND P0, PT, R28, RZ, PT ;  /* 0x000000ff1c00720c */ /* 0x000fe20003f05270 */
[----:B--2---:R-:W-:Y:S01]  /*0640*/  DADD R10, R10, -R8 ;  /* 0x000000000a0a7229 */ /* 0x004fe20000000808 */
[----:B------:R-:W-:-:S06]  /*0650*/  MOV R8, R4 ;  /* 0x0000000400087202 */ /* 0x000fcc0000000f00 */
[----:B------:R0:W-:Y:S05]  /*0660*/  STG.E.64 desc[UR8][R24.64], R10 ;  /* 0x0000000a18007986 */ /* 0x0001ea000c101b08 */
[----:B------:R-:W-:Y:S05]  /*0670*/  @!P0 BRA `(.L_x_701) ;  /* 0x0000000400108947 */ /* 0x000fea0003800000 */
[----:B------:R-:W2:Y:S01]  /*0680*/  LDG.E.64 R18, desc[UR8][R16.64] ;  /* 0x0000000810127981 */ /* 0x000ea2000c1e1b00 */
[----:B------:R-:W-:-:S03]  /*0690*/  IMAD.WIDE R22, R3, 0x8, R14 ;  /* 0x0000000803167825 */ /* 0x000fc600078e020e */
[----:B0-----:R-:W3:Y:S04]  /*06a0*/  LDG.E.64 R10, desc[UR8][R12.64] ;  /* 0x000000080c0a7981 */ /* 0x001ee8000c1e1b00 */
        /* <DEDUP_REMOVED lines=24> */
.L_x_705:
[----:B------:R-:W-:Y:S05]  /*0830*/  BSYNC.RECONVERGENT B2 ;  /* 0x0000000000027941 */ /* 0x000fea0003800200 */
.L_x_704:
[----:B------:R-:W-:-:S05]  /*0840*/  IMAD.WIDE R24, R3, 0x8, R24 ;  /* 0x0000000803187825 */ /* 0x000fca00078e0218 */
[----:B------:R-:W2:Y:S01]  /*0850*/  LDG.E.64 R10, desc[UR8][R24.64] ;  /* 0x00000008180a7981 */ /* 0x000ea2000c1e1b00 */
[----:B------:R-:W-:Y:S01]  /*0860*/  ISETP.NE.AND P0, PT, R28, 0x1, PT ;  /* 0x000000011c00780c */ /* 0x000fe20003f05270 */
[----:B--2---:R-:W-:Y:S01]  /*0870*/  DADD R10, R10, -R8 ;  /* 0x000000000a0a7229 */ /* 0x004fe20000000808 */
[----:B------:R-:W-:-:S06]  /*0880*/  IMAD.MOV.U32 R8, RZ, RZ, R7 ;  /* 0x000000ffff087224 */ /* 0x000fcc00078e0007 */
[----:B------:R1:W-:Y:S05]  /*0890*/  STG.E.64 desc[UR8][R24.64], R10 ;  /* 0x0000000a18007986 */ /* 0x0003ea000c101b08 */
[----:B------:R-:W-:Y:S05]  /*08a0*/  @!P0 BRA `(.L_x_701) ;  /* 0x0000000000848947 */ /* 0x000fea0003800000 */
[----:B------:R-:W2:Y:S01]  /*08b0*/  LDG.E.64 R18, desc[UR8][R16.64] ;  /* 0x0000000810127981 */ /* 0x000ea2000c1e1b00 */
[----:B------:R-:W-:-:S03]  /*08c0*/  IMAD.WIDE R22, R3, 0x8, R22 ;  /* 0x0000000803167825 */ /* 0x000fc600078e0216 */
[----:B------:R-:W3:Y:S04]  /*08d0*/  LDG.E.64 R8, desc[UR8][R12.64] ;  /* 0x000000080c087981 */ /* 0x000ee8000c1e1b00 */
[----:B------:R-:W3:Y:S01]  /*08e0*/  LDG.E.64 R22, desc[UR8][R22.64] ;  /* 0x0000000816167981 */ /* 0x000ee2000c1e1b00 */
[----:B-1----:R-:W-:Y:S01]  /*08f0*/  MOV R10, 0x1 ;  /* 0x00000001000a7802 */ /* 0x002fe20000000f00 */
        /* <DEDUP_REMOVED lines=11> */
[----:B------:R-:W-:Y:S01]  /*09b0*/  DFMA R10, R10, R20, R8 ;  /* 0x000000140a0a722b */ /* 0x000fe20000000008 */
[----:B------:R-:W-:-:S09]  /*09c0*/  IMAD.IADD R8, R3, 0x1, R7 ;  /* 0x0000000103087824 */ /* 0x000fd200078e0207 */
        /* <DEDUP_REMOVED lines=10> */
.L_x_707:
[----:B------:R-:W-:Y:S05]  /*0a70*/  BSYNC.RECONVERGENT B2 ;  /* 0x0000000000027941 */ /* 0x000fea0003800200 */
.L_x_706:
[----:B------:R-:W-:-:S05]  /*0a80*/  IMAD.WIDE R24, R3, 0x8, R24 ;  /* 0x0000000803187825 */ /* 0x000fca00078e0218 */
[----:B------:R-:W2:Y:S02]  /*0a90*/  LDG.E.64 R18, desc[UR8][R24.64] ;  /* 0x0000000818127981 */ /* 0x000ea4000c1e1b00 */
[----:B--2---:R-:W-:-:S07]  /*0aa0*/  DADD R18, R18, -R10 ;  /* 0x0000000012127229 */ /* 0x004fce000000080a */
[----:B------:R2:W-:Y:S04]  /*0ab0*/  STG.E.64 desc[UR8][R24.64], R18 ;  /* 0x0000001218007986 */ /* 0x0005e8000c101b08 */
.L_x_701:
[----:B------:R-:W-:Y:S05]  /*0ac0*/  BSYNC.RECONVERGENT B1 ;  /* 0x0000000000017941 */ /* 0x000fea0003800200 */
.L_x_700:
[----:B------:R-:W-:-:S13]  /*0ad0*/  ISETP.GE.U32.AND P0, PT, R5, 0x3, PT ;  /* 0x000000030500780c */ /* 0x000fda0003f06070 */
[----:B------:R-:W-:Y:S05]  /*0ae0*/  @!P0 BRA `(.L_x_699) ;  /* 0x0000000800208947 */ /* 0x000fea0003800000 */
.L_x_716:
[----:B--23--:R-:W2:Y:S01]  /*0af0*/  LDG.E.64 R18, desc[UR8][R16.64] ;  /* 0x0000000810127981 */ /* 0x00cea2000c1e1b00 */
[----:B------:R-:W3:Y:S03]  /*0b00*/  LDC R9, c[0x0][0x388] ;  /* 0x0000e200ff097b82 */ /* 0x000ee60000000800 */
[----:B01----:R-:W4:Y:S05]  /*0b10*/  LDG.E.64 R10, desc[UR8][R12.64] ;  /* 0x000000080c0a7981 */ /* 0x003f2a000c1e1b00 */
[----:B------:R-:W0:Y:S01]  /*0b20*/  LDC.64 R24, c[0x0][0x380] ;  /* 0x0000e000ff187b82 */ /* 0x000e220000000a00 */
[----:B---3--:R-:W-:-:S04]  /*0b30*/  IMAD R9, R9, UR7, R8 ;  /* 0x0000000709097c24 */ /* 0x008fc8000f8e0208 */
[----:B0-----:R-:W-:-:S05]  /*0b40*/  IMAD.WIDE R24, R9, 0x8, R24 ;  /* 0x0000000809187825 */ /* 0x001fca00078e0218 */
[----:B------:R-:W4:Y:S01]  /*0b50*/  LDG.E.64 R20, desc[UR8][R24.64] ;  /* 0x0000000818147981 */ /* 0x000f22000c1e1b00 */
[----:B------:R-:W-:Y:S01]  /*0b60*/  IMAD.MOV.U32 R22, RZ, RZ, 0x1 ;  /* 0x00000001ff167424 */ /* 0x000fe200078e00ff */
[----:B------:R-:W-:Y:S01]  /*0b70*/  BSSY.RECONVERGENT B1, `(.L_x_708) ;  /* 0x0000016000017945 */ /* 0x000fe20003800200 */
[----:B--2---:R-:W0:Y:S04]  /*0b80*/  MUFU.RCP64H R23, R19 ;  /* 0x0000001300177308 */ /* 0x004e280000001800 */
[----:B0-----:R-:W-:-:S08]  /*0b90*/  DFMA R26, -R18, R22, 1 ;  /* 0x3ff00000121a742b */ /* 0x001fd00000000116 */
[----:B------:R-:W-:-:S08]  /*0ba0*/  DFMA R26, R26, R26, R26 ;  /* 0x0000001a1a1a722b */ /* 0x000fd0000000001a */
[----:B------:R-:W-:-:S08]  /*0bb0*/  DFMA R22, R22, R26, R22 ;  /* 0x0000001a1616722b */ /* 0x000fd00000000016 */
[----:B------:R-:W-:Y:S02]  /*0bc0*/  DFMA R28, -R18, R22, 1 ;  /* 0x3ff00000121c742b */ /* 0x000fe40000000116 */
[----:B----4-:R-:W-:-:S06]  /*0bd0*/  DMUL R26, R10, R20 ;  /* 0x000000140a1a7228 */ /* 0x010fcc0000000000 */
[----:B------:R-:W-:-:S08]  /*0be0*/  DFMA R28, R22, R28, R22 ;  /* 0x0000001c161c722b */ /* 0x000fd00000000016 */
[----:B------:R-:W-:-:S08]  /*0bf0*/  DMUL R10, R26, R28 ;  /* 0x0000001c1a0a7228 */ /* 0x000fd00000000000 */
[----:B------:R-:W-:-:S08]  /*0c00*/  DFMA R20, -R18, R10, R26 ;  /* 0x0000000a1214722b */ /* 0x000fd0000000011a */
[----:B------:R-:W-:Y:S01]  /*0c10*/  DFMA R10, R28, R20, R10 ;  /* 0x000000141c0a722b */ /* 0x000fe2000000000a */
[----:B------:R-:W-:-:S09]  /*0c20*/  FSETP.GEU.AND P1, PT, |R27|, 6.5827683646048100446e-37, PT ;  /* 0x036000001b00780b */ /* 0x000fd20003f2e200 */
[----:B------:R-:W-:-:S05]  /*0c30*/  FFMA R0, RZ, R19, R11 ;  /* 0x00000013ff007223 */ /* 0x000fca000000000b */
[----:B------:R-:W-:-:S13]  /*0c40*/  FSETP.GT.AND P0, PT, |R0|, 1.469367938527859385e-39, PT ;  /* 0x001000000000780b */ /* 0x000fda0003f04200 */
[----:B------:R-:W-:Y:S05]  /*0c50*/  @P0 BRA P1, `(.L_x_709) ;  /* 0x00000000001c0947 */ /* 0x000fea0000800000 */
[----:B------:R-:W-:Y:S01]  /*0c60*/  MOV R11, R27 ;  /* 0x0000001b000b7202 */ /* 0x000fe20000000f00 */
[----:B------:R-:W-:Y:S01]  /*0c70*/  IMAD.MOV.U32 R9, RZ, RZ, R18 ;  /* 0x000000ffff097224 */ /* 0x000fe200078e0012 */
[----:B------:R-:W-:Y:S01]  /*0c80*/  MOV R0, 0xcb0 ;  /* 0x00000cb000007802 */ /* 0x000fe20000000f00 */
[----:B------:R-:W-:-:S07]  /*0c90*/  IMAD.MOV.U32 R10, RZ, RZ, R19 ;  /* 0x000000ffff0a7224 */ /* 0x000fce00078e0013 */
[----:B------:R-:W-:Y:S05]  /*0ca0*/  CALL.REL.NOINC `($__internal_0_$__cuda_sm20_div_rn_f64_full) ;  /* 0x0000000400d47944 */ /* 0x000fea0003c00000 */
[----:B------:R-:W-:Y:S01]  /*0cb0*/  IMAD.MOV.U32 R10, RZ, RZ, R9 ;  /* 0x000000ffff0a7224 */ /* 0x000fe200078e0009 */
[----:B------:R-:W-:-:S07]  /*0cc0*/  MOV R11, R18 ;  /* 0x00000012000b7202 */ /* 0x000fce0000000f00 */
.L_x_709:
[----:B------:R-:W-:Y:S05]  /*0cd0*/  BSYNC.RECONVERGENT B1 ;  /* 0x0000000000017941 */ /* 0x000fea0003800200 */
.L_x_708:
[----:B------:R-:W0:Y:S01]  /*0ce0*/  LDC.64 R22, c[0x0][0x380] ;  /* 0x0000e000ff167b82 */ /* 0x000e220000000a00 */
[----:B------:R-:W-:-:S04]  /*0cf0*/  IMAD R9, R6, UR10, R8 ;  /* 0x0000000a06097c24 */ /* 0x000fc8000f8e0208 */
[----:B0-----:R-:W-:-:S05]  /*0d00*/  IMAD.WIDE R22, R9, 0x8, R22 ;  /* 0x0000000809167825 */ /* 0x001fca00078e0216 */
[----:B------:R-:W2:Y:S01]  /*0d10*/  LDG.E.64 R18, desc[UR8][R22.64] ;  /* 0x0000000816127981 */ /* 0x000ea2000c1e1b00 */
[----:B------:R-:W-:Y:S01]  /*0d20*/  IMAD.WIDE R24, R3, 0x8, R24 ;  /* 0x0000000803187825 */ /* 0x000fe200078e0218 */
[----:B--2---:R-:W-:-:S07]  /*0d30*/  DADD R26, R18, -R10 ;  /* 0x00000000121a7229 */ /* 0x004fce000000080a */
[----:B------:R0:W-:Y:S04]  /*0d40*/  STG.E.64 desc[UR8][R22.64], R26 ;  /* 0x0000001a16007986 */ /* 0x0001e8000c101b08 */
[----:B------:R-:W2:Y:S04]  /*0d50*/  LDG.E.64 R18, desc[UR8][R16.64] ;  /* 0x0000000810127981 */ /* 0x000ea8000c1e1b00 */
[----:B------:R-:W0:Y:S04]  /*0d60*/  LDG.E.64 R20, desc[UR8][R12.64] ;  /* 0x000000080c147981 */ /* 0x000e28000c1e1b00 */
[----:B------:R-:W0:Y:S01]  /*0d70*/  LDG.E.64 R10, desc[UR8][R24.64] ;  /* 0x00000008180a7981 */ /* 0x000e22000c1e1b00 */
[----:B------:R-:W-:Y:S01]  /*0d80*/  IMAD.MOV.U32 R28, RZ, RZ, 0x1 ;  /* 0x00000001ff1c7424 */ /* 0x000fe200078e00ff */
[----:B------:R-:W-:Y:S01]  /*0d90*/  BSSY.RECONVERGENT B1, `(.L_x_710) ;  /* 0x0000016000017945 */ /* 0x000fe20003800200 */
[----:B--2---:R-:W1:Y:S01]  /*0da0*/  MUFU.RCP64H R29, R19 ;  /* 0x00000013001d7308 */ /* 0x004e620000001800 */
[----:B0-----:R-:W-:-:S03]  /*0db0*/  DMUL R26, R20, R10 ;  /* 0x0000000a141a7228 */ /* 0x001fc60000000000 */
[----:B-1----:R-:W-:-:S07]  /*0dc0*/  DFMA R30, -R18, R28, 1 ;  /* 0x3ff00000121e742b */ /* 0x002fce000000011c */
        /* <DEDUP_REMOVED lines=18> */
.L_x_711:
[----:B------:R-:W-:Y:S05]  /*0ef0*/  BSYNC.RECONVERGENT B1 ;  /* 0x0000000000017941 */ /* 0x000fea0003800200 */
.L_x_710:
[----:B------:R-:W-:-:S05]  /*0f00*/  IMAD.WIDE R22, R3, 0x8, R22 ;  /* 0x0000000803167825 */ /* 0x000fca00078e0216 */
        /* <DEDUP_REMOVED lines=28> */
[----:B------:R-:W-:Y:S01]  /*10d0*/  MOV R10, R9 ;  /* 0x00000009000a7202 */ /* 0x000fe20000000f00 */
[----:B------:R-:W-:-:S07]  /*10e0*/  IMAD.MOV.U32 R11, RZ, RZ, R18 ;  /* 0x000000ffff0b7224 */ /* 0x000fce00078e0012 */
.L_x_713:
[----:B------:R-:W-:Y:S05]  /*10f0*/  BSYNC.RECONVERGENT B1 ;  /* 0x0000000000017941 */ /* 0x000fea0003800200 */
.L_x_712:
        /* <DEDUP_REMOVED lines=31> */
.L_x_715:
[----:B------:R-:W-:Y:S05]  /*12f0*/  BSYNC.RECONVERGENT B1 ;  /* 0x0000000000017941 */ /* 0x000fea0003800200 */
.L_x_714:
[----:B------:R-:W-:-:S05]  /*1300*/  IMAD.WIDE R22, R3, 0x8, R22 ;  /* 0x0000000803167825 */ /* 0x000fca00078e0216 */
[----:B------:R-:W2:Y:S01]  /*1310*/  LDG.E.64 R18, desc[UR8][R22.64] ;  /* 0x0000000816127981 */ /* 0x000ea2000c1e1b00 */
[----:B------:R-:W-:-:S05]  /*1320*/  IMAD R8, R3, 0x4, R8 ;  /* 0x0000000403087824 */ /* 0x000fca00078e0208 */
[----:B------:R-:W-:Y:S01]  /*1330*/  ISETP.GE.AND P0, PT, R8, UR11, PT ;  /* 0x0000000b08007c0c */ /* 0x000fe2000bf06270 */
[----:B--2---:R-:W-:-:S07]  /*1340*/  DADD R18, R18, -R10 ;  /* 0x0000000012127229 */ /* 0x004fce000000080a */
[----:B------:R3:W-:Y:S05]  /*1350*/  STG.E.64 desc[UR8][R22.64], R18 ;  /* 0x0000001216007986 */ /* 0x0007ea000c101b08 */
[----:B------:R-:W-:Y:S05]  /*1360*/  @!P0 BRA `(.L_x_716) ;  /* 0xfffffff400e08947 */ /* 0x000fea000383ffff */
.L_x_699:
[----:B------:R-:W-:Y:S05]  /*1370*/  BSYNC.RECONVERGENT B0 ;  /* 0x0000000000007941 */ /* 0x000fea0003800200 */
.L_x_698:
[----:B------:R-:W4:Y:S01]  /*1380*/  LDC R9, c[0x0][0x374] ;  /* 0x0000dd00ff097b82 */ /* 0x000f220000000800 */
[----:B------:R-:W5:Y:S01]  /*1390*/  LDCU UR4, c[0x0][0x390] ;  /* 0x00007200ff0477ac */ /* 0x000f620008000800 */
[----:B------:R-:W5:Y:S02]  /*13a0*/  LDCU UR5, c[0x0][0x38c] ;  /* 0x00007180ff0577ac */ /* 0x000f640008000800 */
[----:B-----5:R-:W-:Y:S01]  /*13b0*/  UIADD3 UR4, UPT, UPT, UR5, UR4, URZ ;  /* 0x0000000405047290 */ /* 0x020fe2000fffe0ff */
[----:B----4-:R-:W-:-:S05]  /*13c0*/  IMAD R6, R9, UR6, R6 ;  /* 0x0000000609067c24 */ /* 0x010fca000f8e0206 */
[----:B------:R-:W-:-:S13]  /*13d0*/  ISETP.GE.AND P0, PT, R6, UR4, PT ;  /* 0x0000000406007c0c */ /* 0x000fda000bf06270 */
[----:B------:R-:W-:Y:S05]  /*13e0*/  @!P0 BRA `(.L_x_717) ;  /* 0xffffffec00dc8947 */ /* 0x000fea000383ffff */
[----:B------:R-:W-:Y:S05]  /*13f0*/  EXIT ;  /* 0x000000000000794d */ /* 0x000fea0003800000 */
        .weak           $__internal_0_$__cuda_sm20_div_rn_f64_full
        .type           $__internal_0_$__cuda_sm20_div_rn_f64_full,@function
        .size           $__internal_0_$__cuda_sm20_div_rn_f64_full,(.L_x_755 - $__internal_0_$__cuda_sm20_div_rn_f64_full)
$__internal_0_$__cuda_sm20_div_rn_f64_full:
[C---:B------:R-:W-:Y:S01]  /*1400*/  FSETP.GEU.AND P0, PT, |R10|.reuse, 1.469367938527859385e-39, PT ;  /* 0x001000000a00780b */ /* 0x040fe20003f0e200 */
[----:B------:R-:W-:Y:S01]  /*1410*/  IMAD.MOV.U32 R21, RZ, RZ, R10 ;  /* 0x000000ffff157224 */ /* 0x000fe200078e000a */
[----:B------:R-:W-:Y:S01]  /*1420*/  LOP3.LUT R18, R10, 0x800fffff, RZ, 0xc0, !PT ;  /* 0x800fffff0a127812 */ /* 0x000fe200078ec0ff */
[----:B------:R-:W-:Y:S01]  /*1430*/  IMAD.MOV.U32 R35, RZ, RZ, R11 ;  /* 0x000000ffff237224 */ /* 0x000fe200078e000b */
[----:B------:R-:W-:Y:S01]  /*1440*/  MOV R20, R9 ;  /* 0x0000000900147202 */ /* 0x000fe20000000f00 */
[----:B------:R-:W-:Y:S01]  /*1450*/  IMAD.MOV.U32 R32, RZ, RZ, 0x1 ;  /* 0x00000001ff207424 */ /* 0x000fe200078e00ff */
[----:B------:R-:W-:Y:S01]  /*1460*/  LOP3.LUT R19, R18, 0x3ff00000, RZ, 0xfc, !PT ;  /* 0x3ff0000012137812 */ /* 0x000fe200078efcff */
[----:B------:R-:W-:Y:S01]  /*1470*/  IMAD.MOV.U32 R18, RZ, RZ, R9 ;  /* 0x000000ffff127224 */ /* 0x000fe200078e0009 */
[----:B------:R-:W-:Y:S01]  /*1480*/  FSETP.GEU.AND P2, PT, |R35|, 1.469367938527859385e-39, PT ;  /* 0x001000002300780b */ /* 0x000fe20003f4e200 */
[----:B------:R-:W-:Y:S01]  /*1490*/  BSSY.RECONVERGENT B3, `(.L_x_718) ;  /* 0x0000052000037945 */ /* 0x000fe20003800200 */
[----:B------:R-:W-:-:S02]  /*14a0*/  MOV R34, R26 ;  /* 0x0000001a00227202 */ /* 0x000fc40000000f00 */
[----:B------:R-:W-:Y:S01]  /*14b0*/  LOP3.LUT R9, R35, 0x7ff00000, RZ, 0xc0, !PT ;  /* 0x7ff0000023097812 */ /* 0x000fe200078ec0ff */
[----:B------:R-:W-:Y:S01]  /*14c0*/  @!P0 DMUL R18, R20, 8.98846567431157953865e+307 ;  /* 0x7fe0000014128828 */ /* 0x000fe20000000000 */
[----:B------:R-:W-:Y:S02]  /*14d0*/  LOP3.LUT R11, R10, 0x7ff00000, RZ, 0xc0, !PT ;  /* 0x7ff000000a0b7812 */ /* 0x000fe400078ec0ff */
[----:B------:R-:W-:Y:S02]  /*14e0*/  MOV R10, 0x1ca00000 ;  /* 0x1ca00000000a7802 */ /* 0x000fe40000000f00 */
[----:B------:R-:W-:Y:S01]  /*14f0*/  ISETP.GE.U32.AND P1, PT, R9, R11, PT ;  /* 0x0000000b0900720c */ /* 0x000fe20003f26070 */
[----:B------:R-:W0:Y:S02]  /*1500*/  MUFU.RCP64H R33, R19 ;  /* 0x0000001300217308 */ /* 0x000e240000001800 */
[----:B------:R-:W-:Y:S02]  /*1510*/  @!P2 LOP3.LUT R26, R21, 0x7ff00000, RZ, 0xc0, !PT ;  /* 0x7ff00000151aa812 */ /* 0x000fe400078ec0ff */
[----:B------:R-:W-:-:S02]  /*1520*/  @!P0 LOP3.LUT R11, R19, 0x7ff00000, RZ, 0xc0, !PT ;  /* 0x7ff00000130b8812 */ /* 0x000fc400078ec0ff */
[----:B------:R-:W-:Y:S02]  /*1530*/  @!P2 ISETP.GE.U32.AND P3, PT, R9, R26, PT ;  /* 0x0000001a0900a20c */ /* 0x000fe40003f66070 */
[C---:B------:R-:W-:Y:S02]  /*1540*/  SEL R26, R10.reuse, 0x63400000, !P1 ;  /* 0x634000000a1a7807 */ /* 0x040fe40004800000 */
[----:B------:R-:W-:-:S04]  /*1550*/  @!P2 SEL R27, R10, 0x63400000, !P3 ;  /* 0x634000000a1ba807 */ /* 0x000fc80005800000 */
[----:B------:R-:W-:Y:S01]  /*1560*/  @!P2 LOP3.LUT R27, R27, 0x80000000, R35, 0xf8, !PT ;  /* 0x800000001b1ba812 */ /* 0x000fe200078ef823 */
[----:B0-----:R-:W-:-:S03]  /*1570*/  DFMA R30, R32, -R18, 1 ;  /* 0x3ff00000201e742b */ /* 0x001fc60000000812 */
[----:B------:R-:W-:-:S05]  /*1580*/  @!P2 LOP3.LUT R27, R27, 0x100000, RZ, 0xfc, !PT ;  /* 0x001000001b1ba812 */ /* 0x000fca00078efcff */
[----:B------:R-:W-:-:S08]  /*1590*/  DFMA R30, R30, R30, R30 ;  /* 0x0000001e1e1e722b */ /* 0x000fd0000000001e */
[----:B------:R-:W-:Y:S01]  /*15a0*/  DFMA R32, R32, R30, R32 ;  /* 0x0000001e2020722b */ /* 0x000fe20000000020 */
[----:B------:R-:W-:Y:S01]  /*15b0*/  LOP3.LUT R31, R26, 0x800fffff, R35, 0xf8, !PT ;  /* 0x800fffff1a1f7812 */ /* 0x000fe200078ef823 */
[----:B------:R-:W-:Y:S02]  /*15c0*/  IMAD.MOV.U32 R30, RZ, RZ, R34 ;  /* 0x000000ffff1e7224 */ /* 0x000fe400078e0022 */
[----:B------:R-:W-:-:S04]  /*15d0*/  @!P2 IMAD.MOV.U32 R26, RZ, RZ, RZ ;  /* 0x000000ffff1aa224 */ /* 0x000fc800078e00ff */
[----:B------:R-:W-:Y:S02]  /*15e0*/  DFMA R36, R32, -R18, 1 ;  /* 0x3ff000002024742b */ /* 0x000fe40000000812 */
[----:B------:R-:W-:-:S06]  /*15f0*/  @!P2 DFMA R30, R30, 2, -R26 ;  /* 0x400000001e1ea82b */ /* 0x000fcc000000081a */
[----:B------:R-:W-:-:S08]  /*1600*/  DFMA R36, R32, R36, R32 ;  /* 0x000000242024722b */ /* 0x000fd00000000020 */
[----:B------:R-:W-:-:S08]  /*1610*/  DMUL R26, R36, R30 ;  /* 0x0000001e241a7228 */ /* 0x000fd00000000000 */
[----:B------:R-:W-:-:S08]  /*1620*/  DFMA R32, R26, -R18, R30 ;  /* 0x800000121a20722b */ /* 0x000fd0000000001e */
[----:B------:R-:W-:Y:S01]  /*1630*/  DFMA R32, R36, R32, R26 ;  /* 0x000000202420722b */ /* 0x000fe2000000001a */
[----:B------:R-:W-:Y:S02]  /*1640*/  MOV R26, R9 ;  /* 0x00000009001a7202 */ /* 0x000fe40000000f00 */
[----:B------:R-:W-:-:S05]  /*1650*/  @!P2 LOP3.LUT R26, R31, 0x7ff00000, RZ, 0xc0, !PT ;  /* 0x7ff000001f1aa812 */ /* 0x000fca00078ec0ff */
[----:B------:R-:W-:-:S05]  /*1660*/  VIADD R27, R26, 0xffffffff ;  /* 0xffffffff1a1b7836 */ /* 0x000fca0000000000 */
[----:B------:R-:W-:Y:S01]  /*1670*/  ISETP.GT.U32.AND P0, PT, R27, 0x7feffffe, PT ;  /* 0x7feffffe1b00780c */ /* 0x000fe20003f04070 */
[----:B------:R-:W-:-:S05]  /*1680*/  VIADD R27, R11, 0xffffffff ;  /* 0xffffffff0b1b7836 */ /* 0x000fca0000000000 */
[----:B------:R-:W-:-:S13]  /*1690*/  ISETP.GT.U32.OR P0, PT, R27, 0x7feffffe, P0 ;  /* 0x7feffffe1b00780c */ /* 0x000fda0000704470 */
[----:B------:R-:W-:Y:S05]  /*16a0*/  @P0 BRA `(.L_x_719) ;  /* 0x00000000006c0947 */ /* 0x000fea0003800000 */
[----:B------:R-:W-:-:S04]  /*16b0*/  LOP3.LUT R11, R21, 0x7ff00000, RZ, 0xc0, !PT ;  /* 0x7ff00000150b7812 */ /* 0x000fc800078ec0ff */
[CC--:B------:R-:W-:Y:S02]  /*16c0*/  VIADDMNMX R26, R9.reuse, -R11.reuse, 0xb9600000, !PT ;  /* 0xb9600000091a7446 */ /* 0x0c0fe4000780090b */
[----:B------:R-:W-:Y:S02]  /*16d0*/  ISETP.GE.U32.AND P0, PT, R9, R11, PT ;  /* 0x0000000b0900720c */ /* 0x000fe40003f06070 */
[----:B------:R-:W-:Y:S02]  /*16e0*/  VIMNMX R26, PT, PT, R26, 0x46a00000, PT ;  /* 0x46a000001a1a7848 */ /* 0x000fe40003fe0100 */
[----:B------:R-:W-:-:S04]  /*16f0*/  SEL R10, R10, 0x63400000, !P0 ;  /* 0x634000000a0a7807 */ /* 0x000fc80004000000 */
[----:B------:R-:W-:Y:S01]  /*1700*/  IADD3 R10, PT, PT, -R10, R26, RZ ;  /* 0x0000001a0a0a7210 */ /* 0x000fe20007ffe1ff */
[----:B------:R-:W-:-:S04]  /*1710*/  IMAD.MOV.U32 R26, RZ, RZ, RZ ;  /* 0x000000ffff1a7224 */ /* 0x000fc800078e00ff */
[----:B------:R-:W-:-:S06]  /*1720*/  VIADD R27, R10, 0x7fe00000 ;  /* 0x7fe000000a1b7836 */ /* 0x000fcc0000000000 */
[----:B------:R-:W-:-:S10]  /*1730*/  DMUL R36, R32, R26 ;  /* 0x0000001a20247228 */ /* 0x000fd40000000000 */
[----:B------:R-:W-:-:S13]  /*1740*/  FSETP.GTU.AND P0, PT, |R37|, 1.469367938527859385e-39, PT ;  /* 0x001000002500780b */ /* 0x000fda0003f0c200 */
[----:B------:R-:W-:Y:S05]  /*1750*/  @P0 BRA `(.L_x_720) ;  /* 0x0000000000940947 */ /* 0x000fea0003800000 */
[----:B------:R-:W-:Y:S01]  /*1760*/  DFMA R18, R32, -R18, R30 ;  /* 0x800000122012722b */ /* 0x000fe2000000001e */
[----:B------:R-:W-:-:S09]  /*1770*/  MOV R26, RZ ;  /* 0x000000ff001a7202 */ /* 0x000fd20000000f00 */
[C---:B------:R-:W-:Y:S02]  /*1780*/  FSETP.NEU.AND P0, PT, R19.reuse, RZ, PT ;  /* 0x000000ff1300720b */ /* 0x040fe40003f0d000 */
[----:B------:R-:W-:-:S04]  /*1790*/  LOP3.LUT R20, R19, 0x80000000, R21, 0x48, !PT ;  /* 0x8000000013147812 */ /* 0x000fc800078e4815 */
[----:B------:R-:W-:-:S07]  /*17a0*/  LOP3.LUT R27, R20, R27, RZ, 0xfc, !PT ;  /* 0x0000001b141b7212 */ /* 0x000fce00078efcff */
[----:B------:R-:W-:Y:S05]  /*17b0*/  @!P0 BRA `(.L_x_720) ;  /* 0x00000000007c8947 */ /* 0x000fea0003800000 */
[----:B------:R-:W-:Y:S01]  /*17c0*/  IMAD.MOV R19, RZ, RZ, -R10 ;  /* 0x000000ffff137224 */ /* 0x000fe200078e0a0a */
[----:B------:R-:W-:Y:S01]  /*17d0*/  IADD3 R10, PT, PT, -R10, -0x43300000, RZ ;  /* 0xbcd000000a0a7810 */ /* 0x000fe20007ffe1ff */
[----:B------:R-:W-:-:S06]  /*17e0*/  IMAD.MOV.U32 R18, RZ, RZ, RZ ;  /* 0x000000ffff127224 */ /* 0x000fcc00078e00ff */
[----:B------:R-:W-:Y:S02]  /*17f0*/  DFMA R18, R36, -R18, R32 ;  /* 0x800000122412722b */ /* 0x000fe40000000020 */
[----:B------:R-:W-:-:S08]  /*1800*/  DMUL.RP R32, R32, R26 ;  /* 0x0000001a20207228 */ /* 0x000fd00000008000 */
[----:B------:R-:W-:Y:S02]  /*1810*/  FSETP.NEU.AND P0, PT, |R19|, R10, PT ;  /* 0x0000000a1300720b */ /* 0x000fe40003f0d200 */
[----:B------:R-:W-:Y:S02]  /*1820*/  LOP3.LUT R20, R33, R20, RZ, 0x3c, !PT ;  /* 0x0000001421147212 */ /* 0x000fe400078e3cff */
[----:B------:R-:W-:Y:S02]  /*1830*/  FSEL R36, R32, R36, !P0 ;  /* 0x0000002420247208 */ /* 0x000fe40004000000 */
[----:B------:R-:W-:Y:S01]  /*1840*/  FSEL R37, R20, R37, !P0 ;  /* 0x0000002514257208 */ /* 0x000fe20004000000 */
[----:B------:R-:W-:Y:S06]  /*1850*/  BRA `(.L_x_720) ;  /* 0x0000000000547947 */ /* 0x000fec0003800000 */
.L_x_719:
[----:B------:R-:W-:-:S14]  /*1860*/  DSETP.NAN.AND P0, PT, R34, R34, PT ;  /* 0x000000222200722a */ /* 0x000fdc0003f08000 */
[----:B------:R-:W-:Y:S05]  /*1870*/  @P0 BRA `(.L_x_721) ;  /* 0x0000000000440947 */ /* 0x000fea0003800000 */
[----:B------:R-:W-:-:S14]  /*1880*/  DSETP.NAN.AND P0, PT, R20, R20, PT ;  /* 0x000000141400722a */ /* 0x000fdc0003f08000 */
[----:B------:R-:W-:Y:S05]  /*1890*/  @P0 BRA `(.L_x_722) ;  /* 0x0000000000300947 */ /* 0x000fea0003800000 */
[----:B------:R-:W-:Y:S01]  /*18a0*/  ISETP.NE.AND P0, PT, R26, R11, PT ;  /* 0x0000000b1a00720c */ /* 0x000fe20003f05270 */
[----:B------:R-:W-:Y:S01]  /*18b0*/  IMAD.MOV.U32 R37, RZ, RZ, -0x80000 ;  /* 0xfff80000ff257424 */ /* 0x000fe200078e00ff */
[----:B------:R-:W-:-:S11]  /*18c0*/  MOV R36, 0x0 ;  /* 0x0000000000247802 */ /* 0x000fd60000000f00 */
[----:B------:R-:W-:Y:S05]  /*18d0*/  @!P0 BRA `(.L_x_720) ;  /* 0x0000000000348947 */ /* 0x000fea0003800000 */
[----:B------:R-:W-:Y:S02]  /*18e0*/  ISETP.NE.AND P0, PT, R26, 0x7ff00000, PT ;  /* 0x7ff000001a00780c */ /* 0x000fe40003f05270 */
[----:B------:R-:W-:Y:S02]  /*18f0*/  LOP3.LUT R37, R35, 0x80000000, R21, 0x48, !PT ;  /* 0x8000000023257812 */ /* 0x000fe400078e4815 */
[----:B------:R-:W-:-:S13]  /*1900*/  ISETP.EQ.OR P0, PT, R11, RZ, !P0 ;  /* 0x000000ff0b00720c */ /* 0x000fda0004702670 */
[----:B------:R-:W-:Y:S01]  /*1910*/  @P0 LOP3.LUT R9, R37, 0x7ff00000, RZ, 0xfc, !PT ;  /* 0x7ff0000025090812 */ /* 0x000fe200078efcff */
[----:B------:R-:W-:Y:S01]  /*1920*/  @!P0 IMAD.MOV.U32 R36, RZ, RZ, RZ ;  /* 0x000000ffff248224 */ /* 0x000fe200078e00ff */
[----:B------:R-:W-:-:S03]  /*1930*/  @P0 MOV R36, RZ ;  /* 0x000000ff00240202 */ /* 0x000fc60000000f00 */
[----:B------:R-:W-:Y:S01]  /*1940*/  @P0 IMAD.MOV.U32 R37, RZ, RZ, R9 ;  /* 0x000000ffff250224 */ /* 0x000fe200078e0009 */
[----:B------:R-:W-:Y:S06]  /*1950*/  BRA `(.L_x_720) ;  /* 0x0000000000147947 */ /* 0x000fec0003800000 */
.L_x_722:
[----:B------:R-:W-:Y:S01]  /*1960*/  LOP3.LUT R37, R21, 0x80000, RZ, 0xfc, !PT ;  /* 0x0008000015257812 */ /* 0x000fe200078efcff */
[----:B------:R-:W-:Y:S01]  /*1970*/  IMAD.MOV.U32 R36, RZ, RZ, R20 ;  /* 0x000000ffff247224 */ /* 0x000fe200078e0014 */
[----:B------:R-:W-:Y:S06]  /*1980*/  BRA `(.L_x_720) ;  /* 0x0000000000087947 */ /* 0x000fec0003800000 */
.L_x_721:
[----:B------:R-:W-:Y:S02]  /*1990*/  LOP3.LUT R37, R35, 0x80000, RZ, 0xfc, !PT ;  /* 0x0008000023257812 */ /* 0x000fe400078efcff */
[----:B------:R-:W-:-:S07]  /*19a0*/  MOV R36, R34 ;  /* 0x0000002200247202 */ /* 0x000fce0000000f00 */
.L_x_720:
[----:B------:R-:W-:Y:S05]  /*19b0*/  BSYNC.RECONVERGENT B3 ;  /* 0x0000000000037941 */ /* 0x000fea0003800200 */
.L_x_718:
[----:B------:R-:W-:Y:S01]  /*19c0*/  MOV R10, R0 ;  /* 0x00000000000a7202 */ /* 0x000fe20000000f00 */
[----:B------:R-:W-:Y:S02]  /*19d0*/  IMAD.MOV.U32 R11, RZ, RZ, 0x0 ;  /* 0x00000000ff0b7424 */ /* 0x000fe400078e00ff */
[----:B------:R-:W-:Y:S02]  /*19e0*/  IMAD.MOV.U32 R9, RZ, RZ, R36 ;  /* 0x000000ffff097224 */ /* 0x000fe400078e0024 */
[----:B------:R-:W-:Y:S01]  /*19f0*/  IMAD.MOV.U32 R18, RZ, RZ, R37 ;  /* 0x000000ffff127224 */ /* 0x000fe200078e0025 */
[----:B------:R-:W-:Y:S06]  /*1a00*/  RET.REL.NODEC R10 `(_Z7up_passPdiiiii) ;  /* 0xffffffe40a7c7950 */ /* 0x000fec0003c3ffff */
.L_x_723:
        /* <DEDUP_REMOVED lines=15> */
.L_x_755:


//--------------------- .text._Z9down_passPdiiii  --------------------------
	.section	.text._Z9down_passPdiiii,"ax",@progbits
	.align	128
        .global         _Z9down_passPdiiii
        .type           _Z9down_passPdiiii,@function
        .size           _Z9down_passPdiiii,(.L_x_756 - _Z9down_passPdiiii)
        .other          _Z9down_passPdiiii,@"STO_CUDA_ENTRY STV_DEFAULT"
_Z9down_passPdiiii:
.text._Z9down_passPdiiii:
[----:B------:R-:W-:Y:S01]  /*0000*/  LDC R1, c[0x0][0x37c] ;  /* 0x0000df00ff017b82 */ /* 0x000fe20000000800 */
[----:B------:R-:W0:Y:S01]  /*0010*/  S2R R6, SR_CTAID.Y ;  /* 0x0000000000067919 */ /* 0x000e220000002600 */
[----:B------:R-:W1:Y:S01]  /*0020*/  LDCU UR4, c[0x0][0x360] ;  /* 0x00006c00ff0477ac */ /* 0x000e620008000800 */
[----:B------:R-:W0:Y:S01]  /*0030*/  S2R R3, SR_TID.Y ;  /* 0x0000000000037919 */ /* 0x000e220000002200 */
[----:B------:R-:W0:Y:S04]  /*0040*/  LDCU UR5, c[0x0][0x364] ;  /* 0x00006c80ff0577ac */ /* 0x000e280008000800 */
[----:B------:R-:W2:Y:S01]  /*0050*/  LDC R0, c[0x0][0x370] ;  /* 0x0000dc00ff007b82 */ /* 0x000ea20000000800 */
[----:B------:R-:W3:Y:S01]  /*0060*/  LDCU UR8, c[0x0][0x390] ;  /* 0x00007200ff0877ac */ /* 0x000ee20008000800 */
[----:B------:R-:W4:Y:S01]  /*0070*/  LDCU UR6, c[0x0][0x388] ;  /* 0x00007100ff0677ac */ /* 0x000f220008000800 */
[----:B0-----:R-:W-:-:S05]  /*0080*/  IMAD R6, R6, UR5, R3 ;  /* 0x0000000506067c24 */ /* 0x001fca000f8e0203 */
[----:B---3--:R-:W-:-:S04]  /*0090*/  IADD3.X R6, PT, PT, R6, UR8, RZ, PT, !PT ;  /* 0x0000000806067c10 */ /* 0x008fc8000bffe4ff */
[----:B----4-:R-:W-:-:S13]  /*00a0*/  ISETP.GE.AND P0, PT, R6, UR6, PT ;  /* 0x0000000606007c0c */ /* 0x010fda000bf06270 */
[----:B-12---:R-:W-:Y:S05]  /*00b0*/  @P0 EXIT ;  /* 0x000000000000094d */ /* 0x006fea0003800000 */
[----:B------:R-:W0:Y:S01]  /*00c0*/  S2R R9, SR_CTAID.X ;  /* 0x0000000000097919 */ /* 0x000e220000002500 */
[----:B------:R-:W-:Y:S01]  /*00d0*/  IMAD R10, R0, UR4, RZ ;  /* 0x00000004000a7c24 */ /* 0x000fe2000f8e02ff */
[----:B------:R-:W1:Y:S01]  /*00e0*/  LDC R11, c[0x0][0x394] ;  /* 0x0000e500ff0b7b82 */ /* 0x000e620000000800 */
[----:B------:R-:W2:Y:S01]  /*00f0*/  LDCU.64 UR6, c[0x0][0x358] ;  /* 0x00006b00ff0677ac */ /* 0x000ea20008000a00 */
[----:B------:R-:W1:Y:S01]  /*0100*/  S2R R12, SR_TID.X ;  /* 0x00000000000c7919 */ /* 0x000e620000002100 */
[----:B------:R-:W3:Y:S01]  /*0110*/  I2F.U32.RP R7, R10 ;  /* 0x0000000a00077306 */ /* 0x000ee20000209000 */
[----:B------:R-:W-:Y:S01]  /*0120*/  ISETP.NE.U32.AND P3, PT, R10, RZ, PT ;  /* 0x000000ff0a00720c */ /* 0x000fe20003f65070 */
[----:B------:R-:W4:Y:S03]  /*0130*/  LDCU UR9, c[0x0][0x38c] ;  /* 0x00007180ff0977ac */ /* 0x000f260008000800 */
[----:B------:R-:W5:Y:S08]  /*0140*/  LDC R13, c[0x0][0x38c] ;  /* 0x0000e300ff0d7b82 */ /* 0x000f700000000800 */
[----:B------:R-:W2:Y:S01]  /*0150*/  LDC.64 R18, c[0x0][0x380] ;  /* 0x0000e000ff127b82 */ /* 0x000ea20000000a00 */
[----:B---3--:R-:W3:Y:S01]  /*0160*/  MUFU.RCP R7, R7 ;  /* 0x0000000700077308 */ /* 0x008ee20000001000 */
[----:B0-----:R-:W-:-:S04]  /*0170*/  IMAD.IADD R3, R0, 0x1, R9 ;  /* 0x0000000100037824 */ /* 0x001fc800078e0209 */
[----:B------:R-:W-:Y:S02]  /*0180*/  IMAD R3, R3, UR4, RZ ;  /* 0x0000000403037c24 */ /* 0x000fe4000f8e02ff */
[----:B-1----:R-:W-:Y:S02]  /*0190*/  IMAD.IADD R0, R12, 0x1, R11 ;  /* 0x000000010c007824 */ /* 0x002fe400078e020b */
[----:B---3--:R-:W-:Y:S01]  /*01a0*/  VIADD R8, R7, 0xffffffe ;  /* 0x0ffffffe07087836 */ /* 0x008fe20000000000 */
[----:B------:R-:W-:Y:S01]  /*01b0*/  LOP3.LUT R4, RZ, R3, RZ, 0x33, !PT ;  /* 0x00000003ff047212 */ /* 0x000fe200078e33ff */
[----:B------:R-:W-:Y:S01]  /*01c0*/  IMAD.MOV R7, RZ, RZ, -R10 ;  /* 0x000000ffff077224 */ /* 0x000fe200078e0a0a */
[----:B------:R-:W-:Y:S01]  /*01d0*/  IADD3 R2, PT, PT, R0, 0x1, R3 ;  /* 0x0000000100027810 */ /* 0x000fe20007ffe003 */
[----:B------:R-:W-:Y:S01]  /*01e0*/  IMAD R9, R9, UR4, R12 ;  /* 0x0000000409097c24 */ /* 0x000fe2000f8e020c */
[----:B------:R0:W1:Y:S02]  /*01f0*/  F2I.FTZ.U32.TRUNC.NTZ R3, R8 ;  /* 0x0000000800037305 */ /* 0x000064000021f000 */
[----:B-----5:R-:W-:Y:S01]  /*0200*/  VIMNMX R5, PT, PT, R2, R13, !PT ;  /* 0x0000000d02057248 */ /* 0x020fe20007fe0100 */
[----:B------:R-:W-:Y:S01]  /*0210*/  IMAD.MOV.U32 R2, RZ, RZ, RZ ;  /* 0x000000ffff027224 */ /* 0x000fe200078e00ff */
[----:B------:R-:W-:-:S02]  /*0220*/  IADD3 R9, PT, PT, R9, 0x1, RZ ;  /* 0x0000000109097810 */ /* 0x000fc40007ffe0ff */
[----:B------:R-:W-:-:S03]  /*0230*/  IADD3 R4, PT, PT, -R0, R5, R4 ;  /* 0x0000000500047210 */ /* 0x000fc60007ffe104 */
[----:B0-----:R-:W-:Y:S01]  /*0240*/  IMAD.IADD R8, R9, 0x1, R11 ;  /* 0x0000000109087824 */ /* 0x001fe200078e020b */
[C---:B------:R-:W-:Y:S01]  /*0250*/  ISETP.NE.AND P0, PT, R4.reuse, RZ, PT ;  /* 0x000000ff0400720c */ /* 0x040fe20003f05270 */
[----:B------:R-:W-:Y:S02]  /*0260*/  VIADD R5, R4, 0xffffffff ;  /* 0xffffffff04057836 */ /* 0x000fe40000000000 */
[----:B-1----:R-:W-:-:S04]  /*0270*/  IMAD R7, R7, R3, RZ ;  /* 0x0000000307077224 */ /* 0x002fc800078e02ff */
[----:B------:R-:W-:-:S06]  /*0280*/  IMAD.HI.U32 R2, R3, R7, R2 ;  /* 0x0000000703027227 */ /* 0x000fcc00078e0002 */
[----:B------:R-:W-:Y:S02]  /*0290*/  @!P0 IMAD.MOV R5, RZ, RZ, R4 ;  /* 0x000000ffff058224 */ /* 0x000fe400078e0204 */
[----:B------:R-:W-:Y:S01]  /*02a0*/  IMAD R3, R13, UR8, R11 ;  /* 0x000000080d037c24 */ /* 0x000fe2000f8e020b */
[----:B------:R-:W0:Y:S01]  /*02b0*/  LDCU UR8, c[0x0][0x390] ;  /* 0x00007200ff0877ac */ /* 0x000e220008000800 */
[----:B------:R-:W-:-:S04]  /*02c0*/  IMAD.HI.U32 R2, R2, R5, RZ ;  /* 0x0000000502027227 */ /* 0x000fc800078e00ff */
[----:B------:R-:W-:Y:S02]  /*02d0*/  IMAD.MOV R0, RZ, RZ, -R2 ;  /* 0x000000ffff007224 */ /* 0x000fe400078e0a02 */
[----:B--2---:R-:W-:-:S04]  /*02e0*/  IMAD.WIDE R18, R3, 0x8, R18 ;  /* 0x0000000803127825 */ /* 0x004fc800078e0212 */
[C---:B------:R-:W-:Y:S02]  /*02f0*/  IMAD R5, R10.reuse, R0, R5 ;  /* 0x000000000a057224 */ /* 0x040fe400078e0205 */
[----:B------:R-:W-:Y:S02]  /*0300*/  IMAD.IADD R7, R10, 0x1, R8 ;  /* 0x000000010a077824 */ /* 0x000fe400078e0208 */
[----:B------:R-:W-:Y:S01]  /*0310*/  IMAD.WIDE R16, R9, 0x8, R18 ;  /* 0x0000000809107825 */ /* 0x000fe200078e0212 */
[----:B------:R-:W-:-:S03]  /*0320*/  ISETP.GE.U32.AND P1, PT, R5, R10, PT ;  /* 0x0000000a0500720c */ /* 0x000fc60003f26070 */
[----:B------:R-:W-:-:S10]  /*0330*/  IMAD.IADD R4, R10, 0x1, R7 ;  /* 0x000000010a047824 */ /* 0x000fd400078e0207 */
[----:B------:R-:W-:Y:S02]  /*0340*/  @P1 IMAD.IADD R5, R5, 0x1, -R10 ;  /* 0x0000000105051824 */ /* 0x000fe400078e0a0a */
[----:B------:R-:W-:-:S03]  /*0350*/  @P1 VIADD R2, R2, 0x1 ;  /* 0x0000000102021836 */ /* 0x000fc60000000000 */
[----:B------:R-:W-:Y:S02]  /*0360*/  ISETP.GE.U32.AND P2, PT, R5, R10, PT ;  /* 0x0000000a0500720c */ /* 0x000fe40003f46070 */
[----:B------:R-:W-:-:S11]  /*0370*/  SEL R5, RZ, 0x1, !P0 ;  /* 0x00000001ff057807 */ /* 0x000fd60004000000 */
[----:B------:R-:W-:Y:S01]  /*0380*/  @P2 VIADD R2, R2, 0x1 ;  /* 0x0000000102022836 */ /* 0x000fe20000000000 */
[----:B------:R-:W-:-:S05]  /*0390*/  @!P3 LOP3.LUT R2, RZ, R10, RZ, 0x33, !PT ;  /* 0x0000000aff02b212 */ /* 0x000fca00078e33ff */
[----:B0---4-:R-:W-:-:S07]  /*03a0*/  IMAD.IADD R5, R5, 0x1, R2 ;  /* 0x0000000105057824 */ /* 0x011fce00078e0202 */
.L_x_743:
        /* <DEDUP_REMOVED lines=10> */
[----:B-1----:R-:W-:-:S04]  /*0450*/  IMAD R11, R6, R11, UR4 ;  /* 0x00000004060b7e24 */ /* 0x002fc8000f8e020b */
[----:B0-----:R-:W-:-:S08]  /*0460*/  IMAD.WIDE R14, R11, 0x8, R14 ;  /* 0x000000080b0e7825 */ /* 0x001fd000078e020e */
[----:B------:R-:W-:Y:S05]  /*0470*/  @!P0 BRA `(.L_x_727) ;  /* 0x00000004005c8947 */ /* 0x000fea0003800000 */
[----:B------:R-:W2:Y:S04]  /*0480*/  LDG.E.64 R24, desc[UR6][R18.64] ;  /* 0x0000000612187981 */ /* 0x000ea8000c1e1b00 */
[----:B------:R-:W3:Y:S04]  /*0490*/  LDG.E.64 R2, desc[UR6][R14.64] ;  /* 0x000000060e027981 */ /* 0x000ee8000c1e1b00 */
[----:B------:R-:W3:Y:S01]  /*04a0*/  LDG.E.64 R12, desc[UR6][R16.64] ;  /* 0x00000006100c7981 */ /* 0x000ee2000c1e1b00 */
[----:B------:R-:W-:Y:S01]  /*04b0*/  IMAD.MOV.U32 R20, RZ, RZ, 0x1 ;  /* 0x00000001ff147424 */ /* 0x000fe200078e00ff */
[----:B------:R-:W-:Y:S01]  /*04c0*/  BSSY.RECONVERGENT B2, `(.L_x_728) ;  /* 0x0000011000027945 */ /* 0x000fe20003800200 */
[----:B--2---:R-:W0:Y:S04]  /*04d0*/  MUFU.RCP64H R21, R25 ;  /* 0x0000001900157308 */ /* 0x004e280000001800 */
[----:B0-----:R-:W-:-:S08]  /*04e0*/  DFMA R22, -R24, R20, 1 ;  /* 0x3ff000001816742b */ /* 0x001fd00000000114 */
[----:B------:R-:W-:-:S08]  /*04f0*/  DFMA R22, R22, R22, R22 ;  /* 0x000000161616722b */ /* 0x000fd00000000016 */
[----:B------:R-:W-:Y:S02]  /*0500*/  DFMA R22, R20, R22, R20 ;  /* 0x000000161416722b */ /* 0x000fe40000000014 */
[----:B---3--:R-:W-:-:S06]  /*0510*/  DMUL R20, R2, R12 ;  /* 0x0000000c02147228 */ /* 0x008fcc0000000000 */
[----:B------:R-:W-:-:S04]  /*0520*/  DFMA R26, -R24, R22, 1 ;  /* 0x3ff00000181a742b */ /* 0x000fc80000000116 */
[----:B------:R-:W-:-:S04]  /*0530*/  FSETP.GEU.AND P1, PT, |R21|, 6.5827683646048100446e-37, PT ;  /* 0x036000001500780b */ /* 0x000fc80003f2e200 */
[----:B------:R-:W-:-:S08]  /*0540*/  DFMA R26, R22, R26, R22 ;  /* 0x0000001a161a722b */ /* 0x000fd00000000016 */
[----:B------:R-:W-:-:S08]  /*0550*/  DMUL R36, R20, R26 ;  /* 0x0000001a14247228 */ /* 0x000fd00000000000 */
[----:B------:R-:W-:-:S08]  /*0560*/  DFMA R2, -R24, R36, R20 ;  /* 0x000000241802722b */ /* 0x000fd00000000114 */
[----:B------:R-:W-:-:S10]  /*0570*/  DFMA R36, R26, R2, R36 ;  /* 0x000000021a24722b */ /* 0x000fd40000000024 */
[----:B------:R-:W-:-:S05]  /*0580*/  FFMA R0, RZ, R25, R37 ;  /* 0x00000019ff007223 */ /* 0x000fca0000000025 */
[----:B------:R-:W-:-:S13]  /*0590*/  FSETP.GT.AND P0, PT, |R0|, 1.469367938527859385e-39, PT ;  /* 0x001000000000780b */ /* 0x000fda0003f04200 */
[----:B------:R-:W-:Y:S05]  /*05a0*/  @P0 BRA P1, `(.L_x_729) ;  /* 0x0000000000080947 */ /* 0x000fea0000800000 */
[----:B------:R-:W-:-:S07]  /*05b0*/  MOV R28, 0x5d0 ;  /* 0x000005d0001c7802 */ /* 0x000fce0000000f00 */
[----:B------:R-:W-:Y:S05]  /*05c0*/  CALL.REL.NOINC `($__internal_1_$__cuda_sm20_div_rn_f64_full) ;  /* 0x0000000c00007944 */ /* 0x000fea0003c00000 */
.L_x_729:
[----:B------:R-:W-:Y:S05]  /*05d0*/  BSYNC.RECONVERGENT B2 ;  /* 0x0000000000027941 */ /* 0x000fea0003800200 */
.L_x_728:
[----:B------:R-:W-:-:S05]  /*05e0*/  IMAD.WIDE R26, R9, 0x8, R14 ;  /* 0x00000008091a7825 */ /* 0x000fca00078e020e */
[----:B------:R-:W2:Y:S01]  /*05f0*/  LDG.E.64 R2, desc[UR6][R26.64] ;  /* 0x000000061a027981 */ /* 0x000ea2000c1e1b00 */
[----:B------:R-:W-:Y:S01]  /*0600*/  ISETP.NE.AND P0, PT, R30, RZ, PT ;  /* 0x000000ff1e00720c */ /* 0x000fe20003f05270 */
        /* <DEDUP_REMOVED lines=8> */
[----:B------:R-:W-:Y:S01]  /*0690*/  MOV R2, 0x1 ;  /* 0x0000000100027802 */ /* 0x000fe20000000f00 */
[----:B------:R-:W-:Y:S01]  /*06a0*/  BSSY.RECONVERGENT B2, `(.L_x_730) ;  /* 0x0000011000027945 */ /* 0x000fe20003800200 */
[----:B--2---:R-:W1:Y:S01]  /*06b0*/  MUFU.RCP64H R3, R25 ;  /* 0x0000001900037308 */ /* 0x004e620000001800 */
[----:B---3--:R-:W-:-:S03]  /*06c0*/  DMUL R20, R28, R20 ;  /* 0x000000141c147228 */ /* 0x008fc60000000000 */
[----:B-1----:R-:W-:-:S07]  /*06d0*/  DFMA R22, -R24, R2, 1 ;  /* 0x3ff000001816742b */ /* 0x002fce0000000102 */
[----:B------:R-:W-:Y:S01]  /*06e0*/  FSETP.GEU.AND P1, PT, |R21|, 6.5827683646048100446e-37, PT ;  /* 0x036000001500780b */ /* 0x000fe20003f2e200 */
[----:B------:R-:W-:-:S08]  /*06f0*/  DFMA R22, R22, R22, R22 ;  /* 0x000000161616722b */ /* 0x000fd00000000016 */
[----:B------:R-:W-:-:S08]  /*0700*/  DFMA R2, R2, R22, R2 ;  /* 0x000000160202722b */ /* 0x000fd00000000002 */
[----:B------:R-:W-:-:S08]  /*0710*/  DFMA R22, -R24, R2, 1 ;  /* 0x3ff000001816742b */ /* 0x000fd00000000102 */
[----:B------:R-:W-:-:S08]  /*0720*/  DFMA R22, R2, R22, R2 ;  /* 0x000000160216722b */ /* 0x000fd00000000002 */
[----:B0-----:R-:W-:-:S08]  /*0730*/  DMUL R36, R20, R22 ;  /* 0x0000001614247228 */ /* 0x001fd00000000000 */
[----:B------:R-:W-:-:S08]  /*0740*/  DFMA R2, -R24, R36, R20 ;  /* 0x000000241802722b */ /* 0x000fd00000000114 */
[----:B------:R-:W-:-:S10]  /*0750*/  DFMA R36, R22, R2, R36 ;  /* 0x000000021624722b */ /* 0x000fd40000000024 */
[----:B------:R-:W-:-:S05]  /*0760*/  FFMA R0, RZ, R25, R37 ;  /* 0x00000019ff007223 */ /* 0x000fca0000000025 */
[----:B------:R-:W-:-:S13]  /*0770*/  FSETP.GT.AND P0, PT, |R0|, 1.469367938527859385e-39, PT ;  /* 0x001000000000780b */ /* 0x000fda0003f04200 */
[----:B------:R-:W-:Y:S05]  /*0780*/  @P0 BRA P1, `(.L_x_731) ;  /* 0x0000000000080947 */ /* 0x000fea0000800000 */
[----:B------:R-:W-:-:S07]  /*0790*/  MOV R28, 0x7b0 ;  /* 0x000007b0001c7802 */ /* 0x000fce0000000f00 */
[----:B------:R-:W-:Y:S05]  /*07a0*/  CALL.REL.NOINC `($__internal_1_$__cuda_sm20_div_rn_f64_full) ;  /* 0x0000000800887944 */ /* 0x000fea0003c00000 */
.L_x_731:
[----:B------:R-:W-:Y:S05]  /*07b0*/  BSYNC.RECONVERGENT B2 ;  /* 0x0000000000027941 */ /* 0x000fea0003800200 */
.L_x_730:
        /* <DEDUP_REMOVED lines=21> */
[----:B-1----:R-:W-:-:S08]  /*0910*/  DMUL R36, R20, R28 ;  /* 0x0000001c14247228 */ /* 0x002fd00000000000 */
[----:B------:R-:W-:-:S08]  /*0920*/  DFMA R2, -R24, R36, R20 ;  /* 0x000000241802722b */ /* 0x000fd00000000114 */
[----:B------:R-:W-:Y:S01]  /*0930*/  DFMA R36, R28, R2, R36 ;  /* 0x000000021c24722b */ /* 0x000fe20000000024 */
[----:B------:R-:W-:-:S09]  /*0940*/  IMAD.IADD R3, R10, 0x1, R4 ;  /* 0x000000010a037824 */ /* 0x000fd200078e0204 */
[----:B------:R-:W-:-:S05]  /*0950*/  FFMA R0, RZ, R25, R37 ;  /* 0x00000019ff007223 */ /* 0x000fca0000000025 */
[----:B------:R-:W-:-:S13]  /*0960*/  FSETP.GT.AND P0, PT, |R0|, 1.469367938527859385e-39, PT ;  /* 0x001000000000780b */ /* 0x000fda0003f04200 */
[----:B------:R-:W-:Y:S05]  /*0970*/  @P0 BRA P1, `(.L_x_733) ;  /* 0x0000000000080947 */ /* 0x000fea0000800000 */
[----:B------:R-:W-:-:S07]  /*0980*/  MOV R28, 0x9a0 ;  /* 0x000009a0001c7802 */ /* 0x000fce0000000f00 */
[----:B------:R-:W-:Y:S05]  /*0990*/  CALL.REL.NOINC `($__internal_1_$__cuda_sm20_div_rn_f64_full) ;  /* 0x00000008000c7944 */ /* 0x000fea0003c00000 */
.L_x_733:
[----:B------:R-:W-:Y:S05]  /*09a0*/  BSYNC.RECONVERGENT B2 ;  /* 0x0000000000027941 */ /* 0x000fea0003800200 */
.L_x_732:
[----:B------:R-:W-:-:S05]  /*09b0*/  IMAD.WIDE R26, R10, 0x8, R26 ;  /* 0x000000080a1a7825 */ /* 0x000fca00078e021a */
[----:B------:R-:W2:Y:S02]  /*09c0*/  LDG.E.64 R12, desc[UR6][R26.64] ;  /* 0x000000061a0c7981 */ /* 0x000ea4000c1e1b00 */
[----:B--2---:R-:W-:-:S07]  /*09d0*/  DADD R12, R12, -R36 ;  /* 0x000000000c0c7229 */ /* 0x004fce0000000824 */
[----:B------:R2:W-:Y:S04]  /*09e0*/  STG.E.64 desc[UR6][R26.64], R12 ;  /* 0x0000000c1a007986 */ /* 0x0005e8000c101b06 */
.L_x_727:
[----:B------:R-:W-:Y:S05]  /*09f0*/  BSYNC.RECONVERGENT B1 ;  /* 0x0000000000017941 */ /* 0x000fea0003800200 */
.L_x_726:
[----:B------:R-:W-:-:S13]  /*0a00*/  ISETP.GE.U32.AND P0, PT, R5, 0x3, PT ;  /* 0x000000030500780c */ /* 0x000fda0003f06070 */
[----:B------:R-:W-:Y:S05]  /*0a10*/  @!P0 BRA `(.L_x_725) ;  /* 0x0000000400d08947 */ /* 0x000fea0003800000 */
.L_x_742:
[----:B---3--:R-:W3:Y:S01]  /*0a20*/  LDG.E.64 R24, desc[UR6][R18.64] ;  /* 0x0000000612187981 */ /* 0x008ee2000c1e1b00 */
[----:B------:R-:W4:Y:S03]  /*0a30*/  LDC R0, c[0x0][0x38c] ;  /* 0x0000e300ff007b82 */ /* 0x000f260000000800 */
[----:B------:R-:W5:Y:S05]  /*0a40*/  LDG.E.64 R22, desc[UR6][R14.64] ;  /* 0x000000060e167981 */ /* 0x000f6a000c1e1b00 */
[----:B--2---:R-:W2:Y:S01]  /*0a50*/  LDC.64 R12, c[0x0][0x380] ;  /* 0x0000e000ff0c7b82 */ /* 0x004ea20000000a00 */
[----:B----4-:R-:W-:-:S04]  /*0a60*/  IMAD R11, R0, UR8, R3 ;  /* 0x00000008000b7c24 */ /* 0x010fc8000f8e0203 */
[----:B--2---:R-:W-:-:S05]  /*0a70*/  IMAD.WIDE R12, R11, 0x8, R12 ;  /* 0x000000080b0c7825 */ /* 0x004fca00078e020c */
[----:B------:R-:W5:Y:S01]  /*0a80*/  LDG.E.64 R20, desc[UR6][R12.64] ;  /* 0x000000060c147981 */ /* 0x000f62000c1e1b00 */
[----:B01----:R-:W-:Y:S01]  /*0a90*/  IMAD.MOV.U32 R26, RZ, RZ, 0x1 ;  /* 0x00000001ff1a7424 */ /* 0x003fe200078e00ff */
[----:B------:R-:W-:Y:S01]  /*0aa0*/  BSSY.RECONVERGENT B1, `(.L_x_734) ;  /* 0x0000011000017945 */ /* 0x000fe20003800200 */
[----:B---3--:R-:W0:Y:S04]  /*0ab0*/  MUFU.RCP64H R27, R25 ;  /* 0x00000019001b7308 */ /* 0x008e280000001800 */
[----:B0-----:R-:W-:-:S08]  /*0ac0*/  DFMA R28, -R24, R26, 1 ;  /* 0x3ff00000181c742b */ /* 0x001fd0000000011a */
[----:B------:R-:W-:-:S08]  /*0ad0*/  DFMA R28, R28, R28, R28 ;  /* 0x0000001c1c1c722b */ /* 0x000fd0000000001c */
[----:B------:R-:W-:-:S08]  /*0ae0*/  DFMA R28, R26, R28, R26 ;  /* 0x0000001c1a1c722b */ /* 0x000fd0000000001a */
[----:B------:R-:W-:Y:S02]  /*0af0*/  DFMA R26, -R24, R28, 1 ;  /* 0x3ff00000181a742b */ /* 0x000fe4000000011c */
[----:B-----5:R-:W-:-:S06]  /*0b00*/  DMUL R20, R22, R20 ;  /* 0x0000001416147228 */ /* 0x020fcc0000000000 */
        /* <DEDUP_REMOVED lines=8> */
[----:B------:R-:W-:-:S07]  /*0b90*/  MOV R28, 0xbb0 ;  /* 0x00000bb0001c7802 */ /* 0x000fce0000000f00 */
[----:B------:R-:W-:Y:S05]  /*0ba0*/  CALL.REL.NOINC `($__internal_1_$__cuda_sm20_div_rn_f64_full) ;  /* 0x0000000400887944 */ /* 0x000fea0003c00000 */
.L_x_735:
[----:B------:R-:W-:Y:S05]  /*0bb0*/  BSYNC.RECONVERGENT B1 ;  /* 0x0000000000017941 */ /* 0x000fea0003800200 */
.L_x_734:
        /* <DEDUP_REMOVED lines=8> */
[----:B------:R-:W3:Y:S04]  /*0c40*/  LDG.E.64 R30, desc[UR6][R14.64] ;  /* 0x000000060e1e7981 */ /* 0x000ee8000c1e1b00 */
[----:B------:R-:W3:Y:S01]  /*0c50*/  LDG.E.64 R20, desc[UR6][R12.64] ;  /* 0x000000060c147981 */ /* 0x000ee2000c1e1b00 */
[----:B------:R-:W-:Y:S01]  /*0c60*/  IMAD.MOV.U32 R22, RZ, RZ, 0x1 ;  /* 0x00000001ff167424 */ /* 0x000fe200078e00ff */
        /* <DEDUP_REMOVED lines=17> */
.L_x_737:
[----:B------:R-:W-:Y:S05]  /*0d80*/  BSYNC.RECONVERGENT B1 ;  /* 0x0000000000017941 */ /* 0x000fea0003800200 */
.L_x_736:
[----:B------:R-:W-:-:S05]  /*0d90*/  IMAD.WIDE R26, R10, 0x8, R26 ;  /* 0x000000080a1a7825 */ /* 0x000fca00078e021a */
        /* <DEDUP_REMOVED lines=25> */
.L_x_739:
[----:B------:R-:W-:Y:S05]  /*0f30*/  BSYNC.RECONVERGENT B1 ;  /* 0x0000000000017941 */ /* 0x000fea0003800200 */
.L_x_738:
        /* <DEDUP_REMOVED lines=26> */
.L_x_741:
[----:B------:R-:W-:Y:S05]  /*10e0*/  BSYNC.RECONVERGENT B1 ;  /* 0x0000000000017941 */ /* 0x000fea0003800200 */
.L_x_740:
[----:B------:R-:W-:-:S05]  /*10f0*/  IMAD.WIDE R26, R10, 0x8, R26 ;  /* 0x000000080a1a7825 */ /* 0x000fca00078e021a */
[----:B------:R-:W2:Y:S01]  /*1100*/  LDG.E.64 R12, desc[UR6][R26.64] ;  /* 0x000000061a0c7981 */ /* 0x000ea2000c1e1b00 */
[----:B------:R-:W-:-:S05]  /*1110*/  IMAD R3, R10, 0x4, R3 ;  /* 0x000000040a037824 */ /* 0x000fca00078e0203 */
[----:B------:R-:W-:Y:S01]  /*1120*/  ISETP.GE.AND P0, PT, R3, UR9, PT ;  /* 0x0000000903007c0c */ /* 0x000fe2000bf06270 */
[----:B--2---:R-:W-:-:S07]  /*1130*/  DADD R12, R12, -R36 ;  /* 0x000000000c0c7229 */ /* 0x004fce0000000824 */
[----:B------:R3:W-:Y:S05]  /*1140*/  STG.E.64 desc[UR6][R26.64], R12 ;  /* 0x0000000c1a007986 */ /* 0x0007ea000c101b06 */
[----:B------:R-:W-:Y:S05]  /*1150*/  @!P0 BRA `(.L_x_742) ;  /* 0xfffffff800308947 */ /* 0x000fea000383ffff */
.L_x_725:
[----:B------:R-:W-:Y:S05]  /*1160*/  BSYNC.RECONVERGENT B0 ;  /* 0x0000000000007941 */ /* 0x000fea0003800200 */
.L_x_724:
[----:B------:R-:W4:Y:S01]  /*1170*/  LDC R3, c[0x0][0x374] ;  /* 0x0000dd00ff037b82 */ /* 0x000f220000000800 */
[----:B------:R-:W5:Y:S01]  /*1180*/  LDCU UR4, c[0x0][0x388] ;  /* 0x00007100ff0477ac */ /* 0x000f620008000800 */
[----:B----4-:R-:W-:-:S05]  /*1190*/  IMAD R6, R3, UR5, R6 ;  /* 0x0000000503067c24 */ /* 0x010fca000f8e0206 */
[----:B-----5:R-:W-:-:S13]  /*11a0*/  ISETP.GE.AND P0, PT, R6, UR4, PT ;  /* 0x0000000406007c0c */ /* 0x020fda000bf06270 */
[----:B------:R-:W-:Y:S05]  /*11b0*/  @!P0 BRA `(.L_x_743) ;  /* 0xfffffff0007c8947 */ /* 0x000fea000383ffff */
[----:B------:R-:W-:Y:S05]  /*11c0*/  EXIT ;  /* 0x000000000000794d */ /* 0x000fea0003800000 */
        .weak           $__internal_1_$__cuda_sm20_div_rn_f64_full
        .type           $__internal_1_$__cuda_sm20_div_rn_f64_full,@function
        .size           $__internal_1_$__cuda_sm20_div_rn_f64_full,(.L_x_756 - $__internal_1_$__cuda_sm20_div_rn_f64_full)
$__internal_1_$__cuda_sm20_div_rn_f64_full:
[----:B------:R-:W-:Y:S01]  /*11d0*/  FSETP.GEU.AND P2, PT, |R21|, 1.469367938527859385e-39, PT ;  /* 0x001000001500780b */ /* 0x000fe20003f4e200 */
[----:B------:R-:W-:Y:S01]  /*11e0*/  IMAD.MOV.U32 R0, RZ, RZ, 0x1ca00000 ;  /* 0x1ca00000ff007424 */ /* 0x000fe200078e00ff */
[C---:B------:R-:W-:Y:S01]  /*11f0*/  FSETP.GEU.AND P0, PT, |R25|.reuse, 1.469367938527859385e-39, PT ;  /* 0x001000001900780b */ /* 0x040fe20003f0e200 */
[----:B------:R-:W-:Y:S01]  /*1200*/  IMAD.MOV.U32 R32, RZ, RZ, R20 ;  /* 0x000000ffff207224 */ /* 0x000fe200078e0014 */
[----:B------:R-:W-:Y:S01]  /*1210*/  LOP3.LUT R22, R25, 0x800fffff, RZ, 0xc0, !PT ;  /* 0x800fffff19167812 */ /* 0x000fe200078ec0ff */
[----:B------:R-:W-:Y:S01]  /*1220*/  IMAD.MOV.U32 R34, RZ, RZ, 0x1 ;  /* 0x00000001ff227424 */ /* 0x000fe200078e00ff */
[----:B------:R-:W-:Y:S01]  /*1230*/  LOP3.LUT R2, R21, 0x7ff00000, RZ, 0xc0, !PT ;  /* 0x7ff0000015027812 */ /* 0x000fe200078ec0ff */
[----:B------:R-:W-:Y:S01]  /*1240*/  BSSY.RECONVERGENT B3, `(.L_x_744) ;  /* 0x0000051000037945 */ /* 0x000fe20003800200 */
[----:B------:R-:W-:Y:S02]  /*1250*/  LOP3.LUT R23, R22, 0x3ff00000, RZ, 0xfc, !PT ;  /* 0x3ff0000016177812 */ /* 0x000fe400078efcff */
[----:B------:R-:W-:-:S02]  /*1260*/  MOV R22, R24 ;  /* 0x0000001800167202 */ /* 0x000fc40000000f00 */
[C---:B------:R-:W-:Y:S01]  /*1270*/  LOP3.LUT R11, R25.reuse, 0x7ff00000, RZ, 0xc0, !PT ;  /* 0x7ff00000190b7812 */ /* 0x040fe200078ec0ff */
[----:B------:R-:W-:Y:S01]  /*1280*/  @!P2 IMAD.MOV.U32 R36, RZ, RZ, RZ ;  /* 0x000000ffff24a224 */ /* 0x000fe200078e00ff */
[----:B------:R-:W-:Y:S01]  /*1290*/  @!P2 LOP3.LUT R29, R25, 0x7ff00000, RZ, 0xc0, !PT ;  /* 0x7ff00000191da812 */ /* 0x000fe200078ec0ff */
[----:B------:R-:W-:Y:S01]  /*12a0*/  @!P0 DMUL R22, R24, 8.98846567431157953865e+307 ;  /* 0x7fe0000018168828 */ /* 0x000fe20000000000 */
[C---:B------:R-:W-:Y:S02]  /*12b0*/  ISETP.GE.U32.AND P1, PT, R2.reuse, R11, PT ;  /* 0x0000000b0200720c */ /* 0x040fe40003f26070 */
[----:B------:R-:W-:Y:S02]  /*12c0*/  @!P2 ISETP.GE.U32.AND P3, PT, R2, R29, PT ;  /* 0x0000001d0200a20c */ /* 0x000fe40003f66070 */
[C---:B------:R-:W-:Y:S01]  /*12d0*/  SEL R29, R0.reuse, 0x63400000, !P1 ;  /* 0x63400000001d7807 */ /* 0x040fe20004800000 */
[----:B------:R-:W0:Y:S01]  /*12e0*/  MUFU.RCP64H R35, R23 ;  /* 0x0000001700237308 */ /* 0x000e220000001800 */
[----:B------:R-:W-:-:S02]  /*12f0*/  @!P2 SEL R31, R0, 0x63400000, !P3 ;  /* 0x63400000001fa807 */ /* 0x000fc40005800000 */
[--C-:B------:R-:W-:Y:S01]  /*1300*/  LOP3.LUT R33, R29, 0x800fffff, R21.reuse, 0xf8, !PT ;  /* 0x800fffff1d217812 */ /* 0x100fe200078ef815 */
[----:B------:R-:W-:Y:S01]  /*1310*/  IMAD.MOV.U32 R29, RZ, RZ, R2 ;  /* 0x000000ffff1d7224 */ /* 0x000fe200078e0002 */
[----:B------:R-:W-:Y:S02]  /*1320*/  @!P2 LOP3.LUT R31, R31, 0x80000000, R21, 0xf8, !PT ;  /* 0x800000001f1fa812 */ /* 0x000fe400078ef815 */
[----:B------:R-:W-:Y:S02]  /*1330*/  @!P0 LOP3.LUT R11, R23, 0x7ff00000, RZ, 0xc0, !PT ;  /* 0x7ff00000170b8812 */ /* 0x000fe400078ec0ff */
[----:B------:R-:W-:-:S06]  /*1340*/  @!P2 LOP3.LUT R37, R31, 0x100000, RZ, 0xfc, !PT ;  /* 0x001000001f25a812 */ /* 0x000fcc00078efcff */
[----:B------:R-:W-:Y:S02]  /*1350*/  @!P2 DFMA R32, R32, 2, -R36 ;  /* 0x400000002020a82b */ /* 0x000fe40000000824 */
[----:B0-----:R-:W-:-:S08]  /*1360*/  DFMA R36, R34, -R22, 1 ;  /* 0x3ff000002224742b */ /* 0x001fd00000000816 */
[----:B------:R-:W-:Y:S01]  /*1370*/  DFMA R36, R36, R36, R36 ;  /* 0x000000242424722b */ /* 0x000fe20000000024 */
[----:B------:R-:W-:-:S05]  /*1380*/  @!P2 LOP3.LUT R29, R33, 0x7ff00000, RZ, 0xc0, !PT ;  /* 0x7ff00000211da812 */ /* 0x000fca00078ec0ff */
[----:B------:R-:W-:Y:S02]  /*1390*/  VIADD R31, R29, 0xffffffff ;  /* 0xffffffff1d1f7836 */ /* 0x000fe40000000000 */
[----:B------:R-:W-:-:S03]  /*13a0*/  DFMA R34, R34, R36, R34 ;  /* 0x000000242222722b */ /* 0x000fc60000000022 */
[----:B------:R-:W-:Y:S01]  /*13b0*/  ISETP.GT.U32.AND P0, PT, R31, 0x7feffffe, PT ;  /* 0x7feffffe1f00780c */ /* 0x000fe20003f04070 */
[----:B------:R-:W-:-:S04]  /*13c0*/  VIADD R31, R11, 0xffffffff ;  /* 0xffffffff0b1f7836 */ /* 0x000fc80000000000 */
[----:B------:R-:W-:Y:S01]  /*13d0*/  DFMA R38, R34, -R22, 1 ;  /* 0x3ff000002226742b */ /* 0x000fe20000000816 */
[----:B------:R-:W-:-:S07]  /*13e0*/  ISETP.GT.U32.OR P0, PT, R31, 0x7feffffe, P0 ;  /* 0x7feffffe1f00780c */ /* 0x000fce0000704470 */
[----:B------:R-:W-:-:S08]  /*13f0*/  DFMA R38, R34, R38, R34 ;  /* 0x000000262226722b */ /* 0x000fd00000000022 */
[----:B------:R-:W-:-:S08]  /*1400*/  DMUL R36, R38, R32 ;  /* 0x0000002026247228 */ /* 0x000fd00000000000 */
[----:B------:R-:W-:-:S08]  /*1410*/  DFMA R34, R36, -R22, R32 ;  /* 0x800000162422722b */ /* 0x000fd00000000020 */
[----:B------:R-:W-:Y:S01]  /*1420*/  DFMA R34, R38, R34, R36 ;  /* 0x000000222622722b */ /* 0x000fe20000000024 */
[----:B------:R-:W-:Y:S10]  /*1430*/  @P0 BRA `(.L_x_745) ;  /* 0x0000000000700947 */ /* 0x000ff40003800000 */
        /* <DEDUP_REMOVED lines=11> */
[----:B------:R-:W-:-:S06]  /*14f0*/  DFMA R22, R34, -R22, R32 ;  /* 0x800000162216722b */ /* 0x000fcc0000000020 */
[----:B------:R-:W-:-:S04]  /*1500*/  IMAD.MOV.U32 R22, RZ, RZ, RZ ;  /* 0x000000ffff167224 */ /* 0x000fc800078e00ff */
        /* <DEDUP_REMOVED lines=12> */
[----:B------:R-:W-:-:S03]  /*15d0*/  FSEL R37, R24, R37, !P0 ;  /* 0x0000002518257208 */ /* 0x000fc60004000000 */
[----:B------:R-:W-:Y:S01]  /*15e0*/  IMAD.MOV.U32 R36, RZ, RZ, R0 ;  /* 0x000000ffff247224 */ /* 0x000fe200078e0000 */
[----:B------:R-:W-:Y:S06]  /*15f0*/  BRA `(.L_x_746) ;  /* 0x0000000000547947 */ /* 0x000fec0003800000 */
.L_x_745:
[----:B------:R-:W-:-:S14]  /*1600*/  DSETP.NAN.AND P0, PT, R20, R20, PT ;  /* 0x000000141400722a */ /* 0x000fdc0003f08000 */
[----:B------:R-:W-:Y:S05]  /*1610*/  @P0 BRA `(.L_x_747) ;  /* 0x0000000000440947 */ /* 0x000fea0003800000 */
[----:B------:R-:W-:-:S14]  /*1620*/  DSETP.NAN.AND P0, PT, R24, R24, PT ;  /* 0x000000181800722a */ /* 0x000fdc0003f08000 */
[----:B------:R-:W-:Y:S05]  /*1630*/  @P0 BRA `(.L_x_748) ;  /* 0x0000000000300947 */ /* 0x000fea0003800000 */
[----:B------:R-:W-:Y:S01]  /*1640*/  ISETP.NE.AND P0, PT, R29, R11, PT ;  /* 0x0000000b1d00720c */ /* 0x000fe20003f05270 */
[----:B------:R-:W-:Y:S01]  /*1650*/  IMAD.MOV.U32 R36, RZ, RZ, 0x0 ;  /* 0x00000000ff247424 */ /* 0x000fe200078e00ff */
[----:B------:R-:W-:-:S11]  /*1660*/  MOV R37, 0xfff80000 ;  /* 0xfff8000000257802 */ /* 0x000fd60000000f00 */
[----:B------:R-:W-:Y:S05]  /*1670*/  @!P0 BRA `(.L_x_746) ;  /* 0x0000000000348947 */ /* 0x000fea0003800000 */
[----:B------:R-:W-:Y:S02]  /*1680*/  ISETP.NE.AND P0, PT, R29, 0x7ff00000, PT ;  /* 0x7ff000001d00780c */ /* 0x000fe40003f05270 */
[----:B------:R-:W-:Y:S02]  /*1690*/  LOP3.LUT R37, R21, 0x80000000, R25, 0x48, !PT ;  /* 0x8000000015257812 */ /* 0x000fe400078e4819 */
[----:B------:R-:W-:-:S13]  /*16a0*/  ISETP.EQ.OR P0, PT, R11, RZ, !P0 ;  /* 0x000000ff0b00720c */ /* 0x000fda0004702670 */
[----:B------:R-:W-:Y:S01]  /*16b0*/  @P0 LOP3.LUT R0, R37, 0x7ff00000, RZ, 0xfc, !PT ;  /* 0x7ff0000025000812 */ /* 0x000fe200078efcff */
[----:B------:R-:W-:Y:S02]  /*16c0*/  @!P0 IMAD.MOV.U32 R36, RZ, RZ, RZ ;  /* 0x000000ffff248224 */ /* 0x000fe400078e00ff */
[----:B------:R-:W-:Y:S02]  /*16d0*/  @P0 IMAD.MOV.U32 R36, RZ, RZ, RZ ;  /* 0x000000ffff240224 */ /* 0x000fe400078e00ff */
[----:B------:R-:W-:Y:S01]  /*16e0*/  @P0 IMAD.MOV.U32 R37, RZ, RZ, R0 ;  /* 0x000000ffff250224 */ /* 0x000fe200078e0000 */
[----:B------:R-:W-:Y:S06]  /*16f0*/  BRA `(.L_x_746) ;  /* 0x0000000000147947 */ /* 0x000fec0003800000 */
.L_x_748:
[----:B------:R-:W-:Y:S01]  /*1700*/  LOP3.LUT R37, R25, 0x80000, RZ, 0xfc, !PT ;  /* 0x0008000019257812 */ /* 0x000fe200078efcff */
[----:B------:R-:W-:Y:S01]  /*1710*/  IMAD.MOV.U32 R36, RZ, RZ, R24 ;  /* 0x000000ffff247224 */ /* 0x000fe200078e0018 */
[----:B------:R-:W-:Y:S06]  /*1720*/  BRA `(.L_x_746) ;  /* 0x0000000000087947 */ /* 0x000fec0003800000 */
.L_x_747:
[----:B------:R-:W-:Y:S01]  /*1730*/  LOP3.LUT R37, R21, 0x80000, RZ, 0xfc, !PT ;  /* 0x0008000015257812 */ /* 0x000fe200078efcff */
[----:B------:R-:W-:-:S07]  /*1740*/  IMAD.MOV.U32 R36, RZ, RZ, R20 ;  /* 0x000000ffff247224 */ /* 0x000fce00078e0014 */
.L_x_746:
[----:B------:R-:W-:Y:S05]  /*1750*/  BSYNC.RECONVERGENT B3 ;  /* 0x0000000000037941 */ /* 0x000fea0003800200 */
.L_x_744:
[----:B------:R-:W-:-:S04]  /*1760*/  IMAD.MOV.U32 R29, RZ, RZ, 0x0 ;  /* 0x00000000ff1d7424 */ /* 0x000fc800078e00ff */
[----:B------:R-:W-:Y:S05]  /*1770*/  RET.REL.NODEC R28 `(_Z9down_passPdiiii) ;  /* 0xffffffe81c207950 */ /* 0x000fea0003c3ffff */
.L_x_749:
        /* <DEDUP_REMOVED lines=16> */
.L_x_756:


//--------------------- .text._Z4swapPdiiiii      --------------------------
	.section	.text._Z4swapPdiiiii,"ax",@progbits
	.align	128
        .global         _Z4swapPdiiiii
        .type           _Z4swapPdiiiii,@function
        .size           _Z4swapPdiiiii,(.L_x_768 - _Z4swapPdiiiii)
        .other          _Z4swapPdiiiii,@"STO_CUDA_ENTRY STV_DEFAULT"
_Z4swapPdiiiii:
.text._Z4swapPdiiiii:
[----:B------:R-:W-:Y:S01]  /*0000*/  LDC R1, c[0x0][0x37c] ;  /* 0x0000df00ff017b82 */ /* 0x000fe20000000800 */
[----:B------:R-:W0:Y:S01]  /*0010*/  S2R R0, SR_CTAID.X ;  /* 0x0000000000007919 */ /* 0x000e220000002500 */
[----:B------:R-:W0:Y:S01]  /*0020*/  LDCU UR4, c[0x0][0x360] ;  /* 0x00006c00ff0477ac */ /* 0x000e220008000800 */
[----:B------:R-:W0:Y:S01]  /*0030*/  S2R R3, SR_TID.X ;  /* 0x0000000000037919 */ /* 0x000e220000002100 */
[----:B------:R-:W1:Y:S01]  /*0040*/  LDCU UR6, c[0x0][0x398] ;  /* 0x00007300ff0677ac */ /* 0x000e620008000800 */
[----:B------:R-:W2:Y:S01]  /*0050*/  LDCU UR8, c[0x0][0x388] ;  /* 0x00007100ff0877ac */ /* 0x000ea20008000800 */
[----:B------:R-:W3:Y:S01]  /*0060*/  LDCU UR5, c[0x0][0x370] ;  /* 0x00006e00ff0577ac */ /* 0x000ee20008000800 */
[----:B0-----:R-:W-:Y:S01]  /*0070*/  IMAD R0, R0, UR4, R3 ;  /* 0x0000000400007c24 */ /* 0x001fe2000f8e0203 */
[----:B---3--:R-:W-:-:S04]  /*0080*/  UIMAD UR4, UR4, UR5, URZ ;  /* 0x00000005040472a4 */ /* 0x008fc8000f8e02ff */
[----:B-1----:R-:W-:-:S04]  /*0090*/  IADD3 R0, PT, PT, R0, UR6, RZ ;  /* 0x0000000600007c10 */ /* 0x002fc8000fffe0ff */
[----:B--2---:R-:W-:-:S13]  /*00a0*/  ISETP.GE.AND P0, PT, R0, UR8, PT ;  /* 0x0000000800007c0c */ /* 0x004fda000bf06270 */
[----:B------:R-:W-:Y:S05]  /*00b0*/  @P0 EXIT ;  /* 0x000000000000094d */ /* 0x000fea0003800000 */
[----:B------:R-:W0:Y:S01]  /*00c0*/  I2F.U32.RP R7, UR4 ;  /* 0x0000000400077d06 */ /* 0x000e220008209000 */
[----:B------:R-:W-:Y:S01]  /*00d0*/  IADD3 R4, PT, PT, R0, UR4, RZ ;  /* 0x0000000400047c10 */ /* 0x000fe2000fffe0ff */
[----:B------:R-:W1:Y:S01]  /*00e0*/  LDCU UR5, c[0x0][0x38c] ;  /* 0x00007180ff0577ac */ /* 0x000e620008000800 */
[----:B------:R-:W-:Y:S01]  /*00f0*/  IADD3 R9, PT, PT, RZ, -UR4, RZ ;  /* 0x80000004ff097c10 */ /* 0x000fe2000fffe0ff */
[----:B------:R-:W-:Y:S01]  /*0100*/  BSSY.RECONVERGENT B0, `(.L_x_750) ;  /* 0x0000031000007945 */ /* 0x000fe20003800200 */
[C---:B------:R-:W-:Y:S01]  /*0110*/  ISETP.GE.AND P0, PT, R4.reuse, UR8, PT ;  /* 0x0000000804007c0c */ /* 0x040fe2000bf06270 */
[----:B------:R-:W2:Y:S01]  /*0120*/  LDCU.64 UR6, c[0x0][0x358] ;  /* 0x00006b00ff0677ac */ /* 0x000ea20008000a00 */
[----:B------:R-:W-:Y:S02]  /*0130*/  VIMNMX R5, PT, PT, R4, UR8, !PT ;  /* 0x0000000804057c48 */ /* 0x000fe4000ffe0100 */
[----:B------:R-:W-:Y:S02]  /*0140*/  SEL R6, RZ, 0x1, P0 ;  /* 0x00000001ff067807 */ /* 0x000fe40000000000 */
[----:B------:R-:W-:-:S02]  /*0150*/  ISETP.NE.U32.AND P2, PT, RZ, UR4, PT ;  /* 0x00000004ff007c0c */ /* 0x000fc4000bf45070 */
[----:B------:R-:W-:Y:S01]  /*0160*/  IADD3 R5, PT, PT, R5, -R4, -R6 ;  /* 0x8000000405057210 */ /* 0x000fe20007ffe806 */
[----:B0-----:R-:W0:Y:S02]  /*0170*/  MUFU.RCP R7, R7 ;  /* 0x0000000700077308 */ /* 0x001e240000001000 */
[----:B0-----:R-:W-:-:S06]  /*0180*/  IADD3 R2, PT, PT, R7, 0xffffffe, RZ ;  /* 0x0ffffffe07027810 */ /* 0x001fcc0007ffe0ff */
[----:B------:R0:W3:Y:S02]  /*0190*/  F2I.FTZ.U32.TRUNC.NTZ R3, R2 ;  /* 0x0000000200037305 */ /* 0x0000e4000021f000 */
[----:B0-----:R-:W-:Y:S02]  /*01a0*/  HFMA2 R2, -RZ, RZ, 0, 0 ;  /* 0x00000000ff027431 */ /* 0x001fe400000001ff */
[----:B---3--:R-:W-:-:S04]  /*01b0*/  IMAD R9, R9, R3, RZ ;  /* 0x0000000309097224 */ /* 0x008fc800078e02ff */
[----:B------:R-:W-:-:S06]  /*01c0*/  IMAD.HI.U32 R8, R3, R9, R2 ;  /* 0x0000000903087227 */ /* 0x000fcc00078e0002 */
[----:B------:R-:W-:-:S04]  /*01d0*/  IMAD.HI.U32 R7, R8, R5, RZ ;  /* 0x0000000508077227 */ /* 0x000fc800078e00ff */
[----:B------:R-:W-:-:S04]  /*01e0*/  IMAD.MOV R2, RZ, RZ, -R7 ;  /* 0x000000ffff027224 */ /* 0x000fc800078e0a07 */
[----:B------:R-:W-:Y:S02]  /*01f0*/  IMAD R5, R2, UR4, R5 ;  /* 0x0000000402057c24 */ /* 0x000fe4000f8e0205 */
[----:B------:R-:W0:Y:S03]  /*0200*/  LDC.64 R2, c[0x0][0x380] ;  /* 0x0000e000ff027b82 */ /* 0x000e260000000a00 */
[----:B------:R-:W-:-:S13]  /*0210*/  ISETP.GE.U32.AND P0, PT, R5, UR4, PT ;  /* 0x0000000405007c0c */ /* 0x000fda000bf06070 */
[----:B------:R-:W-:Y:S02]  /*0220*/  @P0 IADD3 R5, PT, PT, R5, -UR4, RZ ;  /* 0x8000000405050c10 */ /* 0x000fe4000fffe0ff */
[----:B------:R-:W-:Y:S02]  /*0230*/  @P0 IADD3 R7, PT, PT, R7, 0x1, RZ ;  /* 0x0000000107070810 */ /* 0x000fe40007ffe0ff */
[----:B------:R-:W-:Y:S02]  /*0240*/  ISETP.GE.U32.AND P1, PT, R5, UR4, PT ;  /* 0x0000000405007c0c */ /* 0x000fe4000bf26070 */
[----:B------:R-:W3:Y:S11]  /*0250*/  LDC.64 R4, c[0x0][0x390] ;  /* 0x0000e400ff047b82 */ /* 0x000ef60000000a00 */
[----:B------:R-:W-:-:S02]  /*0260*/  @P1 IADD3 R7, PT, PT, R7, 0x1, RZ ;  /* 0x0000000107071810 */ /* 0x000fc40007ffe0ff */
[----:B------:R-:W-:-:S05]  /*0270*/  @!P2 LOP3.LUT R7, RZ, UR4, RZ, 0x33, !PT ;  /* 0x00000004ff07ac12 */ /* 0x000fca000f8e33ff */
[----:B------:R-:W-:-:S05]  /*0280*/  IMAD.IADD R8, R6, 0x1, R7 ;  /* 0x0000000106087824 */ /* 0x000fca00078e0207 */
[C---:B------:R-:W-:Y:S02]  /*0290*/  LOP3.LUT R6, R8.reuse, 0x3, RZ, 0xc0, !PT ;  /* 0x0000000308067812 */ /* 0x040fe400078ec0ff */
[----:B------:R-:W-:Y:S02]  /*02a0*/  ISETP.GE.U32.AND P1, PT, R8, 0x3, PT ;  /* 0x000000030800780c */ /* 0x000fe40003f26070 */
[----:B------:R-:W-:-:S13]  /*02b0*/  ISETP.NE.AND P0, PT, R6, 0x3, PT ;  /* 0x000000030600780c */ /* 0x000fda0003f05270 */
[----:B012---:R-:W-:Y:S05]  /*02c0*/  @!P0 BRA `(.L_x_751) ;  /* 0x0000000000508947 */ /* 0x007fea0003800000 */
[----:B------:R-:W0:Y:S01]  /*02d0*/  LDC R18, c[0x0][0x38c] ;  /* 0x0000e300ff127b82 */ /* 0x000e220000000800 */
[----:B------:R-:W0:Y:S01]  /*02e0*/  LDCU.64 UR10, c[0x0][0x390] ;  /* 0x00007200ff0a77ac */ /* 0x000e220008000a00 */
[----:B------:R-:W-:-:S04]  /*02f0*/  IADD3 R8, PT, PT, R8, 0x1, RZ ;  /* 0x0000000108087810 */ /* 0x000fc80007ffe0ff */
[----:B------:R-:W-:Y:S02]  /*0300*/  LOP3.LUT R8, R8, 0x3, RZ, 0xc0, !PT ;  /* 0x0000000308087812 */ /* 0x000fe400078ec0ff */
[----:B------:R-:W1:Y:S02]  /*0310*/  LDC.64 R6, c[0x0][0x380] ;  /* 0x0000e000ff067b82 */ /* 0x000e640000000a00 */
[----:B------:R-:W-:Y:S01]  /*0320*/  IADD3 R16, PT, PT, -R8, RZ, RZ ;  /* 0x000000ff08107210 */ /* 0x000fe20007ffe1ff */
[CC--:B0-----:R-:W-:Y:S02]  /*0330*/  IMAD R17, R0.reuse, R18.reuse, UR11 ;  /* 0x0000000b00117e24 */ /* 0x0c1fe4000f8e0212 */
[----:B------:R-:W-:-:S07]  /*0340*/  IMAD R19, R0, R18, UR10 ;  /* 0x0000000a00137e24 */ /* 0x000fce000f8e0212 */
.L_x_752:
[----:B01----:R-:W-:-:S04]  /*0350*/  IMAD.WIDE R12, R17, 0x8, R6 ;  /* 0x00000008110c7825 */ /* 0x003fc800078e0206 */
[----:B------:R-:W-:Y:S01]  /*0360*/  IMAD.WIDE R8, R19, 0x8, R6 ;  /* 0x0000000813087825 */ /* 0x000fe200078e0206 */
[----:B------:R-:W2:Y:S04]  /*0370*/  LDG.E.64 R14, desc[UR6][R12.64] ;  /* 0x000000060c0e7981 */ /* 0x000ea8000c1e1b00 */
[----:B------:R-:W4:Y:S01]  /*0380*/  LDG.E.64 R10, desc[UR6][R8.64] ;  /* 0x00000006080a7981 */ /* 0x000f22000c1e1b00 */
[----:B------:R-:W-:Y:S01]  /*0390*/  IADD3 R16, PT, PT, R16, 0x1, RZ ;  /* 0x0000000110107810 */ /* 0x000fe20007ffe0ff */
[----:B------:R-:W-:Y:S02]  /*03a0*/  VIADD R0, R0, UR4 ;  /* 0x0000000400007c36 */ /* 0x000fe40008000000 */
[----:B------:R-:W-:Y:S01]  /*03b0*/  IMAD R17, R18, UR4, R17 ;  /* 0x0000000412117c24 */ /* 0x000fe2000f8e0211 */
[----:B------:R-:W-:Y:S01]  /*03c0*/  ISETP.NE.AND P0, PT, R16, RZ, PT ;  /* 0x000000ff1000720c */ /* 0x000fe20003f05270 */
[----:B------:R-:W-:Y:S01]  /*03d0*/  IMAD R19, R18, UR4, R19 ;  /* 0x0000000412137c24 */ /* 0x000fe2000f8e0213 */
[----:B--2---:R0:W-:Y:S04]  /*03e0*/  STG.E.64 desc[UR6][R8.64], R14 ;  /* 0x0000000e08007986 */ /* 0x0041e8000c101b06 */
[----:B----4-:R0:W-:Y:S07]  /*03f0*/  STG.E.64 desc[UR6][R12.64], R10 ;  /* 0x0000000a0c007986 */ /* 0x0101ee000c101b06 */
[----:B------:R-:W-:Y:S05]  /*0400*/  @P0 BRA `(.L_x_752) ;  /* 0xfffffffc00d00947 */ /* 0x000fea000383ffff */
.L_x_751:
[----:B------:R-:W-:Y:S05]  /*0410*/  BSYNC.RECONVERGENT B0 ;  /* 0x0000000000007941 */ /* 0x000fea0003800200 */
.L_x_750:
[----:B------:R-:W-:Y:S05]  /*0420*/  @!P1 EXIT ;  /* 0x000000000000994d */ /* 0x000fea0003800000 */
.L_x_753:
[C---:B-1-3--:R-:W-:Y:S02]  /*0430*/  IMAD R19, R0.reuse, UR5, R5 ;  /* 0x0000000500137c24 */ /* 0x04afe4000f8e0205 */
[----:B0-----:R-:W-:Y:S02]  /*0440*/  IMAD R15, R0, UR5, R4 ;  /* 0x00000005000f7c24 */ /* 0x001fe4000f8e0204 */
[----:B------:R-:W-:-:S04]  /*0450*/  IMAD.WIDE R18, R19, 0x8, R2 ;  /* 0x0000000813127825 */ /* 0x000fc800078e0202 */
[----:B------:R-:W-:Y:S01]  /*0460*/  IMAD.WIDE R14, R15, 0x8, R2 ;  /* 0x000000080f0e7825 */ /* 0x000fe200078e0202 */
[----:B------:R-:W2:Y:S04]  /*0470*/  LDG.E.64 R20, desc[UR6][R18.64] ;  /* 0x0000000612147981 */ /* 0x000ea8000c1e1b00 */
[----:B------:R-:W3:Y:S01]  /*0480*/  LDG.E.64 R16, desc[UR6][R14.64] ;  /* 0x000000060e107981 */ /* 0x000ee2000c1e1b00 */
[----:B------:R-:W-:-:S05]  /*0490*/  IADD3 R0, PT, PT, R0, UR4, RZ ;  /* 0x0000000400007c10 */ /* 0x000fca000fffe0ff */
[C---:B------:R-:W-:Y:S02]  /*04a0*/  IMAD R7, R0.reuse, UR5, R5 ;  /* 0x0000000500077c24 */ /* 0x040fe4000f8e0205 */
[----:B------:R-:W-:Y:S02]  /*04b0*/  IMAD R9, R0, UR5, R4 ;  /* 0x0000000500097c24 */ /* 0x000fe4000f8e0204 */
[----:B------:R-:W-:-:S04]  /*04c0*/  IMAD.WIDE R6, R7, 0x8, R2 ;  /* 0x0000000807067825 */ /* 0x000fc800078e0202 */
[----:B------:R-:W-:Y:S01]  /*04d0*/  IMAD.WIDE R8, R9, 0x8, R2 ;  /* 0x0000000809087825 */ /* 0x000fe200078e0202 */
[----:B--2---:R0:W-:Y:S04]  /*04e0*/  STG.E.64 desc[UR6][R14.64], R20 ;  /* 0x000000140e007986 */ /* 0x0041e8000c101b06 */
[----:B---3--:R1:W-:Y:S04]  /*04f0*/  STG.E.64 desc[UR6][R18.64], R16 ;  /* 0x0000001012007986 */ /* 0x0083e8000c101b06 */
        /* <DEDUP_REMOVED lines=9> */
[----:B0-----:R-:W4:Y:S04]  /*0590*/  LDG.E.64 R20, desc[UR6][R10.64] ;  /* 0x000000060a147981 */ /* 0x001f28000c1e1b00 */
[----:B------:R-:W5:Y:S01]  /*05a0*/  LDG.E.64 R14, desc[UR6][R12.64] ;  /* 0x000000060c0e7981 */ /* 0x000f62000c1e1b00 */
[----:B------:R-:W-:-:S05]  /*05b0*/  IADD3 R0, PT, PT, R0, UR4, RZ ;  /* 0x0000000400007c10 */ /* 0x000fca000fffe0ff */
[C---:B-1----:R-:W-:Y:S02]  /*05c0*/  IMAD R19, R0.reuse, UR5, R5 ;  /* 0x0000000500137c24 */ /* 0x042fe4000f8e0205 */
[----:B------:R-:W-:Y:S02]  /*05d0*/  IMAD R17, R0, UR5, R4 ;  /* 0x0000000500117c24 */ /* 0x000fe4000f8e0204 */
[----:B------:R-:W-:-:S04]  /*05e0*/  IMAD.WIDE R18, R19, 0x8, R2 ;  /* 0x0000000813127825 */ /* 0x000fc800078e0202 */
[----:B------:R-:W-:Y:S01]  /*05f0*/  IMAD.WIDE R16, R17, 0x8, R2 ;  /* 0x0000000811107825 */ /* 0x000fe200078e0202 */
[----:B----4-:R1:W-:Y:S04]  /*0600*/  STG.E.64 desc[UR6][R12.64], R20 ;  /* 0x000000140c007986 */ /* 0x0103e8000c101b06 */
[----:B-----5:R1:W-:Y:S04]  /*0610*/  STG.E.64 desc[UR6][R10.64], R14 ;  /* 0x0000000e0a007986 */ /* 0x0203e8000c101b06 */
[----:B--2---:R-:W2:Y:S04]  /*0620*/  LDG.E.64 R8, desc[UR6][R18.64] ;  /* 0x0000000612087981 */ /* 0x004ea8000c1e1b00 */
[----:B---3--:R-:W3:Y:S01]  /*0630*/  LDG.E.64 R6, desc[UR6][R16.64] ;  /* 0x0000000610067981 */ /* 0x008ee2000c1e1b00 */
[----:B------:R-:W-:-:S04]  /*0640*/  IADD3 R0, PT, PT, R0, UR4, RZ ;  /* 0x0000000400007c10 */ /* 0x000fc8000fffe0ff */
[----:B------:R-:W-:Y:S01]  /*0650*/  ISETP.GE.AND P0, PT, R0, UR8, PT ;  /* 0x0000000800007c0c */ /* 0x000fe2000bf06270 */
[----:B--2---:R1:W-:Y:S04]  /*0660*/  STG.E.64 desc[UR6][R16.64], R8 ;  /* 0x0000000810007986 */ /* 0x0043e8000c101b06 */
[----:B---3--:R1:W-:Y:S08]  /*0670*/  STG.E.64 desc[UR6][R18.64], R6 ;  /* 0x0000000612007986 */ /* 0x0083f0000c101b06 */
[----:B------:R-:W-:Y:S05]  /*0680*/  @!P0 BRA `(.L_x_753) ;  /* 0xfffffffc00688947 */ /* 0x000fea000383ffff */
[----:B------:R-:W-:Y:S05]  /*0690*/  EXIT ;  /* 0x000000000000794d */ /* 0x000fea0003800000 */
.L_x_754:
        /* <DEDUP_REMOVED lines=14> */
.L_x_768:


//--------------------- .nv.shared._ZN3cub18CUB_300001_SM_10006detail11EmptyKernelIvEEvv --------------------------
	.section	.nv.shared._ZN3cub18CUB_300001_SM_10006detail11EmptyKernelIvEEvv,"aw",@nobits
	.sectionflags	@""
	.align	16
	.zero		1024


//--------------------- .nv.shared.reserved.0     --------------------------
	.section	.nv.shared.reserved.0,"aw",@nobits
	.weak		__nv_reservedSMEM_offset_0_alias
	.size		__nv_reservedSMEM_offset_0_alias, 0, 64
	.other		__nv_reservedSMEM_offset_0_alias,@"STO_CUDA_RESERVED_SHARED STV_DEFAULT"
__nv_reservedSMEM_offset_0_alias:
	.zero		0
	.zero		64


//--------------------- .nv.global                --------------------------
	.section	.nv.global,"aw",@nobits
.nv.global:
	.type		_ZN34_INTERNAL_094b6fb0_4_k_cu_b9761c3c6thrust24THRUST_300001_SM_1000_NS12placeholders2_8E,@object
	.size		_ZN34_INTERNAL_094b6fb0_4_k_cu_b9761c3c6thrust24THRUST_300001_SM_1000_NS12placeholders2_8E,(_ZN34_INTERNAL_094b6fb0_4_k_cu_b9761c3c4cuda3std3__436_GLOBAL__N__094b6fb0_4_k_cu_b9761c3c6ignoreE - _ZN34_INTERNAL_094b6fb0_4_k_cu_b9761c3c6thrust24THRUST_300001_SM_1000_NS12placeholders2_8E)
_ZN34_INTERNAL_094b6fb0_4_k_cu_b9761c3c6thrust24THRUST_300001_SM_1000_NS12placeholders2_8E:
	.zero		1
	.type		_ZN34_INTERNAL_094b6fb0_4_k_cu_b9761c3c4cuda3std3__436_GLOBAL__N__094b6fb0_4_k_cu_b9761c3c6ignoreE,@object
	.size		_ZN34_INTERNAL_094b6fb0_4_k_cu_b9761c3c4cuda3std3__436_GLOBAL__N__094b6fb0_4_k_cu_b9761c3c6ignoreE,(_ZN34_INTERNAL_094b6fb0_4_k_cu_b9761c3c4cuda3std6ranges3__45__cpo4dataE - _ZN34_INTERNAL_094b6fb0_4_k_cu_b9761c3c4cuda3std3__436_GLOBAL__N__094b6fb0_4_k_cu_b9761c3c6ignoreE)
_ZN34_INTERNAL_094b6fb0_4_k_cu_b9761c3c4cuda3std3__436_GLOBAL__N__094b6fb0_4_k_cu_b9761c3c6ignoreE:
	.zero		1
	.type		_ZN34_INTERNAL_094b6fb0_4_k_cu_b9761c3c4cuda3std6ranges3__45__cpo4dataE,@object
	.size		_ZN34_INTERNAL_094b6fb0_4_k_cu_b9761c3c4cuda3std6ranges3__45__cpo4dataE,(_ZN34_INTERNAL_094b6fb0_4_k_cu_b9761c3c6thrust24THRUST_300001_SM_1000_NS6system3cpp3parE - _ZN34_INTERNAL_094b6fb0_4_k_cu_b9761c3c4cuda3std6ranges3__45__cpo4dataE)
_ZN34_INTERNAL_094b6fb0_4_k_cu_b9761c3c4cuda3std6ranges3__45__cpo4dataE:
	.zero		1
	.type		_ZN34_INTERNAL_094b6fb0_4_k_cu_b9761c3c6thrust24THRUST_300001_SM_1000_NS6system3cpp3parE,@object
	.size		_ZN34_INTERNAL_094b6fb0_4_k_cu_b9761c3c6thrust24THRUST_300001_SM_1000_NS6system3cpp3parE,(_ZN34_INTERNAL_094b6fb0_4_k_cu_b9761c3c4cuda3std3__45__cpo5beginE - _ZN34_INTERNAL_094b6fb0_4_k_cu_b9761c3c6thrust24THRUST_300001_SM_1000_NS6system3cpp3parE)
_ZN34_INTERNAL_094b6fb0_4_k_cu_b9761c3c6thrust24THRUST_300001_SM_1000_NS6system3cpp3parE:
	.zero		1
	.type		_ZN34_INTERNAL_094b6fb0_4_k_cu_b9761c3c4cuda3std3__45__cpo5beginE,@object
	.size		_ZN34_INTERNAL_094b6fb0_4_k_cu_b9761c3c4cuda3std3__45__cpo5beginE,(_ZN34_INTERNAL_094b6fb0_4_k_cu_b9761c3c4cuda3std6ranges3__45__cpo5beginE - _ZN34_INTERNAL_094b6fb0_4_k_cu_b9761c3c4cuda3std3__45__cpo5beginE)
_ZN34_INTERNAL_094b6fb0_4_k_cu_b9761c3c4cuda3std3__45__cpo5beginE:
	.zero		1
	.type		_ZN34_INTERNAL_094b6fb0_4_k_cu_b9761c3c4cuda3std6ranges3__45__cpo5beginE,@object
	.size		_ZN34_INTERNAL_094b6fb0_4_k_cu_b9761c3c4cuda3std6ranges3__45__cpo5beginE,(_ZN34_INTERNAL_094b6fb0_4_k_cu_b9761c3c6thrust24THRUST_300001_SM_1000_NS6deviceE - _ZN34_INTERNAL_094b6fb0_4_k_cu_b9761c3c4cuda3std6ranges3__45__cpo5beginE)
_ZN34_INTERNAL_094b6fb0_4_k_cu_b9761c3c4cuda3std6ranges3__45__cpo5beginE:
	.zero		1
	.type		_ZN34_INTERNAL_094b6fb0_4_k_cu_b9761c3c6thrust24THRUST_300001_SM_1000_NS6deviceE,@object
	.size		_ZN34_INTERNAL_094b6fb0_4_k_cu_b9761c3c6thrust24THRUST_300001_SM_1000_NS6deviceE,(_ZN34_INTERNAL_094b6fb0_4_k_cu_b9761c3c4cuda3std3__47nulloptE - _ZN34_INTERNAL_094b6fb0_4_k_cu_b9761c3c6thrust24THRUST_300001_SM_1000_NS6deviceE)
_ZN34_INTERNAL_094b6fb0_4_k_cu_b9761c3c6thrust24THRUST_300001_SM_1000_NS6deviceE:
	.zero		1
	.type		_ZN34_INTERNAL_094b6fb0_4_k_cu_b9761c3c4cuda3std3__47nulloptE,@object
	.size		_ZN34_INTERNAL_094b6fb0_4_k_cu_b9761c3c4cuda3std3__47nulloptE,(_ZN34_INTERNAL_094b6fb0_4_k_cu_b9761c3c4cuda3std6ranges3__45__cpo8distanceE - _ZN34_INTERNAL_094b6fb0_4_k_cu_b9761c3c4cuda3std3__47nulloptE)
_ZN34_INTERNAL_094b6fb0_4_k_cu_b9761c3c4cuda3std3__47nulloptE:
	.zero		1
	.type		_ZN34_INTERNAL_094b6fb0_4_k_cu_b9761c3c4cuda3std6ranges3__45__cpo8distanceE,@object
	.size		_ZN34_INTERNAL_094b6fb0_4_k_cu_b9761c3c4cuda3std6ranges3__45__cpo8distanceE,(_ZN34_INTERNAL_094b6fb0_4_k_cu_b9761c3c6thrust24THRUST_300001_SM_1000_NS12placeholders2_4E - _ZN34_INTERNAL_094b6fb0_4_k_cu_b9761c3c4cuda3std6ranges3__45__cpo8distanceE)
_ZN34_INTERNAL_094b6fb0_4_k_cu_b9761c3c4cuda3std6ranges3__45__cpo8distanceE:
	.zero		1
	.type		_ZN34_INTERNAL_094b6fb0_4_k_cu_b9761c3c6thrust24THRUST_300001_SM_1000_NS12placeholders2_4E,@object
	.size		_ZN34_INTERNAL_094b6fb0_4_k_cu_b9761c3c6thrust24THRUST_300001_SM_1000_NS12placeholders2_4E,(_ZN34_INTERNAL_094b6fb0_4_k_cu_b9761c3c4cuda3std3__45__cpo6rbeginE - _ZN34_INTERNAL_094b6fb0_4_k_cu_b9761c3c6thrust24THRUST_300001_SM_1000_NS12placeholders2_4E)
_ZN34_INTERNAL_094b6fb0_4_k_cu_b9761c3c6thrust24THRUST_300001_SM_1000_NS12placeholders2_4E:
	.zero		1
	.type		_ZN34_INTERNAL_094b6fb0_4_k_cu_b9761c3c4cuda3std3__45__cpo6rbeginE,@object
	.size		_ZN34_INTERNAL_094b6fb0_4_k_cu_b9761c3c4cuda3std3__45__cpo6rbeginE,(_ZN34_INTERNAL_094b6fb0_4_k_cu_b9761c3c4cuda3std6ranges3__45__cpo7advanceE - _ZN34_INTERNAL_094b6fb0_4_k_cu_b9761c3c4cuda3std3__45__cpo6rbeginE)
_ZN34_INTERNAL_094b6fb0_4_k_cu_b9761c3c4cuda3std3__45__cpo6rbeginE:
	.zero		1
	.type		_ZN34_INTERNAL_094b6fb0_4_k_cu_b9761c3c4cuda3std6ranges3__45__cpo7advanceE,@object
	.size		_ZN34_INTERNAL_094b6fb0_4_k_cu_b9761c3c4cuda3std6ranges3__45__cpo7advanceE,(_ZN34_INTERNAL_094b6fb0_4_k_cu_b9761c3c6thrust24THRUST_300001_SM_1000_NS12placeholders3_10E - _ZN34_INTERNAL_094b6fb0_4_k_cu_b9761c3c4cuda3std6ranges3__45__cpo7advanceE)
_ZN34_INTERNAL_094b6fb0_4_k_cu_b9761c3c4cuda3std6ranges3__45__cpo7advanceE:
	.zero		1
	.type		_ZN34_INTERNAL_094b6fb0_4_k_cu_b9761c3c6thrust24THRUST_300001_SM_1000_NS12placeholders3_10E,@object
	.size		_ZN34_INTERNAL_094b6fb0_4_k_cu_b9761c3c6thrust24THRUST_300001_SM_1000_NS12placeholders3_10E,(_ZN34_INTERNAL_094b6fb0_4_k_cu_b9761c3c4cuda3std3__48in_placeE - _ZN34_INTERNAL_094b6fb0_4_k_cu_b9761c3c6thrust24THRUST_300001_SM_1000_NS12placeholders3_10E)
_ZN34_INTERNAL_094b6fb0_4_k_cu_b9761c3c6thrust24THRUST_300001_SM_1000_NS12placeholders3_10E:
	.zero		1
	.type		_ZN34_INTERNAL_094b6fb0_4_k_cu_b9761c3c4cuda3std3__48in_placeE,@object
	.size		_ZN34_INTERNAL_094b6fb0_4_k_cu_b9761c3c4cuda3std3__48in_placeE,(_ZN34_INTERNAL_094b6fb0_4_k_cu_b9761c3c4cuda3std6ranges3__45__cpo4sizeE - _ZN34_INTERNAL_094b6fb0_4_k_cu_b9761c3c4cuda3std3__48in_placeE)
_ZN34_INTERNAL_094b6fb0_4_k_cu_b9761c3c4cuda3std3__48in_placeE:
	.zero		1
	.type		_ZN34_INTERNAL_094b6fb0_4_k_cu_b9761c3c4cuda3std6ranges3__45__cpo4sizeE,@object
	.size		_ZN34_INTERNAL_094b6fb0_4_k_cu_b9761c3c4cuda3std6ranges3__45__cpo4sizeE,(_ZN34_INTERNAL_094b6fb0_4_k_cu_b9761c3c6thrust24THRUST_300001_SM_1000_NS12placeholders2_2E - _ZN34_INTERNAL_094b6fb0_4_k_cu_b9761c3c4cuda3std6ranges3__45__cpo4sizeE)
_ZN34_INTERNAL_094b6fb0_4_k_cu_b9761c3c4cuda3std6ranges3__45__cpo4sizeE:
	.zero		1
	.type		_ZN34_INTERNAL_094b6fb0_4_k_cu_b9761c3c6thrust24THRUST_300001_SM_1000_NS12placeholders2_2E,@object
	.size		_ZN34_INTERNAL_094b6fb0_4_k_cu_b9761c3c6thrust24THRUST_300001_SM_1000_NS12placeholders2_2E,(_ZN34_INTERNAL_094b6fb0_4_k_cu_b9761c3c4cuda3std3__45__cpo6cbeginE - _ZN34_INTERNAL_094b6fb0_4_k_cu_b9761c3c6thrust24THRUST_300001_SM_1000_NS12placeholders2_2E)
_ZN34_INTERNAL_094b6fb0_4_k_cu_b9761c3c6thrust24THRUST_300001_SM_1000_NS12placeholders2_2E:
	.zero		1
	.type		_ZN34_INTERNAL_094b6fb0_4_k_cu_b9761c3c4cuda3std3__45__cpo6cbeginE,@object
	.size		_ZN34_INTERNAL_094b6fb0_4_k_cu_b9761c3c4cuda3std3__45__cpo6cbeginE,(_ZN34_INTERNAL_094b6fb0_4_k_cu_b9761c3c4cuda3std6ranges3__45__cpo6cbeginE - _ZN34_INTERNAL_094b6fb0_4_k_cu_b9761c3c4cuda3std3__45__cpo6cbeginE)
_ZN34_INTERNAL_094b6fb0_4_k_cu_b9761c3c4cuda3std3__45__cpo6cbeginE:
	.zero		1
	.type		_ZN34_INTERNAL_094b6fb0_4_k_cu_b9761c3c4cuda3std6ranges3__45__cpo6cbeginE,@object
	.size		_ZN34_INTERNAL_094b6fb0_4_k_cu_b9761c3c4cuda3std6ranges3__45__cpo6cbeginE,(_ZN34_INTERNAL_094b6fb0_4_k_cu_b9761c3c6thrust24THRUST_300001_SM_1000_NS12placeholders2_6E - _ZN34_INTERNAL_094b6fb0_4_k_cu_b9761c3c4cuda3std6ranges3__45__cpo6cbeginE)
_ZN34_INTERNAL_094b6fb0_4_k_cu_b9761c3c4cuda3std6ranges3__45__cpo6cbeginE:
	.zero		1
	.type		_ZN34_INTERNAL_094b6fb0_4_k_cu_b9761c3c6thrust24THRUST_300001_SM_1000_NS12placeholders2_6E,@object
	.size		_ZN34_INTERNAL_094b6fb0_4_k_cu_b9761c3c6thrust24THRUST_300001_SM_1000_NS12placeholders2_6E,(_ZN34_INTERNAL_094b6fb0_4_k_cu_b9761c3c4cuda3std3__45__cpo7crbeginE - _ZN34_INTERNAL_094b6fb0_4_k_cu_b9761c3c6thrust24THRUST_300001_SM_1000_NS12placeholders2_6E)
_ZN34_INTERNAL_094b6fb0_4_k_cu_b9761c3c6thrust24THRUST_300001_SM_1000_NS12placeholders2_6E:
	.zero		1
	.type		_ZN34_INTERNAL_094b6fb0_4_k_cu_b9761c3c4cuda3std3__45__cpo7crbeginE,@object
	.size		_ZN34_INTERNAL_094b6fb0_4_k_cu_b9761c3c4cuda3std3__45__cpo7crbeginE,(_ZN34_INTERNAL_094b6fb0_4_k_cu_b9761c3c4cuda3std6ranges3__45__cpo4nextE - _ZN34_INTERNAL_094b6fb0_4_k_cu_b9761c3c4cuda3std3__45__cpo7crbeginE)
_ZN34_INTERNAL_094b6fb0_4_k_cu_b9761c3c4cuda3std3__45__cpo7crbeginE:
	.zero		1
	.type		_ZN34_INTERNAL_094b6fb0_4_k_cu_b9761c3c4cuda3std6ranges3__45__cpo4nextE,@object
	.size		_ZN34_INTERNAL_094b6fb0_4_k_cu_b9761c3c4cuda3std6ranges3__45__cpo4nextE,(_ZN34_INTERNAL_094b6fb0_4_k_cu_b9761c3c4cuda3std6ranges3__45__cpo4swapE - _ZN34_INTERNAL_094b6fb0_4_k_cu_b9761c3c4cuda3std6ranges3__45__cpo4nextE)
_ZN34_INTERNAL_094b6fb0_4_k_cu_b9761c3c4cuda3std6ranges3__45__cpo4nextE:
	.zero		1
	.type		_ZN34_INTERNAL_094b6fb0_4_k_cu_b9761c3c4cuda3std6ranges3__45__cpo4swapE,@object
	.size		_ZN34_INTERNAL_094b6fb0_4_k_cu_b9761c3c4cuda3std6ranges3__45__cpo4swapE,(_ZN34_INTERNAL_094b6fb0_4_k_cu_b9761c3c6thrust24THRUST_300001_SM_1000_NS8cuda_cub10par_nosyncE - _ZN34_INTERNAL_094b6fb0_4_k_cu_b9761c3c4cuda3std6ranges3__45__cpo4swapE)
_ZN34_INTERNAL_094b6fb0_4_k_cu_b9761c3c4cuda3std6ranges3__45__cpo4swapE:
	.zero		1
	.type		_ZN34_INTERNAL_094b6fb0_4_k_cu_b9761c3c6thrust24THRUST_300001_SM_1000_NS8cuda_cub10par_nosyncE,@object
	.size		_ZN34_INTERNAL_094b6fb0_4_k_cu_b9761c3c6thrust24THRUST_300001_SM_1000_NS8cuda_cub10par_nosyncE,(_ZN34_INTERNAL_094b6fb0_4_k_cu_b9761c3c6thrust24THRUST_300001_SM_1000_NS3seqE - _ZN34_INTERNAL_094b6fb0_4_k_cu_b9761c3c6thrust24THRUST_300001_SM_1000_NS8cuda_cub10par_nosyncE)
_ZN34_INTERNAL_094b6fb0_4_k_cu_b9761c3c6thrust24THRUST_300001_SM_1000_NS8cuda_cub10par_nosyncE:
	.zero		1
	.type		_ZN34_INTERNAL_094b6fb0_4_k_cu_b9761c3c6thrust24THRUST_300001_SM_1000_NS3seqE,@object
	.size		_ZN34_INTERNAL_094b6fb0_4_k_cu_b9761c3c6thrust24THRUST_300001_SM_1000_NS3seqE,(_ZN34_INTERNAL_094b6fb0_4_k_cu_b9761c3c4cuda3std3__420unreachable_sentinelE - _ZN34_INTERNAL_094b6fb0_4_k_cu_b9761c3c6thrust24THRUST_300001_SM_1000_NS3seqE)
_ZN34_INTERNAL_094b6fb0_4_k_cu_b9761c3c6thrust24THRUST_300001_SM_1000_NS3seqE:
	.zero		1
	.type		_ZN34_INTERNAL_094b6fb0_4_k_cu_b9761c3c4cuda3std3__420unreachable_sentinelE,@object
	.size		_ZN34_INTERNAL_094b6fb0_4_k_cu_b9761c3c4cuda3std3__420unreachable_sentinelE,(_ZN34_INTERNAL_094b6fb0_4_k_cu_b9761c3c4cuda3std6ranges3__45__cpo5ssizeE - _ZN34_INTERNAL_094b6fb0_4_k_cu_b9761c3c4cuda3std3__420unreachable_sentinelE)
_ZN34_INTERNAL_094b6fb0_4_k_cu_b9761c3c4cuda3std3__420unreachable_sentinelE:
	.zero		1
	.type		_ZN34_INTERNAL_094b6fb0_4_k_cu_b9761c3c4cuda3std6ranges3__45__cpo5ssizeE,@object
	.size		_ZN34_INTERNAL_094b6fb0_4_k_cu_b9761c3c4cuda3std6ranges3__45__cpo5ssizeE,(_ZN34_INTERNAL_094b6fb0_4_k_cu_b9761c3c6thrust24THRUST_300001_SM_1000_NS12placeholders2_3E - _ZN34_INTERNAL_094b6fb0_4_k_cu_b9761c3c4cuda3std6ranges3__45__cpo5ssizeE)
_ZN34_INTERNAL_094b6fb0_4_k_cu_b9761c3c4cuda3std6ranges3__45__cpo5ssizeE:
	.zero		1
	.type		_ZN34_INTERNAL_094b6fb0_4_k_cu_b9761c3c6thrust24THRUST_300001_SM_1000_NS12placeholders2_3E,@object
	.size		_ZN34_INTERNAL_094b6fb0_4_k_cu_b9761c3c6thrust24THRUST_300001_SM_1000_NS12placeholders2_3E,(_ZN34_INTERNAL_094b6fb0_4_k_cu_b9761c3c4cuda3std3__45__cpo4cendE - _ZN34_INTERNAL_094b6fb0_4_k_cu_b9761c3c6thrust24THRUST_300001_SM_1000_NS12placeholders2_3E)
_ZN34_INTERNAL_094b6fb0_4_k_cu_b9761c3c6thrust24THRUST_300001_SM_1000_NS12placeholders2_3E:
	.zero		1
	.type		_ZN34_INTERNAL_094b6fb0_4_k_cu_b9761c3c4cuda3std3__45__cpo4cendE,@object
	.size		_ZN34_INTERNAL_094b6fb0_4_k_cu_b9761c3c4cuda3std3__45__cpo4cendE,(_ZN34_INTERNAL_094b6fb0_4_k_cu_b9761c3c4cuda3std6ranges3__45__cpo4cendE - _ZN34_INTERNAL_094b6fb0_4_k_cu_b9761c3c4cuda3std3__45__cpo4cendE)
_ZN34_INTERNAL_094b6fb0_4_k_cu_b9761c3c4cuda3std3__45__cpo4cendE:
	.zero		1
	.type		_ZN34_INTERNAL_094b6fb0_4_k_cu_b9761c3c4cuda3std6ranges3__45__cpo4cendE,@object
	.size		_ZN34_INTERNAL_094b6fb0_4_k_cu_b9761c3c4cuda3std6ranges3__45__cpo4cendE,(_ZN34_INTERNAL_094b6fb0_4_k_cu_b9761c3c6thrust24THRUST_300001_SM_1000_NS12placeholders2_7E - _ZN34_INTERNAL_094b6fb0_4_k_cu_b9761c3c4cuda3std6ranges3__45__cpo4cendE)
_ZN34_INTERNAL_094b6fb0_4_k_cu_b9761c3c4cuda3std6ranges3__45__cpo4cendE:
	.zero		1
	.type		_ZN34_INTERNAL_094b6fb0_4_k_cu_b9761c3c6thrust24THRUST_300001_SM_1000_NS12placeholders2_7E,@object
	.size		_ZN34_INTERNAL_094b6fb0_4_k_cu_b9761c3c6thrust24THRUST_300001_SM_1000_NS12placeholders2_7E,(_ZN34_INTERNAL_094b6fb0_4_k_cu_b9761c3c4cuda3std3__45__cpo5crendE - _ZN34_INTERNAL_094b6fb0_4_k_cu_b9761c3c6thrust24THRUST_300001_SM_1000_NS12placeholders2_7E)
_ZN34_INTERNAL_094b6fb0_4_k_cu_b9761c3c6thrust24THRUST_300001_SM_1000_NS12placeholders2_7E:
	.zero		1
	.type		_ZN34_INTERNAL_094b6fb0_4_k_cu_b9761c3c4cuda3std3__45__cpo5crendE,@object
	.size		_ZN34_INTERNAL_094b6fb0_4_k_cu_b9761c3c4cuda3std3__45__cpo5crendE,(_ZN34_INTERNAL_094b6fb0_4_k_cu_b9761c3c4cuda3std6ranges3__45__cpo4prevE - _ZN34_INTERNAL_094b6fb0_4_k_cu_b9761c3c4cuda3std3__45__cpo5crendE)
_ZN34_INTERNAL_094b6fb0_4_k_cu_b9761c3c4cuda3std3__45__cpo5crendE:
	.zero		1
	.type		_ZN34_INTERNAL_094b6fb0_4_k_cu_b9761c3c4cuda3std6ranges3__45__cpo4prevE,@object
	.size		_ZN34_INTERNAL_094b6fb0_4_k_cu_b9761c3c4cuda3std6ranges3__45__cpo4prevE,(_ZN34_INTERNAL_094b6fb0_4_k_cu_b9761c3c4cuda3std6ranges3__45__cpo9iter_moveE - _ZN34_INTERNAL_094b6fb0_4_k_cu_b9761c3c4cuda3std6ranges3__45__cpo4prevE)
_ZN34_INTERNAL_094b6fb0_4_k_cu_b9761c3c4cuda3std6ranges3__45__cpo4prevE:
	.zero		1
	.type		_ZN34_INTERNAL_094b6fb0_4_k_cu_b9761c3c4cuda3std6ranges3__45__cpo9iter_moveE,@object
	.size		_ZN34_INTERNAL_094b6fb0_4_k_cu_b9761c3c4cuda3std6ranges3__45__cpo9iter_moveE,(_ZN34_INTERNAL_094b6fb0_4_k_cu_b9761c3c6thrust24THRUST_300001_SM_1000_NS6system6detail10sequential3seqE - _ZN34_INTERNAL_094b6fb0_4_k_cu_b9761c3c4cuda3std6ranges3__45__cpo9iter_moveE)
_ZN34_INTERNAL_094b6fb0_4_k_cu_b9761c3c4cuda3std6ranges3__45__cpo9iter_moveE:
	.zero		1
	.type		_ZN34_INTERNAL_094b6fb0_4_k_cu_b9761c3c6thrust24THRUST_300001_SM_1000_NS6system6detail10sequential3seqE,@object
	.size		_ZN34_INTERNAL_094b6fb0_4_k_cu_b9761c3c6thrust24THRUST_300001_SM_1000_NS6system6detail10sequential3seqE,(_ZN34_INTERNAL_094b6fb0_4_k_cu_b9761c3c6thrust24THRUST_300001_SM_1000_NS12placeholders2_9E - _ZN34_INTERNAL_094b6fb0_4_k_cu_b9761c3c6thrust24THRUST_300001_SM_1000_NS6system6detail10sequential3seqE)
_ZN34_INTERNAL_094b6fb0_4_k_cu_b9761c3c6thrust24THRUST_300001_SM_1000_NS6system6detail10sequential3seqE:
	.zero		1
	.type		_ZN34_INTERNAL_094b6fb0_4_k_cu_b9761c3c6thrust24THRUST_300001_SM_1000_NS12placeholders2_9E,@object
	.size		_ZN34_INTERNAL_094b6fb0_4_k_cu_b9761c3c6thrust24THRUST_300001_SM_1000_NS12placeholders2_9E,(_ZN34_INTERNAL_094b6fb0_4_k_cu_b9761c3c4cuda3std3__419piecewise_constructE - _ZN34_INTERNAL_094b6fb0_4_k_cu_b9761c3c6thrust24THRUST_300001_SM_1000_NS12placeholders2_9E)
_ZN34_INTERNAL_094b6fb0_4_k_cu_b9761c3c6thrust24THRUST_300001_SM_1000_NS12placeholders2_9E:
	.zero		1
	.type		_ZN34_INTERNAL_094b6fb0_4_k_cu_b9761c3c4cuda3std3__419piecewise_constructE,@object
	.size		_ZN34_INTERNAL_094b6fb0_4_k_cu_b9761c3c4cuda3std3__419piecewise_constructE,(_ZN34_INTERNAL_094b6fb0_4_k_cu_b9761c3c4cuda3std6ranges3__45__cpo5cdataE - _ZN34_INTERNAL_094b6fb0_4_k_cu_b9761c3c4cuda3std3__419piecewise_constructE)
_ZN34_INTERNAL_094b6fb0_4_k_cu_b9761c3c4cuda3std3__419piecewise_constructE:
	.zero		1
	.type		_ZN34_INTERNAL_094b6fb0_4_k_cu_b9761c3c4cuda3std6ranges3__45__cpo5cdataE,@object
	.size		_ZN34_INTERNAL_094b6fb0_4_k_cu_b9761c3c4cuda3std6ranges3__45__cpo5cdataE,(_ZN34_INTERNAL_094b6fb0_4_k_cu_b9761c3c6thrust24THRUST_300001_SM_1000_NS12placeholders2_1E - _ZN34_INTERNAL_094b6fb0_4_k_cu_b9761c3c4cuda3std6ranges3__45__cpo5cdataE)
_ZN34_INTERNAL_094b6fb0_4_k_cu_b9761c3c4cuda3std6ranges3__45__cpo5cdataE:
	.zero		1
	.type		_ZN34_INTERNAL_094b6fb0_4_k_cu_b9761c3c6thrust24THRUST_300001_SM_1000_NS12placeholders2_1E,@object
	.size		_ZN34_INTERNAL_094b6fb0_4_k_cu_b9761c3c6thrust24THRUST_300001_SM_1000_NS12placeholders2_1E,(_ZN34_INTERNAL_094b6fb0_4_k_cu_b9761c3c4cuda3std3__45__cpo3endE - _ZN34_INTERNAL_094b6fb0_4_k_cu_b9761c3c6thrust24THRUST_300001_SM_1000_NS12placeholders2_1E)
_ZN34_INTERNAL_094b6fb0_4_k_cu_b9761c3c6thrust24THRUST_300001_SM_1000_NS12placeholders2_1E:
	.zero		1
	.type		_ZN34_INTERNAL_094b6fb0_4_k_cu_b9761c3c4cuda3std3__45__cpo3endE,@object
	.size		_ZN34_INTERNAL_094b6fb0_4_k_cu_b9761c3c4cuda3std3__45__cpo3endE,(_ZN34_INTERNAL_094b6fb0_4_k_cu_b9761c3c4cuda3std6ranges3__45__cpo3endE - _ZN34_INTERNAL_094b6fb0_4_k_cu_b9761c3c4cuda3std3__45__cpo3endE)
_ZN34_INTERNAL_094b6fb0_4_k_cu_b9761c3c4cuda3std3__45__cpo3endE:
	.zero		1
	.type		_ZN34_INTERNAL_094b6fb0_4_k_cu_b9761c3c4cuda3std6ranges3__45__cpo3endE,@object
	.size		_ZN34_INTERNAL_094b6fb0_4_k_cu_b9761c3c4cuda3std6ranges3__45__cpo3endE,(_ZN34_INTERNAL_094b6fb0_4_k_cu_b9761c3c6thrust24THRUST_300001_SM_1000_NS12placeholders2_5E - _ZN34_INTERNAL_094b6fb0_4_k_cu_b9761c3c4cuda3std6ranges3__45__cpo3endE)
_ZN34_INTERNAL_094b6fb0_4_k_cu_b9761c3c4cuda3std6ranges3__45__cpo3endE:
	.zero		1
	.type		_ZN34_INTERNAL_094b6fb0_4_k_cu_b9761c3c6thrust24THRUST_300001_SM_1000_NS12placeholders2_5E,@object
	.size		_ZN34_INTERNAL_094b6fb0_4_k_cu_b9761c3c6thrust24THRUST_300001_SM_1000_NS12placeholders2_5E,(_ZN34_INTERNAL_094b6fb0_4_k_cu_b9761c3c4cuda3std3__45__cpo4rendE - _ZN34_INTERNAL_094b6fb0_4_k_cu_b9761c3c6thrust24THRUST_300001_SM_1000_NS12placeholders2_5E)
_ZN34_INTERNAL_094b6fb0_4_k_cu_b9761c3c6thrust24THRUST_300001_SM_1000_NS12placeholders2_5E:
	.zero		1
	.type		_ZN34_INTERNAL_094b6fb0_4_k_cu_b9761c3c4cuda3std3__45__cpo4rendE,@object
	.size		_ZN34_INTERNAL_094b6fb0_4_k_cu_b9761c3c4cuda3std3__45__cpo4rendE,(_ZN34_INTERNAL_094b6fb0_4_k_cu_b9761c3c4cuda3std6ranges3__45__cpo9iter_swapE - _ZN34_INTERNAL_094b6fb0_4_k_cu_b9761c3c4cuda3std3__45__cpo4rendE)
_ZN34_INTERNAL_094b6fb0_4_k_cu_b9761c3c4cuda3std3__45__cpo4rendE:
	.zero		1
	.type		_ZN34_INTERNAL_094b6fb0_4_k_cu_b9761c3c4cuda3std6ranges3__45__cpo9iter_swapE,@object
	.size		_ZN34_INTERNAL_094b6fb0_4_k_cu_b9761c3c4cuda3std6ranges3__45__cpo9iter_swapE,(_ZN34_INTERNAL_094b6fb0_4_k_cu_b9761c3c4cuda3std3__48unexpectE - _ZN34_INTERNAL_094b6fb0_4_k_cu_b9761c3c4cuda3std6ranges3__45__cpo9iter_swapE)
_ZN34_INTERNAL_094b6fb0_4_k_cu_b9761c3c4cuda3std6ranges3__45__cpo9iter_swapE:
	.zero		1
	.type		_ZN34_INTERNAL_094b6fb0_4_k_cu_b9761c3c4cuda3std3__48unexpectE,@object
	.size		_ZN34_INTERNAL_094b6fb0_4_k_cu_b9761c3c4cuda3std3__48unexpectE,(_ZN34_INTERNAL_094b6fb0_4_k_cu_b9761c3c6thrust24THRUST_300001_SM_1000_NS8cuda_cub3parE - _ZN34_INTERNAL_094b6fb0_4_k_cu_b9761c3c4cuda3std3__48unexpectE)
_ZN34_INTERNAL_094b6fb0_4_k_cu_b9761c3c4cuda3std3__48unexpectE:
	.zero		1
	.type		_ZN34_INTERNAL_094b6fb0_4_k_cu_b9761c3c6thrust24THRUST_300001_SM_1000_NS8cuda_cub3parE,@object
	.size		_ZN34_INTERNAL_094b6fb0_4_k_cu_b9761c3c6thrust24THRUST_300001_SM_1000_NS8cuda_cub3parE,(.L_29 - _ZN34_INTERNAL_094b6fb0_4_k_cu_b9761c3c6thrust24THRUST_300001_SM_1000_NS8cuda_cub3parE)
_ZN34_INTERNAL_094b6fb0_4_k_cu_b9761c3c6thrust24THRUST_300001_SM_1000_NS8cuda_cub3parE:
	.zero		1
.L_29:


//--------------------- .nv.shared._ZN6thrust24THRUST_300001_SM_1000_NS8cuda_cub4core6detail13_kernel_agentINS1_8__reduce11ReduceAgentIPN4cuda3std3__45tupleIJdlEEESC_SB_lNS1_9__extrema9arg_max_fIdl10comparatorEEEEJSC_SC_iSG_EEEvDpT0_ --------------------------
	.section	.nv.shared._ZN6thrust24THRUST_300001_SM_1000_NS8cuda_cub4core6detail13_kernel_agentINS1_8__reduce11ReduceAgentIPN4cuda3std3__45tupleIJdlEEESC_SB_lNS1_9__extrema9arg_max_fIdl10comparatorEEEEJSC_SC_iSG_EEEvDpT0_,"aw",@nobits
	.sectionflags	@""
	.align	16
	.zero		1024


//--------------------- .nv.shared._ZN6thrust24THRUST_300001_SM_1000_NS8cuda_cub4core6detail13_kernel_agentINS1_8__reduce10DrainAgentIlEEJN3cub18CUB_300001_SM_10009GridQueueIyEElEEEvDpT0_ --------------------------
	.section	.nv.shared._ZN6thrust24THRUST_300001_SM_1000_NS8cuda_cub4core6detail13_kernel_agentINS1_8__reduce10DrainAgentIlEEJN3cub18CUB_300001_SM_10009GridQueueIyEElEEEvDpT0_,"aw",@nobits
	.sectionflags	@""
	.align	16
	.zero		1024


//--------------------- .nv.shared._ZN6thrust24THRUST_300001_SM_1000_NS8cuda_cub4core6detail13_kernel_agentINS1_8__reduce11ReduceAgentINS0_12zip_iteratorIN4cuda3std3__45tupleIJNS0_10device_ptrIdEENS0_17counting_iteratorIlNS0_11use_defaultESF_SF_EEEEEEEPNSB_IJdlEEESJ_lNS1_9__extrema9arg_max_fIdl10comparatorEEEEJSI_SK_lN3cub18CUB_300001_SM_100013GridEvenShareIlEENSR_9GridQueueIyEESO_EEEvDpT0_ --------------------------
	.section	.nv.shared._ZN6thrust24THRUST_300001_SM_1000_NS8cuda_cub4core6detail13_kernel_agentINS1_8__reduce11ReduceAgentINS0_12zip_iteratorIN4cuda3std3__45tupleIJNS0_10device_ptrIdEENS0_17counting_iteratorIlNS0_11use_defaultESF_SF_EEEEEEEPNSB_IJdlEEESJ_lNS1_9__extrema9arg_max_fIdl10comparatorEEEEJSI_SK_lN3cub18CUB_300001_SM_100013GridEvenShareIlEENSR_9GridQueueIyEESO_EEEvDpT0_,"aw",@nobits
	.sectionflags	@""
	.align	16
	.zero		1024


//--------------------- .nv.shared._ZN6thrust24THRUST_300001_SM_1000_NS8cuda_cub4core6detail13_kernel_agentINS1_8__reduce11ReduceAgentINS0_12zip_iteratorIN4cuda3std3__45tupleIJNS0_10device_ptrIdEENS0_17counting_iteratorIlNS0_11use_defaultESF_SF_EEEEEEEPNSB_IJdlEEESJ_lNS1_9__extrema9arg_max_fIdl10comparatorEEEEJSI_SK_lSO_EEEvDpT0_ --------------------------
	.section	.nv.shared._ZN6thrust24THRUST_300001_SM_1000_NS8cuda_cub4core6detail13_kernel_agentINS1_8__reduce11ReduceAgentINS0_12zip_iteratorIN4cuda3std3__45tupleIJNS0_10device_ptrIdEENS0_17counting_iteratorIlNS0_11use_defaultESF_SF_EEEEEEEPNSB_IJdlEEESJ_lNS1_9__extrema9arg_max_fIdl10comparatorEEEEJSI_SK_lSO_EEEvDpT0_,"aw",@nobits
	.sectionflags	@""
	.align	16
	.zero		1024


//--------------------- .nv.shared._ZN6thrust24THRUST_300001_SM_1000_NS8cuda_cub4core6detail13_kernel_agentINS1_8__reduce11ReduceAgentIPN4cuda3std3__45tupleIJdlEEESC_SB_iNS1_9__extrema9arg_max_fIdl10comparatorEEEEJSC_SC_iSG_EEEvDpT0_ --------------------------
	.section	.nv.shared._ZN6thrust24THRUST_300001_SM_1000_NS8cuda_cub4core6detail13_kernel_agentINS1_8__reduce11ReduceAgentIPN4cuda3std3__45tupleIJdlEEESC_SB_iNS1_9__extrema9arg_max_fIdl10comparatorEEEEJSC_SC_iSG_EEEvDpT0_,"aw",@nobits
	.sectionflags	@""
	.align	16
	.zero		1024


//--------------------- .nv.shared._ZN6thrust24THRUST_300001_SM_1000_NS8cuda_cub4core6detail13_kernel_agentINS1_8__reduce10DrainAgentIiEEJN3cub18CUB_300001_SM_10009GridQueueIjEEiEEEvDpT0_ --------------------------
	.section	.nv.shared._ZN6thrust24THRUST_300001_SM_1000_NS8cuda_cub4core6detail13_kernel_agentINS1_8__reduce10DrainAgentIiEEJN3cub18CUB_300001_SM_10009GridQueueIjEEiEEEvDpT0_,"aw",@nobits
	.sectionflags	@""
	.align	16
	.zero		1024


//--------------------- .nv.shared._ZN6thrust24THRUST_300001_SM_1000_NS8cuda_cub4core6detail13_kernel_agentINS1_8__reduce11ReduceAgentINS0_12zip_iteratorIN4cuda3std3__45tupleIJNS0_10device_ptrIdEENS0_17counting_iteratorIlNS0_11use_defaultESF_SF_EEEEEEEPNSB_IJdlEEESJ_iNS1_9__extrema9arg_max_fIdl10comparatorEEEEJSI_SK_iN3cub18CUB_300001_SM_100013GridEvenShareIiEENSR_9GridQueueIjEESO_EEEvDpT0_ --------------------------
	.section	.nv.shared._ZN6thrust24THRUST_300001_SM_1000_NS8cuda_cub4core6detail13_kernel_agentINS1_8__reduce11ReduceAgentINS0_12zip_iteratorIN4cuda3std3__45tupleIJNS0_10device_ptrIdEENS0_17counting_iteratorIlNS0_11use_defaultESF_SF_EEEEEEEPNSB_IJdlEEESJ_iNS1_9__extrema9arg_max_fIdl10comparatorEEEEJSI_SK_iN3cub18CUB_300001_SM_100013GridEvenShareIiEENSR_9GridQueueIjEESO_EEEvDpT0_,"aw",@nobits
	.sectionflags	@""
	.align	16
	.zero		1024


//--------------------- .nv.shared._ZN6thrust24THRUST_300001_SM_1000_NS8cuda_cub4core6detail13_kernel_agentINS1_8__reduce11ReduceAgentINS0_12zip_iteratorIN4cuda3std3__45tupleIJNS0_10device_ptrIdEENS0_17counting_iteratorIlNS0_11use_defaultESF_SF_EEEEEEEPNSB_IJdlEEESJ_iNS1_9__extrema9arg_max_fIdl10comparatorEEEEJSI_SK_iSO_EEEvDpT0_ --------------------------
	.section	.nv.shared._ZN6thrust24THRUST_300001_SM_1000_NS8cuda_cub4core6detail13_kernel_agentINS1_8__reduce11ReduceAgentINS0_12zip_iteratorIN4cuda3std3__45tupleIJNS0_10device_ptrIdEENS0_17counting_iteratorIlNS0_11use_defaultESF_SF_EEEEEEEPNSB_IJdlEEESJ_iNS1_9__extrema9arg_max_fIdl10comparatorEEEEJSI_SK_iSO_EEEvDpT0_,"aw",@nobits
	.sectionflags	@""
	.align	16
	.zero		1024


//--------------------- .nv.shared._Z7up_passPdiiiii --------------------------
	.section	.nv.shared._Z7up_passPdiiiii,"aw",@nobits
	.sectionflags	@""
	.align	16
	.zero		1024


//--------------------- .nv.shared._Z9down_passPdiiii --------------------------
	.section	.nv.shared._Z9down_passPdiiii,"aw",@nobits
	.sectionflags	@""
	.align	16
	.zero		1024


//--------------------- .nv.shared._Z4swapPdiiiii --------------------------
	.section	.nv.shared._Z4swapPdiiiii,"aw",@nobits
	.sectionflags	@""
	.align	16
	.zero		1024


//--------------------- .nv.constant0._ZN3cub18CUB_300001_SM_10006detail11EmptyKernelIvEEvv --------------------------
	.section	.nv.constant0._ZN3cub18CUB_300001_SM_10006detail11EmptyKernelIvEEvv,"a",@progbits
	.sectionflags	@""
	.align	4
.nv.constant0._ZN3cub18CUB_300001_SM_10006detail11EmptyKernelIvEEvv:
	.zero		896


//--------------------- .nv.constant0._ZN6thrust24THRUST_300001_SM_1000_NS8cuda_cub4core6detail13_kernel_agentINS1_8__reduce11ReduceAgentIPN4cuda3std3__45tupleIJdlEEESC_SB_lNS1_9__extrema9arg_max_fIdl10comparatorEEEEJSC_SC_iSG_EEEvDpT0_ --------------------------
	.section	.nv.constant0._ZN6thrust24THRUST_300001_SM_1000_NS8cuda_cub4core6detail13_kernel_agentINS1_8__reduce11ReduceAgentIPN4cuda3std3__45tupleIJdlEEESC_SB_lNS1_9__extrema9arg_max_fIdl10comparatorEEEEJSC_SC_iSG_EEEvDpT0_,"a",@progbits
	.sectionflags	@""
	.align	4
.nv.constant0._ZN6thrust24THRUST_300001_SM_1000_NS8cuda_cub4core6detail13_kernel_agentINS1_8__reduce11ReduceAgentIPN4cuda3std3__45tupleIJdlEEESC_SB_lNS1_9__extrema9arg_max_fIdl10comparatorEEEEJSC_SC_iSG_EEEvDpT0_:
	.zero		917


//--------------------- .nv.constant0._ZN6thrust24THRUST_300001_SM_1000_NS8cuda_cub4core6detail13_kernel_agentINS1_8__reduce10DrainAgentIlEEJN3cub18CUB_300001_SM_10009GridQueueIyEElEEEvDpT0_ --------------------------
	.section	.nv.constant0._ZN6thrust24THRUST_300001_SM_1000_NS8cuda_cub4core6detail13_kernel_agentINS1_8__reduce10DrainAgentIlEEJN3cub18CUB_300001_SM_10009GridQueueIyEElEEEvDpT0_,"a",@progbits
	.sectionflags	@""
	.align	4
.nv.constant0._ZN6thrust24THRUST_300001_SM_1000_NS8cuda_cub4core6detail13_kernel_agentINS1_8__reduce10DrainAgentIlEEJN3cub18CUB_300001_SM_10009GridQueueIyEElEEEvDpT0_:
	.zero		912


//--------------------- .nv.constant0._ZN6thrust24THRUST_300001_SM_1000_NS8cuda_cub4core6detail13_kernel_agentINS1_8__reduce11ReduceAgentINS0_12zip_iteratorIN4cuda3std3__45tupleIJNS0_10device_ptrIdEENS0_17counting_iteratorIlNS0_11use_defaultESF_SF_EEEEEEEPNSB_IJdlEEESJ_lNS1_9__extrema9arg_max_fIdl10comparatorEEEEJSI_SK_lN3cub18CUB_300001_SM_100013GridEvenShareIlEENSR_9GridQueueIyEESO_EEEvDpT0_ --------------------------
	.section	.nv.constant0._ZN6thrust24THRUST_300001_SM_1000_NS8cuda_cub4core6detail13_kernel_agentINS1_8__reduce11ReduceAgentINS0_12zip_iteratorIN4cuda3std3__45tupleIJNS0_10device_ptrIdEENS0_17counting_iteratorIlNS0_11use_defaultESF_SF_EEEEEEEPNSB_IJdlEEESJ_lNS1_9__extrema9arg_max_fIdl10comparatorEEEEJSI_SK_lN3cub18CUB_300001_SM_100013GridEvenShareIlEENSR_9GridQueueIyEESO_EEEvDpT0_,"a",@progbits
	.sectionflags	@""
	.align	4
.nv.constant0._ZN6thrust24THRUST_300001_SM_1000_NS8cuda_cub4core6detail13_kernel_agentINS1_8__reduce11ReduceAgentINS0_12zip_iteratorIN4cuda3std3__45tupleIJNS0_10device_ptrIdEENS0_17counting_iteratorIlNS0_11use_defaultESF_SF_EEEEEEEPNSB_IJdlEEESJ_lNS1_9__extrema9arg_max_fIdl10comparatorEEEEJSI_SK_lN3cub18CUB_300001_SM_100013GridEvenShareIlEENSR_9GridQueueIyEESO_EEEvDpT0_:
	.zero		1009


//--------------------- .nv.constant0._ZN6thrust24THRUST_300001_SM_1000_NS8cuda_cub4core6detail13_kernel_agentINS1_8__reduce11ReduceAgentINS0_12zip_iteratorIN4cuda3std3__45tupleIJNS0_10device_ptrIdEENS0_17counting_iteratorIlNS0_11use_defaultESF_SF_EEEEEEEPNSB_IJdlEEESJ_lNS1_9__extrema9arg_max_fIdl10comparatorEEEEJSI_SK_lSO_EEEvDpT0_ --------------------------
	.section	.nv.constant0._ZN6thrust24THRUST_300001_SM_1000_NS8cuda_cub4core6detail13_kernel_agentINS1_8__reduce11ReduceAgentINS0_12zip_iteratorIN4cuda3std3__45tupleIJNS0_10device_ptrIdEENS0_17counting_iteratorIlNS0_11use_defaultESF_SF_EEEEEEEPNSB_IJdlEEESJ_lNS1_9__extrema9arg_max_fIdl10comparatorEEEEJSI_SK_lSO_EEEvDpT0_,"a",@progbits
	.sectionflags	@""
	.align	4
.nv.constant0._ZN6thrust24THRUST_300001_SM_1000_NS8cuda_cub4core6detail13_kernel_agentINS1_8__reduce11ReduceAgentINS0_12zip_iteratorIN4cuda3std3__45tupleIJNS0_10device_ptrIdEENS0_17counting_iteratorIlNS0_11use_defaultESF_SF_EEEEEEEPNSB_IJdlEEESJ_lNS1_9__extrema9arg_max_fIdl10comparatorEEEEJSI_SK_lSO_EEEvDpT0_:
	.zero		929


//--------------------- .nv.constant0._ZN6thrust24THRUST_300001_SM_1000_NS8cuda_cub4core6detail13_kernel_agentINS1_8__reduce11ReduceAgentIPN4cuda3std3__45tupleIJdlEEESC_SB_iNS1_9__extrema9arg_max_fIdl10comparatorEEEEJSC_SC_iSG_EEEvDpT0_ --------------------------
	.section	.nv.constant0._ZN6thrust24THRUST_300001_SM_1000_NS8cuda_cub4core6detail13_kernel_agentINS1_8__reduce11ReduceAgentIPN4cuda3std3__45tupleIJdlEEESC_SB_iNS1_9__extrema9arg_max_fIdl10comparatorEEEEJSC_SC_iSG_EEEvDpT0_,"a",@progbits
	.sectionflags	@""
	.align	4
.nv.constant0._ZN6thrust24THRUST_300001_SM_1000_NS8cuda_cub4core6detail13_kernel_agentINS1_8__reduce11ReduceAgentIPN4cuda3std3__45tupleIJdlEEESC_SB_iNS1_9__extrema9arg_max_fIdl10comparatorEEEEJSC_SC_iSG_EEEvDpT0_:
	.zero		917


//--------------------- .nv.constant0._ZN6thrust24THRUST_300001_SM_1000_NS8cuda_cub4core6detail13_kernel_agentINS1_8__reduce10DrainAgentIiEEJN3cub18CUB_300001_SM_10009GridQueueIjEEiEEEvDpT0_ --------------------------
	.section	.nv.constant0._ZN6thrust24THRUST_300001_SM_1000_NS8cuda_cub4core6detail13_kernel_agentINS1_8__reduce10DrainAgentIiEEJN3cub18CUB_300001_SM_10009GridQueueIjEEiEEEvDpT0_,"a",@progbits
	.sectionflags	@""
	.align	4
.nv.constant0._ZN6thrust24THRUST_300001_SM_1000_NS8cuda_cub4core6detail13_kernel_agentINS1_8__reduce10DrainAgentIiEEJN3cub18CUB_300001_SM_10009GridQueueIjEEiEEEvDpT0_:
	.zero		908


//--------------------- .nv.constant0._ZN6thrust24THRUST_300001_SM_1000_NS8cuda_cub4core6detail13_kernel_agentINS1_8__reduce11ReduceAgentINS0_12zip_iteratorIN4cuda3std3__45tupleIJNS0_10device_ptrIdEENS0_17counting_iteratorIlNS0_11use_defaultESF_SF_EEEEEEEPNSB_IJdlEEESJ_iNS1_9__extrema9arg_max_fIdl10comparatorEEEEJSI_SK_iN3cub18CUB_300001_SM_100013GridEvenShareIiEENSR_9GridQueueIjEESO_EEEvDpT0_ --------------------------
	.section	.nv.constant0._ZN6thrust24THRUST_300001_SM_1000_NS8cuda_cub4core6detail13_kernel_agentINS1_8__reduce11ReduceAgentINS0_12zip_iteratorIN4cuda3std3__45tupleIJNS0_10device_ptrIdEENS0_17counting_iteratorIlNS0_11use_defaultESF_SF_EEEEEEEPNSB_IJdlEEESJ_iNS1_9__extrema9arg_max_fIdl10comparatorEEEEJSI_SK_iN3cub18CUB_300001_SM_100013GridEvenShareIiEENSR_9GridQueueIjEESO_EEEvDpT0_,"a",@progbits
	.sectionflags	@""
	.align	4
.nv.constant0._ZN6thrust24THRUST_300001_SM_1000_NS8cuda_cub4core6detail13_kernel_agentINS1_8__reduce11ReduceAgentINS0_12zip_iteratorIN4cuda3std3__45tupleIJNS0_10device_ptrIdEENS0_17counting_iteratorIlNS0_11use_defaultESF_SF_EEEEEEEPNSB_IJdlEEESJ_iNS1_9__extrema9arg_max_fIdl10comparatorEEEEJSI_SK_iN3cub18CUB_300001_SM_100013GridEvenShareIiEENSR_9GridQueueIjEESO_EEEvDpT0_:
	.zero		977


//--------------------- .nv.constant0._ZN6thrust24THRUST_300001_SM_1000_NS8cuda_cub4core6detail13_kernel_agentINS1_8__reduce11ReduceAgentINS0_12zip_iteratorIN4cuda3std3__45tupleIJNS0_10device_ptrIdEENS0_17counting_iteratorIlNS0_11use_defaultESF_SF_EEEEEEEPNSB_IJdlEEESJ_iNS1_9__extrema9arg_max_fIdl10comparatorEEEEJSI_SK_iSO_EEEvDpT0_ --------------------------
	.section	.nv.constant0._ZN6thrust24THRUST_300001_SM_1000_NS8cuda_cub4core6detail13_kernel_agentINS1_8__reduce11ReduceAgentINS0_12zip_iteratorIN4cuda3std3__45tupleIJNS0_10device_ptrIdEENS0_17counting_iteratorIlNS0_11use_defaultESF_SF_EEEEEEEPNSB_IJdlEEESJ_iNS1_9__extrema9arg_max_fIdl10comparatorEEEEJSI_SK_iSO_EEEvDpT0_,"a",@progbits
	.sectionflags	@""
	.align	4
.nv.constant0._ZN6thrust24THRUST_300001_SM_1000_NS8cuda_cub4core6detail13_kernel_agentINS1_8__reduce11ReduceAgentINS0_12zip_iteratorIN4cuda3std3__45tupleIJNS0_10device_ptrIdEENS0_17counting_iteratorIlNS0_11use_defaultESF_SF_EEEEEEEPNSB_IJdlEEESJ_iNS1_9__extrema9arg_max_fIdl10comparatorEEEEJSI_SK_iSO_EEEvDpT0_:
	.zero		925


//--------------------- .nv.constant0._Z7up_passPdiiiii --------------------------
	.section	.nv.constant0._Z7up_passPdiiiii,"a",@progbits
	.sectionflags	@""
	.align	4
.nv.constant0._Z7up_passPdiiiii:
	.zero		924


//--------------------- .nv.constant0._Z9down_passPdiiii --------------------------
	.section	.nv.constant0._Z9down_passPdiiii,"a",@progbits
	.sectionflags	@""
	.align	4
.nv.constant0._Z9down_passPdiiii:
	.zero		920


//--------------------- .nv.constant0._Z4swapPdiiiii --------------------------
	.section	.nv.constant0._Z4swapPdiiiii,"a",@progbits
	.sectionflags	@""
	.align	4
.nv.constant0._Z4swapPdiiiii:
	.zero		924


//--------------------- SYMBOLS --------------------------

	.type		.nv.reservedSmem.offset0,@object
	.size		.nv.reservedSmem.offset0,0x4
	.type		.nv.reservedSmem.cap,@object
	.size		.nv.reservedSmem.cap,0x4
